//
// Generated by NVIDIA NVVM Compiler
//
// Compiler Build ID: CL-36424714
// Cuda compilation tools, release 13.0, V13.0.88
// Based on NVVM 20.0.0
//

.version 9.0
.target sm_100
.address_size 64

	// .globl	trace_f32
.extern .shared .align 16 .b8 sdata_f32[];
.extern .shared .align 16 .b8 sdata_f64[];
.extern .shared .align 16 .b8 scount[];
.extern .shared .align 16 .b8 scount_64[];
.extern .shared .align 16 .b8 smax_f32[];
.extern .shared .align 16 .b8 smax_f64[];

.visible .entry trace_f32(
	.param .u64 .ptr .align 1 trace_f32_param_0,
	.param .u64 .ptr .align 1 trace_f32_param_1,
	.param .u32 trace_f32_param_2,
	.param .u32 trace_f32_param_3
)
{
	.reg .pred 	%p<6>;
	.reg .b32 	%r<16>;
	.reg .b32 	%f<10>;
	.reg .b64 	%rd<7>;

	ld.param.u64 	%rd1, [trace_f32_param_0];
	ld.param.u64 	%rd2, [trace_f32_param_1];
	ld.param.u32 	%r8, [trace_f32_param_2];
	ld.param.u32 	%r7, [trace_f32_param_3];
	mov.u32 	%r1, %tid.x;
	mov.u32 	%r9, %ctaid.x;
	mov.u32 	%r15, %ntid.x;
	mad.lo.s32 	%r3, %r9, %r15, %r1;
	setp.ge.u32 	%p1, %r3, %r8;
	mov.f32 	%f9, 0f00000000;
	@%p1 bra 	$L__BB0_2;
	cvta.to.global.u64 	%rd3, %rd1;
	mad.lo.s32 	%r10, %r7, %r3, %r3;
	mul.wide.u32 	%rd4, %r10, 4;
	add.s64 	%rd5, %rd3, %rd4;
	ld.global.nc.f32 	%f9, [%rd5];
$L__BB0_2:
	shl.b32 	%r11, %r1, 2;
	mov.u32 	%r12, sdata_f32;
	add.s32 	%r4, %r12, %r11;
	st.shared.f32 	[%r4], %f9;
	bar.sync 	0;
	setp.lt.u32 	%p2, %r15, 2;
	@%p2 bra 	$L__BB0_6;
$L__BB0_3:
	shr.u32 	%r6, %r15, 1;
	setp.ge.u32 	%p3, %r1, %r6;
	@%p3 bra 	$L__BB0_5;
	shl.b32 	%r13, %r6, 2;
	add.s32 	%r14, %r4, %r13;
	ld.shared.f32 	%f4, [%r14];
	ld.shared.f32 	%f5, [%r4];
	add.f32 	%f6, %f4, %f5;
	st.shared.f32 	[%r4], %f6;
$L__BB0_5:
	bar.sync 	0;
	setp.gt.u32 	%p4, %r15, 3;
	mov.u32 	%r15, %r6;
	@%p4 bra 	$L__BB0_3;
$L__BB0_6:
	setp.ne.s32 	%p5, %r1, 0;
	@%p5 bra 	$L__BB0_8;
	ld.shared.f32 	%f7, [sdata_f32];
	cvta.to.global.u64 	%rd6, %rd2;
	atom.global.add.f32 	%f8, [%rd6], %f7;
$L__BB0_8:
	ret;

}
	// .globl	trace_f64
.visible .entry trace_f64(
	.param .u64 .ptr .align 1 trace_f64_param_0,
	.param .u64 .ptr .align 1 trace_f64_param_1,
	.param .u32 trace_f64_param_2,
	.param .u32 trace_f64_param_3
)
{
	.reg .pred 	%p<6>;
	.reg .b32 	%r<16>;
	.reg .b64 	%rd<7>;
	.reg .b64 	%fd<10>;

	ld.param.u64 	%rd1, [trace_f64_param_0];
	ld.param.u64 	%rd2, [trace_f64_param_1];
	ld.param.u32 	%r8, [trace_f64_param_2];
	ld.param.u32 	%r7, [trace_f64_param_3];
	mov.u32 	%r1, %tid.x;
	mov.u32 	%r9, %ctaid.x;
	mov.u32 	%r15, %ntid.x;
	mad.lo.s32 	%r3, %r9, %r15, %r1;
	setp.ge.u32 	%p1, %r3, %r8;
	mov.f64 	%fd9, 0d0000000000000000;
	@%p1 bra 	$L__BB1_2;
	cvta.to.global.u64 	%rd3, %rd1;
	mad.lo.s32 	%r10, %r7, %r3, %r3;
	mul.wide.u32 	%rd4, %r10, 8;
	add.s64 	%rd5, %rd3, %rd4;
	ld.global.nc.f64 	%fd9, [%rd5];
$L__BB1_2:
	shl.b32 	%r11, %r1, 3;
	mov.u32 	%r12, sdata_f64;
	add.s32 	%r4, %r12, %r11;
	st.shared.f64 	[%r4], %fd9;
	bar.sync 	0;
	setp.lt.u32 	%p2, %r15, 2;
	@%p2 bra 	$L__BB1_6;
$L__BB1_3:
	shr.u32 	%r6, %r15, 1;
	setp.ge.u32 	%p3, %r1, %r6;
	@%p3 bra 	$L__BB1_5;
	shl.b32 	%r13, %r6, 3;
	add.s32 	%r14, %r4, %r13;
	ld.shared.f64 	%fd4, [%r14];
	ld.shared.f64 	%fd5, [%r4];
	add.f64 	%fd6, %fd4, %fd5;
	st.shared.f64 	[%r4], %fd6;
$L__BB1_5:
	bar.sync 	0;
	setp.gt.u32 	%p4, %r15, 3;
	mov.u32 	%r15, %r6;
	@%p4 bra 	$L__BB1_3;
$L__BB1_6:
	setp.ne.s32 	%p5, %r1, 0;
	@%p5 bra 	$L__BB1_8;
	ld.shared.f64 	%fd7, [sdata_f64];
	cvta.to.global.u64 	%rd6, %rd2;
	atom.global.add.f64 	%fd8, [%rd6], %fd7;
$L__BB1_8:
	ret;

}
	// .globl	diag_f32
.visible .entry diag_f32(
	.param .u64 .ptr .align 1 diag_f32_param_0,
	.param .u64 .ptr .align 1 diag_f32_param_1,
	.param .u32 diag_f32_param_2,
	.param .u32 diag_f32_param_3
)
{
	.reg .pred 	%p<2>;
	.reg .b32 	%r<8>;
	.reg .b32 	%f<2>;
	.reg .b64 	%rd<9>;

	ld.param.u64 	%rd1, [diag_f32_param_0];
	ld.param.u64 	%rd2, [diag_f32_param_1];
	ld.param.u32 	%r3, [diag_f32_param_2];
	ld.param.u32 	%r2, [diag_f32_param_3];
	mov.u32 	%r4, %ctaid.x;
	mov.u32 	%r5, %ntid.x;
	mov.u32 	%r6, %tid.x;
	mad.lo.s32 	%r1, %r4, %r5, %r6;
	setp.ge.u32 	%p1, %r1, %r3;
	@%p1 bra 	$L__BB2_2;
	cvta.to.global.u64 	%rd3, %rd1;
	cvta.to.global.u64 	%rd4, %rd2;
	mad.lo.s32 	%r7, %r2, %r1, %r1;
	mul.wide.u32 	%rd5, %r7, 4;
	add.s64 	%rd6, %rd3, %rd5;
	ld.global.nc.f32 	%f1, [%rd6];
	mul.wide.u32 	%rd7, %r1, 4;
	add.s64 	%rd8, %rd4, %rd7;
	st.global.f32 	[%rd8], %f1;
$L__BB2_2:
	ret;

}
	// .globl	diag_f64
.visible .entry diag_f64(
	.param .u64 .ptr .align 1 diag_f64_param_0,
	.param .u64 .ptr .align 1 diag_f64_param_1,
	.param .u32 diag_f64_param_2,
	.param .u32 diag_f64_param_3
)
{
	.reg .pred 	%p<2>;
	.reg .b32 	%r<8>;
	.reg .b64 	%rd<9>;
	.reg .b64 	%fd<2>;

	ld.param.u64 	%rd1, [diag_f64_param_0];
	ld.param.u64 	%rd2, [diag_f64_param_1];
	ld.param.u32 	%r3, [diag_f64_param_2];
	ld.param.u32 	%r2, [diag_f64_param_3];
	mov.u32 	%r4, %ctaid.x;
	mov.u32 	%r5, %ntid.x;
	mov.u32 	%r6, %tid.x;
	mad.lo.s32 	%r1, %r4, %r5, %r6;
	setp.ge.u32 	%p1, %r1, %r3;
	@%p1 bra 	$L__BB3_2;
	cvta.to.global.u64 	%rd3, %rd1;
	cvta.to.global.u64 	%rd4, %rd2;
	mad.lo.s32 	%r7, %r2, %r1, %r1;
	mul.wide.u32 	%rd5, %r7, 8;
	add.s64 	%rd6, %rd3, %rd5;
	ld.global.nc.f64 	%fd1, [%rd6];
	mul.wide.u32 	%rd7, %r1, 8;
	add.s64 	%rd8, %rd4, %rd7;
	st.global.f64 	[%rd8], %fd1;
$L__BB3_2:
	ret;

}
	// .globl	diagflat_f32
.visible .entry diagflat_f32(
	.param .u64 .ptr .align 1 diagflat_f32_param_0,
	.param .u64 .ptr .align 1 diagflat_f32_param_1,
	.param .u32 diagflat_f32_param_2
)
{
	.reg .pred 	%p<3>;
	.reg .b32 	%r<10>;
	.reg .b32 	%f<5>;
	.reg .b64 	%rd<9>;

	ld.param.u64 	%rd1, [diagflat_f32_param_0];
	ld.param.u64 	%rd2, [diagflat_f32_param_1];
	ld.param.u32 	%r3, [diagflat_f32_param_2];
	mov.u32 	%r4, %ctaid.x;
	mov.u32 	%r5, %ntid.x;
	mov.u32 	%r6, %tid.x;
	mad.lo.s32 	%r1, %r4, %r5, %r6;
	mul.lo.s32 	%r7, %r3, %r3;
	setp.ge.u32 	%p1, %r1, %r7;
	@%p1 bra 	$L__BB4_4;
	div.u32 	%r2, %r1, %r3;
	mul.lo.s32 	%r8, %r2, %r3;
	sub.s32 	%r9, %r1, %r8;
	setp.ne.s32 	%p2, %r2, %r9;
	mov.f32 	%f4, 0f00000000;
	@%p2 bra 	$L__BB4_3;
	cvta.to.global.u64 	%rd3, %rd1;
	mul.wide.u32 	%rd4, %r2, 4;
	add.s64 	%rd5, %rd3, %rd4;
	ld.global.nc.f32 	%f4, [%rd5];
$L__BB4_3:
	cvta.to.global.u64 	%rd6, %rd2;
	mul.wide.u32 	%rd7, %r1, 4;
	add.s64 	%rd8, %rd6, %rd7;
	st.global.f32 	[%rd8], %f4;
$L__BB4_4:
	ret;

}
	// .globl	diagflat_f64
.visible .entry diagflat_f64(
	.param .u64 .ptr .align 1 diagflat_f64_param_0,
	.param .u64 .ptr .align 1 diagflat_f64_param_1,
	.param .u32 diagflat_f64_param_2
)
{
	.reg .pred 	%p<3>;
	.reg .b32 	%r<10>;
	.reg .b64 	%rd<9>;
	.reg .b64 	%fd<5>;

	ld.param.u64 	%rd1, [diagflat_f64_param_0];
	ld.param.u64 	%rd2, [diagflat_f64_param_1];
	ld.param.u32 	%r3, [diagflat_f64_param_2];
	mov.u32 	%r4, %ctaid.x;
	mov.u32 	%r5, %ntid.x;
	mov.u32 	%r6, %tid.x;
	mad.lo.s32 	%r1, %r4, %r5, %r6;
	mul.lo.s32 	%r7, %r3, %r3;
	setp.ge.u32 	%p1, %r1, %r7;
	@%p1 bra 	$L__BB5_4;
	div.u32 	%r2, %r1, %r3;
	mul.lo.s32 	%r8, %r2, %r3;
	sub.s32 	%r9, %r1, %r8;
	setp.ne.s32 	%p2, %r2, %r9;
	mov.f64 	%fd4, 0d0000000000000000;
	@%p2 bra 	$L__BB5_3;
	cvta.to.global.u64 	%rd3, %rd1;
	mul.wide.u32 	%rd4, %r2, 8;
	add.s64 	%rd5, %rd3, %rd4;
	ld.global.nc.f64 	%fd4, [%rd5];
$L__BB5_3:
	cvta.to.global.u64 	%rd6, %rd2;
	mul.wide.u32 	%rd7, %r1, 8;
	add.s64 	%rd8, %rd6, %rd7;
	st.global.f64 	[%rd8], %fd4;
$L__BB5_4:
	ret;

}
	// .globl	forward_sub_f32
.visible .entry forward_sub_f32(
	.param .u64 .ptr .align 1 forward_sub_f32_param_0,
	.param .u64 .ptr .align 1 forward_sub_f32_param_1,
	.param .u64 .ptr .align 1 forward_sub_f32_param_2,
	.param .u32 forward_sub_f32_param_3,
	.param .u32 forward_sub_f32_param_4
)
{
	.reg .pred 	%p<27>;
	.reg .b16 	%rs<17>;
	.reg .b32 	%r<125>;
	.reg .b32 	%f<291>;
	.reg .b64 	%rd<157>;

	ld.param.u64 	%rd6, [forward_sub_f32_param_0];
	ld.param.u64 	%rd7, [forward_sub_f32_param_1];
	ld.param.u64 	%rd8, [forward_sub_f32_param_2];
	ld.param.u32 	%r29, [forward_sub_f32_param_3];
	ld.param.u32 	%r30, [forward_sub_f32_param_4];
	cvta.to.global.u64 	%rd1, %rd6;
	cvta.to.global.u64 	%rd2, %rd8;
	cvta.to.global.u64 	%rd3, %rd7;
	mov.u32 	%r31, %tid.x;
	mov.u32 	%r32, %ctaid.x;
	or.b32  	%r33, %r31, %r32;
	setp.ne.s32 	%p1, %r33, 0;
	setp.eq.s32 	%p2, %r29, 0;
	or.pred  	%p3, %p1, %p2;
	@%p3 bra 	$L__BB6_18;
	setp.eq.s32 	%p4, %r30, 0;
	@%p4 bra 	$L__BB6_19;
	mov.b32 	%r120, 0;
	mov.b16 	%rs15, 0;
	mov.u16 	%rs16, %rs15;
$L__BB6_3:
	mul.wide.u32 	%rd9, %r120, 4;
	add.s64 	%rd10, %rd3, %rd9;
	ld.global.nc.f32 	%f290, [%rd10];
	setp.eq.s32 	%p5, %r120, 0;
	@%p5 bra 	$L__BB6_17;
	mul.lo.s32 	%r16, %r120, %r29;
	setp.lt.u32 	%p6, %r120, 16;
	mov.b32 	%r123, 0;
	@%p6 bra 	$L__BB6_7;
	and.b32  	%r123, %r120, -16;
	mov.b32 	%r121, 0;
$L__BB6_6:
	.pragma "nounroll";
	add.s32 	%r37, %r121, %r16;
	mul.wide.u32 	%rd11, %r37, 4;
	add.s64 	%rd12, %rd1, %rd11;
	ld.global.nc.f32 	%f32, [%rd12];
	mul.wide.u32 	%rd13, %r121, 4;
	add.s64 	%rd14, %rd2, %rd13;
	ld.global.f32 	%f33, [%rd14];
	mul.f32 	%f34, %f32, %f33;
	sub.f32 	%f35, %f290, %f34;
	add.s32 	%r38, %r37, 1;
	mul.wide.u32 	%rd15, %r38, 4;
	add.s64 	%rd16, %rd1, %rd15;
	ld.global.nc.f32 	%f36, [%rd16];
	ld.global.f32 	%f37, [%rd14+4];
	mul.f32 	%f38, %f36, %f37;
	sub.f32 	%f39, %f35, %f38;
	add.s32 	%r39, %r37, 2;
	mul.wide.u32 	%rd17, %r39, 4;
	add.s64 	%rd18, %rd1, %rd17;
	ld.global.nc.f32 	%f40, [%rd18];
	ld.global.f32 	%f41, [%rd14+8];
	mul.f32 	%f42, %f40, %f41;
	sub.f32 	%f43, %f39, %f42;
	add.s32 	%r40, %r37, 3;
	mul.wide.u32 	%rd19, %r40, 4;
	add.s64 	%rd20, %rd1, %rd19;
	ld.global.nc.f32 	%f44, [%rd20];
	ld.global.f32 	%f45, [%rd14+12];
	mul.f32 	%f46, %f44, %f45;
	sub.f32 	%f47, %f43, %f46;
	add.s32 	%r41, %r37, 4;
	mul.wide.u32 	%rd21, %r41, 4;
	add.s64 	%rd22, %rd1, %rd21;
	ld.global.nc.f32 	%f48, [%rd22];
	ld.global.f32 	%f49, [%rd14+16];
	mul.f32 	%f50, %f48, %f49;
	sub.f32 	%f51, %f47, %f50;
	add.s32 	%r42, %r37, 5;
	mul.wide.u32 	%rd23, %r42, 4;
	add.s64 	%rd24, %rd1, %rd23;
	ld.global.nc.f32 	%f52, [%rd24];
	ld.global.f32 	%f53, [%rd14+20];
	mul.f32 	%f54, %f52, %f53;
	sub.f32 	%f55, %f51, %f54;
	add.s32 	%r43, %r37, 6;
	mul.wide.u32 	%rd25, %r43, 4;
	add.s64 	%rd26, %rd1, %rd25;
	ld.global.nc.f32 	%f56, [%rd26];
	ld.global.f32 	%f57, [%rd14+24];
	mul.f32 	%f58, %f56, %f57;
	sub.f32 	%f59, %f55, %f58;
	add.s32 	%r44, %r37, 7;
	mul.wide.u32 	%rd27, %r44, 4;
	add.s64 	%rd28, %rd1, %rd27;
	ld.global.nc.f32 	%f60, [%rd28];
	ld.global.f32 	%f61, [%rd14+28];
	mul.f32 	%f62, %f60, %f61;
	sub.f32 	%f63, %f59, %f62;
	add.s32 	%r45, %r37, 8;
	mul.wide.u32 	%rd29, %r45, 4;
	add.s64 	%rd30, %rd1, %rd29;
	ld.global.nc.f32 	%f64, [%rd30];
	ld.global.f32 	%f65, [%rd14+32];
	mul.f32 	%f66, %f64, %f65;
	sub.f32 	%f67, %f63, %f66;
	add.s32 	%r46, %r37, 9;
	mul.wide.u32 	%rd31, %r46, 4;
	add.s64 	%rd32, %rd1, %rd31;
	ld.global.nc.f32 	%f68, [%rd32];
	ld.global.f32 	%f69, [%rd14+36];
	mul.f32 	%f70, %f68, %f69;
	sub.f32 	%f71, %f67, %f70;
	add.s32 	%r47, %r37, 10;
	mul.wide.u32 	%rd33, %r47, 4;
	add.s64 	%rd34, %rd1, %rd33;
	ld.global.nc.f32 	%f72, [%rd34];
	ld.global.f32 	%f73, [%rd14+40];
	mul.f32 	%f74, %f72, %f73;
	sub.f32 	%f75, %f71, %f74;
	add.s32 	%r48, %r37, 11;
	mul.wide.u32 	%rd35, %r48, 4;
	add.s64 	%rd36, %rd1, %rd35;
	ld.global.nc.f32 	%f76, [%rd36];
	ld.global.f32 	%f77, [%rd14+44];
	mul.f32 	%f78, %f76, %f77;
	sub.f32 	%f79, %f75, %f78;
	add.s32 	%r49, %r37, 12;
	mul.wide.u32 	%rd37, %r49, 4;
	add.s64 	%rd38, %rd1, %rd37;
	ld.global.nc.f32 	%f80, [%rd38];
	ld.global.f32 	%f81, [%rd14+48];
	mul.f32 	%f82, %f80, %f81;
	sub.f32 	%f83, %f79, %f82;
	add.s32 	%r50, %r37, 13;
	mul.wide.u32 	%rd39, %r50, 4;
	add.s64 	%rd40, %rd1, %rd39;
	ld.global.nc.f32 	%f84, [%rd40];
	ld.global.f32 	%f85, [%rd14+52];
	mul.f32 	%f86, %f84, %f85;
	sub.f32 	%f87, %f83, %f86;
	add.s32 	%r51, %r37, 14;
	mul.wide.u32 	%rd41, %r51, 4;
	add.s64 	%rd42, %rd1, %rd41;
	ld.global.nc.f32 	%f88, [%rd42];
	ld.global.f32 	%f89, [%rd14+56];
	mul.f32 	%f90, %f88, %f89;
	sub.f32 	%f91, %f87, %f90;
	add.s32 	%r52, %r37, 15;
	mul.wide.u32 	%rd43, %r52, 4;
	add.s64 	%rd44, %rd1, %rd43;
	ld.global.nc.f32 	%f92, [%rd44];
	ld.global.f32 	%f93, [%rd14+60];
	mul.f32 	%f94, %f92, %f93;
	sub.f32 	%f290, %f91, %f94;
	add.s32 	%r121, %r121, 16;
	setp.ne.s32 	%p7, %r121, %r123;
	@%p7 bra 	$L__BB6_6;
$L__BB6_7:
	and.b32  	%r53, %r120, 15;
	setp.eq.s32 	%p8, %r53, 0;
	@%p8 bra 	$L__BB6_17;
	cvt.u32.u16 	%r54, %rs16;
	and.b32  	%r21, %r54, 15;
	add.s32 	%r55, %r21, -1;
	setp.lt.u32 	%p9, %r55, 7;
	@%p9 bra 	$L__BB6_10;
	add.s32 	%r56, %r123, %r16;
	mul.wide.u32 	%rd45, %r56, 4;
	add.s64 	%rd46, %rd1, %rd45;
	ld.global.nc.f32 	%f96, [%rd46];
	mul.wide.u32 	%rd47, %r123, 4;
	add.s64 	%rd48, %rd2, %rd47;
	ld.global.f32 	%f97, [%rd48];
	mul.f32 	%f98, %f96, %f97;
	sub.f32 	%f99, %f290, %f98;
	add.s32 	%r57, %r56, 1;
	mul.wide.u32 	%rd49, %r57, 4;
	add.s64 	%rd50, %rd1, %rd49;
	ld.global.nc.f32 	%f100, [%rd50];
	ld.global.f32 	%f101, [%rd48+4];
	mul.f32 	%f102, %f100, %f101;
	sub.f32 	%f103, %f99, %f102;
	add.s32 	%r58, %r56, 2;
	mul.wide.u32 	%rd51, %r58, 4;
	add.s64 	%rd52, %rd1, %rd51;
	ld.global.nc.f32 	%f104, [%rd52];
	ld.global.f32 	%f105, [%rd48+8];
	mul.f32 	%f106, %f104, %f105;
	sub.f32 	%f107, %f103, %f106;
	add.s32 	%r59, %r56, 3;
	mul.wide.u32 	%rd53, %r59, 4;
	add.s64 	%rd54, %rd1, %rd53;
	ld.global.nc.f32 	%f108, [%rd54];
	ld.global.f32 	%f109, [%rd48+12];
	mul.f32 	%f110, %f108, %f109;
	sub.f32 	%f111, %f107, %f110;
	add.s32 	%r60, %r56, 4;
	mul.wide.u32 	%rd55, %r60, 4;
	add.s64 	%rd56, %rd1, %rd55;
	ld.global.nc.f32 	%f112, [%rd56];
	ld.global.f32 	%f113, [%rd48+16];
	mul.f32 	%f114, %f112, %f113;
	sub.f32 	%f115, %f111, %f114;
	add.s32 	%r61, %r56, 5;
	mul.wide.u32 	%rd57, %r61, 4;
	add.s64 	%rd58, %rd1, %rd57;
	ld.global.nc.f32 	%f116, [%rd58];
	ld.global.f32 	%f117, [%rd48+20];
	mul.f32 	%f118, %f116, %f117;
	sub.f32 	%f119, %f115, %f118;
	add.s32 	%r62, %r56, 6;
	mul.wide.u32 	%rd59, %r62, 4;
	add.s64 	%rd60, %rd1, %rd59;
	ld.global.nc.f32 	%f120, [%rd60];
	ld.global.f32 	%f121, [%rd48+24];
	mul.f32 	%f122, %f120, %f121;
	sub.f32 	%f123, %f119, %f122;
	add.s32 	%r63, %r56, 7;
	mul.wide.u32 	%rd61, %r63, 4;
	add.s64 	%rd62, %rd1, %rd61;
	ld.global.nc.f32 	%f124, [%rd62];
	ld.global.f32 	%f125, [%rd48+28];
	mul.f32 	%f126, %f124, %f125;
	sub.f32 	%f290, %f123, %f126;
	add.s32 	%r123, %r123, 8;
$L__BB6_10:
	and.b32  	%r64, %r21, 7;
	setp.eq.s32 	%p10, %r64, 0;
	@%p10 bra 	$L__BB6_17;
	cvt.u32.u16 	%r65, %rs15;
	and.b32  	%r66, %r65, 7;
	and.b32  	%r24, %r65, 3;
	add.s32 	%r67, %r66, -1;
	setp.lt.u32 	%p11, %r67, 3;
	@%p11 bra 	$L__BB6_13;
	add.s32 	%r68, %r123, %r16;
	mul.wide.u32 	%rd63, %r68, 4;
	add.s64 	%rd64, %rd1, %rd63;
	ld.global.nc.f32 	%f128, [%rd64];
	mul.wide.u32 	%rd65, %r123, 4;
	add.s64 	%rd66, %rd2, %rd65;
	ld.global.f32 	%f129, [%rd66];
	mul.f32 	%f130, %f128, %f129;
	sub.f32 	%f131, %f290, %f130;
	add.s32 	%r69, %r68, 1;
	mul.wide.u32 	%rd67, %r69, 4;
	add.s64 	%rd68, %rd1, %rd67;
	ld.global.nc.f32 	%f132, [%rd68];
	ld.global.f32 	%f133, [%rd66+4];
	mul.f32 	%f134, %f132, %f133;
	sub.f32 	%f135, %f131, %f134;
	add.s32 	%r70, %r68, 2;
	mul.wide.u32 	%rd69, %r70, 4;
	add.s64 	%rd70, %rd1, %rd69;
	ld.global.nc.f32 	%f136, [%rd70];
	ld.global.f32 	%f137, [%rd66+8];
	mul.f32 	%f138, %f136, %f137;
	sub.f32 	%f139, %f135, %f138;
	add.s32 	%r71, %r68, 3;
	mul.wide.u32 	%rd71, %r71, 4;
	add.s64 	%rd72, %rd1, %rd71;
	ld.global.nc.f32 	%f140, [%rd72];
	ld.global.f32 	%f141, [%rd66+12];
	mul.f32 	%f142, %f140, %f141;
	sub.f32 	%f290, %f139, %f142;
	add.s32 	%r123, %r123, 4;
$L__BB6_13:
	setp.eq.s32 	%p12, %r24, 0;
	@%p12 bra 	$L__BB6_17;
	add.s32 	%r27, %r123, %r16;
	mul.wide.u32 	%rd73, %r27, 4;
	add.s64 	%rd74, %rd1, %rd73;
	ld.global.nc.f32 	%f143, [%rd74];
	mul.wide.u32 	%rd75, %r123, 4;
	add.s64 	%rd5, %rd2, %rd75;
	ld.global.f32 	%f144, [%rd5];
	mul.f32 	%f145, %f143, %f144;
	sub.f32 	%f290, %f290, %f145;
	setp.eq.s32 	%p13, %r24, 1;
	@%p13 bra 	$L__BB6_17;
	add.s32 	%r72, %r27, 1;
	mul.wide.u32 	%rd76, %r72, 4;
	add.s64 	%rd77, %rd1, %rd76;
	ld.global.nc.f32 	%f146, [%rd77];
	ld.global.f32 	%f147, [%rd5+4];
	mul.f32 	%f148, %f146, %f147;
	sub.f32 	%f290, %f290, %f148;
	setp.eq.s32 	%p14, %r24, 2;
	@%p14 bra 	$L__BB6_17;
	add.s32 	%r73, %r27, 2;
	mul.wide.u32 	%rd78, %r73, 4;
	add.s64 	%rd79, %rd1, %rd78;
	ld.global.nc.f32 	%f149, [%rd79];
	ld.global.f32 	%f150, [%rd5+8];
	mul.f32 	%f151, %f149, %f150;
	sub.f32 	%f290, %f290, %f151;
$L__BB6_17:
	add.s64 	%rd81, %rd2, %rd9;
	st.global.f32 	[%rd81], %f290;
	add.s32 	%r120, %r120, 1;
	setp.ne.s32 	%p15, %r120, %r29;
	add.s16 	%rs16, %rs16, 1;
	add.s16 	%rs15, %rs15, 1;
	@%p15 bra 	$L__BB6_3;
$L__BB6_18:
	ret;
$L__BB6_19:
	mov.b32 	%r115, 0;
	mov.b16 	%rs13, 0;
	mov.u16 	%rs14, %rs13;
$L__BB6_20:
	mul.wide.u32 	%rd82, %r115, 4;
	add.s64 	%rd83, %rd3, %rd82;
	ld.global.nc.f32 	%f276, [%rd83];
	setp.eq.s32 	%p16, %r115, 0;
	@%p16 bra 	$L__BB6_21;
	bra.uni 	$L__BB6_22;
$L__BB6_21:
	mad.lo.s32 	%r114, %r115, %r29, %r115;
	mul.wide.u32 	%rd153, %r114, 4;
	add.s64 	%rd154, %rd1, %rd153;
	ld.global.nc.f32 	%f273, [%rd154];
	div.rn.f32 	%f274, %f276, %f273;
	add.s64 	%rd156, %rd2, %rd82;
	st.global.f32 	[%rd156], %f274;
	add.s32 	%r115, %r115, 1;
	setp.eq.s32 	%p26, %r115, %r29;
	add.s16 	%rs14, %rs14, 1;
	add.s16 	%rs13, %rs13, 1;
	@%p26 bra 	$L__BB6_18;
	bra.uni 	$L__BB6_20;
$L__BB6_22:
	mul.lo.s32 	%r5, %r115, %r29;
	setp.lt.u32 	%p17, %r115, 16;
	mov.b32 	%r117, 0;
	@%p17 bra 	$L__BB6_25;
	and.b32  	%r117, %r115, -16;
	mov.b32 	%r116, 0;
$L__BB6_24:
	.pragma "nounroll";
	add.s32 	%r77, %r116, %r5;
	mul.wide.u32 	%rd84, %r77, 4;
	add.s64 	%rd85, %rd1, %rd84;
	ld.global.nc.f32 	%f153, [%rd85];
	mul.wide.u32 	%rd86, %r116, 4;
	add.s64 	%rd87, %rd2, %rd86;
	ld.global.f32 	%f154, [%rd87];
	mul.f32 	%f155, %f153, %f154;
	sub.f32 	%f156, %f276, %f155;
	add.s32 	%r78, %r77, 1;
	mul.wide.u32 	%rd88, %r78, 4;
	add.s64 	%rd89, %rd1, %rd88;
	ld.global.nc.f32 	%f157, [%rd89];
	ld.global.f32 	%f158, [%rd87+4];
	mul.f32 	%f159, %f157, %f158;
	sub.f32 	%f160, %f156, %f159;
	add.s32 	%r79, %r77, 2;
	mul.wide.u32 	%rd90, %r79, 4;
	add.s64 	%rd91, %rd1, %rd90;
	ld.global.nc.f32 	%f161, [%rd91];
	ld.global.f32 	%f162, [%rd87+8];
	mul.f32 	%f163, %f161, %f162;
	sub.f32 	%f164, %f160, %f163;
	add.s32 	%r80, %r77, 3;
	mul.wide.u32 	%rd92, %r80, 4;
	add.s64 	%rd93, %rd1, %rd92;
	ld.global.nc.f32 	%f165, [%rd93];
	ld.global.f32 	%f166, [%rd87+12];
	mul.f32 	%f167, %f165, %f166;
	sub.f32 	%f168, %f164, %f167;
	add.s32 	%r81, %r77, 4;
	mul.wide.u32 	%rd94, %r81, 4;
	add.s64 	%rd95, %rd1, %rd94;
	ld.global.nc.f32 	%f169, [%rd95];
	ld.global.f32 	%f170, [%rd87+16];
	mul.f32 	%f171, %f169, %f170;
	sub.f32 	%f172, %f168, %f171;
	add.s32 	%r82, %r77, 5;
	mul.wide.u32 	%rd96, %r82, 4;
	add.s64 	%rd97, %rd1, %rd96;
	ld.global.nc.f32 	%f173, [%rd97];
	ld.global.f32 	%f174, [%rd87+20];
	mul.f32 	%f175, %f173, %f174;
	sub.f32 	%f176, %f172, %f175;
	add.s32 	%r83, %r77, 6;
	mul.wide.u32 	%rd98, %r83, 4;
	add.s64 	%rd99, %rd1, %rd98;
	ld.global.nc.f32 	%f177, [%rd99];
	ld.global.f32 	%f178, [%rd87+24];
	mul.f32 	%f179, %f177, %f178;
	sub.f32 	%f180, %f176, %f179;
	add.s32 	%r84, %r77, 7;
	mul.wide.u32 	%rd100, %r84, 4;
	add.s64 	%rd101, %rd1, %rd100;
	ld.global.nc.f32 	%f181, [%rd101];
	ld.global.f32 	%f182, [%rd87+28];
	mul.f32 	%f183, %f181, %f182;
	sub.f32 	%f184, %f180, %f183;
	add.s32 	%r85, %r77, 8;
	mul.wide.u32 	%rd102, %r85, 4;
	add.s64 	%rd103, %rd1, %rd102;
	ld.global.nc.f32 	%f185, [%rd103];
	ld.global.f32 	%f186, [%rd87+32];
	mul.f32 	%f187, %f185, %f186;
	sub.f32 	%f188, %f184, %f187;
	add.s32 	%r86, %r77, 9;
	mul.wide.u32 	%rd104, %r86, 4;
	add.s64 	%rd105, %rd1, %rd104;
	ld.global.nc.f32 	%f189, [%rd105];
	ld.global.f32 	%f190, [%rd87+36];
	mul.f32 	%f191, %f189, %f190;
	sub.f32 	%f192, %f188, %f191;
	add.s32 	%r87, %r77, 10;
	mul.wide.u32 	%rd106, %r87, 4;
	add.s64 	%rd107, %rd1, %rd106;
	ld.global.nc.f32 	%f193, [%rd107];
	ld.global.f32 	%f194, [%rd87+40];
	mul.f32 	%f195, %f193, %f194;
	sub.f32 	%f196, %f192, %f195;
	add.s32 	%r88, %r77, 11;
	mul.wide.u32 	%rd108, %r88, 4;
	add.s64 	%rd109, %rd1, %rd108;
	ld.global.nc.f32 	%f197, [%rd109];
	ld.global.f32 	%f198, [%rd87+44];
	mul.f32 	%f199, %f197, %f198;
	sub.f32 	%f200, %f196, %f199;
	add.s32 	%r89, %r77, 12;
	mul.wide.u32 	%rd110, %r89, 4;
	add.s64 	%rd111, %rd1, %rd110;
	ld.global.nc.f32 	%f201, [%rd111];
	ld.global.f32 	%f202, [%rd87+48];
	mul.f32 	%f203, %f201, %f202;
	sub.f32 	%f204, %f200, %f203;
	add.s32 	%r90, %r77, 13;
	mul.wide.u32 	%rd112, %r90, 4;
	add.s64 	%rd113, %rd1, %rd112;
	ld.global.nc.f32 	%f205, [%rd113];
	ld.global.f32 	%f206, [%rd87+52];
	mul.f32 	%f207, %f205, %f206;
	sub.f32 	%f208, %f204, %f207;
	add.s32 	%r91, %r77, 14;
	mul.wide.u32 	%rd114, %r91, 4;
	add.s64 	%rd115, %rd1, %rd114;
	ld.global.nc.f32 	%f209, [%rd115];
	ld.global.f32 	%f210, [%rd87+56];
	mul.f32 	%f211, %f209, %f210;
	sub.f32 	%f212, %f208, %f211;
	add.s32 	%r92, %r77, 15;
	mul.wide.u32 	%rd116, %r92, 4;
	add.s64 	%rd117, %rd1, %rd116;
	ld.global.nc.f32 	%f213, [%rd117];
	ld.global.f32 	%f214, [%rd87+60];
	mul.f32 	%f215, %f213, %f214;
	sub.f32 	%f276, %f212, %f215;
	add.s32 	%r116, %r116, 16;
	setp.eq.s32 	%p18, %r116, %r117;
	@%p18 bra 	$L__BB6_25;
	bra.uni 	$L__BB6_24;
$L__BB6_25:
	and.b32  	%r93, %r115, 15;
	setp.eq.s32 	%p19, %r93, 0;
	@%p19 bra 	$L__BB6_21;
	cvt.u32.u16 	%r94, %rs14;
	and.b32  	%r8, %r94, 15;
	add.s32 	%r95, %r8, -1;
	setp.lt.u32 	%p20, %r95, 7;
	@%p20 bra 	$L__BB6_28;
	add.s32 	%r96, %r117, %r5;
	mul.wide.u32 	%rd118, %r96, 4;
	add.s64 	%rd119, %rd1, %rd118;
	ld.global.nc.f32 	%f217, [%rd119];
	mul.wide.u32 	%rd120, %r117, 4;
	add.s64 	%rd121, %rd2, %rd120;
	ld.global.f32 	%f218, [%rd121];
	mul.f32 	%f219, %f217, %f218;
	sub.f32 	%f220, %f276, %f219;
	add.s32 	%r97, %r96, 1;
	mul.wide.u32 	%rd122, %r97, 4;
	add.s64 	%rd123, %rd1, %rd122;
	ld.global.nc.f32 	%f221, [%rd123];
	ld.global.f32 	%f222, [%rd121+4];
	mul.f32 	%f223, %f221, %f222;
	sub.f32 	%f224, %f220, %f223;
	add.s32 	%r98, %r96, 2;
	mul.wide.u32 	%rd124, %r98, 4;
	add.s64 	%rd125, %rd1, %rd124;
	ld.global.nc.f32 	%f225, [%rd125];
	ld.global.f32 	%f226, [%rd121+8];
	mul.f32 	%f227, %f225, %f226;
	sub.f32 	%f228, %f224, %f227;
	add.s32 	%r99, %r96, 3;
	mul.wide.u32 	%rd126, %r99, 4;
	add.s64 	%rd127, %rd1, %rd126;
	ld.global.nc.f32 	%f229, [%rd127];
	ld.global.f32 	%f230, [%rd121+12];
	mul.f32 	%f231, %f229, %f230;
	sub.f32 	%f232, %f228, %f231;
	add.s32 	%r100, %r96, 4;
	mul.wide.u32 	%rd128, %r100, 4;
	add.s64 	%rd129, %rd1, %rd128;
	ld.global.nc.f32 	%f233, [%rd129];
	ld.global.f32 	%f234, [%rd121+16];
	mul.f32 	%f235, %f233, %f234;
	sub.f32 	%f236, %f232, %f235;
	add.s32 	%r101, %r96, 5;
	mul.wide.u32 	%rd130, %r101, 4;
	add.s64 	%rd131, %rd1, %rd130;
	ld.global.nc.f32 	%f237, [%rd131];
	ld.global.f32 	%f238, [%rd121+20];
	mul.f32 	%f239, %f237, %f238;
	sub.f32 	%f240, %f236, %f239;
	add.s32 	%r102, %r96, 6;
	mul.wide.u32 	%rd132, %r102, 4;
	add.s64 	%rd133, %rd1, %rd132;
	ld.global.nc.f32 	%f241, [%rd133];
	ld.global.f32 	%f242, [%rd121+24];
	mul.f32 	%f243, %f241, %f242;
	sub.f32 	%f244, %f240, %f243;
	add.s32 	%r103, %r96, 7;
	mul.wide.u32 	%rd134, %r103, 4;
	add.s64 	%rd135, %rd1, %rd134;
	ld.global.nc.f32 	%f245, [%rd135];
	ld.global.f32 	%f246, [%rd121+28];
	mul.f32 	%f247, %f245, %f246;
	sub.f32 	%f276, %f244, %f247;
	add.s32 	%r117, %r117, 8;
$L__BB6_28:
	and.b32  	%r104, %r8, 7;
	setp.eq.s32 	%p21, %r104, 0;
	@%p21 bra 	$L__BB6_21;
	cvt.u32.u16 	%r105, %rs13;
	and.b32  	%r106, %r105, 7;
	and.b32  	%r11, %r105, 3;
	add.s32 	%r107, %r106, -1;
	setp.lt.u32 	%p22, %r107, 3;
	@%p22 bra 	$L__BB6_31;
	add.s32 	%r108, %r117, %r5;
	mul.wide.u32 	%rd136, %r108, 4;
	add.s64 	%rd137, %rd1, %rd136;
	ld.global.nc.f32 	%f249, [%rd137];
	mul.wide.u32 	%rd138, %r117, 4;
	add.s64 	%rd139, %rd2, %rd138;
	ld.global.f32 	%f250, [%rd139];
	mul.f32 	%f251, %f249, %f250;
	sub.f32 	%f252, %f276, %f251;
	add.s32 	%r109, %r108, 1;
	mul.wide.u32 	%rd140, %r109, 4;
	add.s64 	%rd141, %rd1, %rd140;
	ld.global.nc.f32 	%f253, [%rd141];
	ld.global.f32 	%f254, [%rd139+4];
	mul.f32 	%f255, %f253, %f254;
	sub.f32 	%f256, %f252, %f255;
	add.s32 	%r110, %r108, 2;
	mul.wide.u32 	%rd142, %r110, 4;
	add.s64 	%rd143, %rd1, %rd142;
	ld.global.nc.f32 	%f257, [%rd143];
	ld.global.f32 	%f258, [%rd139+8];
	mul.f32 	%f259, %f257, %f258;
	sub.f32 	%f260, %f256, %f259;
	add.s32 	%r111, %r108, 3;
	mul.wide.u32 	%rd144, %r111, 4;
	add.s64 	%rd145, %rd1, %rd144;
	ld.global.nc.f32 	%f261, [%rd145];
	ld.global.f32 	%f262, [%rd139+12];
	mul.f32 	%f263, %f261, %f262;
	sub.f32 	%f276, %f260, %f263;
	add.s32 	%r117, %r117, 4;
$L__BB6_31:
	setp.eq.s32 	%p23, %r11, 0;
	@%p23 bra 	$L__BB6_21;
	add.s32 	%r14, %r117, %r5;
	mul.wide.u32 	%rd146, %r14, 4;
	add.s64 	%rd147, %rd1, %rd146;
	ld.global.nc.f32 	%f264, [%rd147];
	mul.wide.u32 	%rd148, %r117, 4;
	add.s64 	%rd4, %rd2, %rd148;
	ld.global.f32 	%f265, [%rd4];
	mul.f32 	%f266, %f264, %f265;
	sub.f32 	%f276, %f276, %f266;
	setp.eq.s32 	%p24, %r11, 1;
	@%p24 bra 	$L__BB6_21;
	add.s32 	%r112, %r14, 1;
	mul.wide.u32 	%rd149, %r112, 4;
	add.s64 	%rd150, %rd1, %rd149;
	ld.global.nc.f32 	%f267, [%rd150];
	ld.global.f32 	%f268, [%rd4+4];
	mul.f32 	%f269, %f267, %f268;
	sub.f32 	%f276, %f276, %f269;
	setp.eq.s32 	%p25, %r11, 2;
	@%p25 bra 	$L__BB6_21;
	add.s32 	%r113, %r14, 2;
	mul.wide.u32 	%rd151, %r113, 4;
	add.s64 	%rd152, %rd1, %rd151;
	ld.global.nc.f32 	%f270, [%rd152];
	ld.global.f32 	%f271, [%rd4+8];
	mul.f32 	%f272, %f270, %f271;
	sub.f32 	%f276, %f276, %f272;
	bra.uni 	$L__BB6_21;

}
	// .globl	forward_sub_f64
.visible .entry forward_sub_f64(
	.param .u64 .ptr .align 1 forward_sub_f64_param_0,
	.param .u64 .ptr .align 1 forward_sub_f64_param_1,
	.param .u64 .ptr .align 1 forward_sub_f64_param_2,
	.param .u32 forward_sub_f64_param_3,
	.param .u32 forward_sub_f64_param_4
)
{
	.reg .pred 	%p<27>;
	.reg .b16 	%rs<17>;
	.reg .b32 	%r<125>;
	.reg .b64 	%rd<157>;
	.reg .b64 	%fd<291>;

	ld.param.u64 	%rd6, [forward_sub_f64_param_0];
	ld.param.u64 	%rd7, [forward_sub_f64_param_1];
	ld.param.u64 	%rd8, [forward_sub_f64_param_2];
	ld.param.u32 	%r29, [forward_sub_f64_param_3];
	ld.param.u32 	%r30, [forward_sub_f64_param_4];
	cvta.to.global.u64 	%rd1, %rd6;
	cvta.to.global.u64 	%rd2, %rd8;
	cvta.to.global.u64 	%rd3, %rd7;
	mov.u32 	%r31, %tid.x;
	mov.u32 	%r32, %ctaid.x;
	or.b32  	%r33, %r31, %r32;
	setp.ne.s32 	%p1, %r33, 0;
	setp.eq.s32 	%p2, %r29, 0;
	or.pred  	%p3, %p1, %p2;
	@%p3 bra 	$L__BB7_18;
	setp.eq.s32 	%p4, %r30, 0;
	@%p4 bra 	$L__BB7_19;
	mov.b32 	%r120, 0;
	mov.b16 	%rs15, 0;
	mov.u16 	%rs16, %rs15;
$L__BB7_3:
	mul.wide.u32 	%rd9, %r120, 8;
	add.s64 	%rd10, %rd3, %rd9;
	ld.global.nc.f64 	%fd290, [%rd10];
	setp.eq.s32 	%p5, %r120, 0;
	@%p5 bra 	$L__BB7_17;
	mul.lo.s32 	%r16, %r120, %r29;
	setp.lt.u32 	%p6, %r120, 16;
	mov.b32 	%r123, 0;
	@%p6 bra 	$L__BB7_7;
	and.b32  	%r123, %r120, -16;
	mov.b32 	%r121, 0;
$L__BB7_6:
	.pragma "nounroll";
	add.s32 	%r37, %r121, %r16;
	mul.wide.u32 	%rd11, %r37, 8;
	add.s64 	%rd12, %rd1, %rd11;
	ld.global.nc.f64 	%fd32, [%rd12];
	mul.wide.u32 	%rd13, %r121, 8;
	add.s64 	%rd14, %rd2, %rd13;
	ld.global.f64 	%fd33, [%rd14];
	mul.f64 	%fd34, %fd32, %fd33;
	sub.f64 	%fd35, %fd290, %fd34;
	add.s32 	%r38, %r37, 1;
	mul.wide.u32 	%rd15, %r38, 8;
	add.s64 	%rd16, %rd1, %rd15;
	ld.global.nc.f64 	%fd36, [%rd16];
	ld.global.f64 	%fd37, [%rd14+8];
	mul.f64 	%fd38, %fd36, %fd37;
	sub.f64 	%fd39, %fd35, %fd38;
	add.s32 	%r39, %r37, 2;
	mul.wide.u32 	%rd17, %r39, 8;
	add.s64 	%rd18, %rd1, %rd17;
	ld.global.nc.f64 	%fd40, [%rd18];
	ld.global.f64 	%fd41, [%rd14+16];
	mul.f64 	%fd42, %fd40, %fd41;
	sub.f64 	%fd43, %fd39, %fd42;
	add.s32 	%r40, %r37, 3;
	mul.wide.u32 	%rd19, %r40, 8;
	add.s64 	%rd20, %rd1, %rd19;
	ld.global.nc.f64 	%fd44, [%rd20];
	ld.global.f64 	%fd45, [%rd14+24];
	mul.f64 	%fd46, %fd44, %fd45;
	sub.f64 	%fd47, %fd43, %fd46;
	add.s32 	%r41, %r37, 4;
	mul.wide.u32 	%rd21, %r41, 8;
	add.s64 	%rd22, %rd1, %rd21;
	ld.global.nc.f64 	%fd48, [%rd22];
	ld.global.f64 	%fd49, [%rd14+32];
	mul.f64 	%fd50, %fd48, %fd49;
	sub.f64 	%fd51, %fd47, %fd50;
	add.s32 	%r42, %r37, 5;
	mul.wide.u32 	%rd23, %r42, 8;
	add.s64 	%rd24, %rd1, %rd23;
	ld.global.nc.f64 	%fd52, [%rd24];
	ld.global.f64 	%fd53, [%rd14+40];
	mul.f64 	%fd54, %fd52, %fd53;
	sub.f64 	%fd55, %fd51, %fd54;
	add.s32 	%r43, %r37, 6;
	mul.wide.u32 	%rd25, %r43, 8;
	add.s64 	%rd26, %rd1, %rd25;
	ld.global.nc.f64 	%fd56, [%rd26];
	ld.global.f64 	%fd57, [%rd14+48];
	mul.f64 	%fd58, %fd56, %fd57;
	sub.f64 	%fd59, %fd55, %fd58;
	add.s32 	%r44, %r37, 7;
	mul.wide.u32 	%rd27, %r44, 8;
	add.s64 	%rd28, %rd1, %rd27;
	ld.global.nc.f64 	%fd60, [%rd28];
	ld.global.f64 	%fd61, [%rd14+56];
	mul.f64 	%fd62, %fd60, %fd61;
	sub.f64 	%fd63, %fd59, %fd62;
	add.s32 	%r45, %r37, 8;
	mul.wide.u32 	%rd29, %r45, 8;
	add.s64 	%rd30, %rd1, %rd29;
	ld.global.nc.f64 	%fd64, [%rd30];
	ld.global.f64 	%fd65, [%rd14+64];
	mul.f64 	%fd66, %fd64, %fd65;
	sub.f64 	%fd67, %fd63, %fd66;
	add.s32 	%r46, %r37, 9;
	mul.wide.u32 	%rd31, %r46, 8;
	add.s64 	%rd32, %rd1, %rd31;
	ld.global.nc.f64 	%fd68, [%rd32];
	ld.global.f64 	%fd69, [%rd14+72];
	mul.f64 	%fd70, %fd68, %fd69;
	sub.f64 	%fd71, %fd67, %fd70;
	add.s32 	%r47, %r37, 10;
	mul.wide.u32 	%rd33, %r47, 8;
	add.s64 	%rd34, %rd1, %rd33;
	ld.global.nc.f64 	%fd72, [%rd34];
	ld.global.f64 	%fd73, [%rd14+80];
	mul.f64 	%fd74, %fd72, %fd73;
	sub.f64 	%fd75, %fd71, %fd74;
	add.s32 	%r48, %r37, 11;
	mul.wide.u32 	%rd35, %r48, 8;
	add.s64 	%rd36, %rd1, %rd35;
	ld.global.nc.f64 	%fd76, [%rd36];
	ld.global.f64 	%fd77, [%rd14+88];
	mul.f64 	%fd78, %fd76, %fd77;
	sub.f64 	%fd79, %fd75, %fd78;
	add.s32 	%r49, %r37, 12;
	mul.wide.u32 	%rd37, %r49, 8;
	add.s64 	%rd38, %rd1, %rd37;
	ld.global.nc.f64 	%fd80, [%rd38];
	ld.global.f64 	%fd81, [%rd14+96];
	mul.f64 	%fd82, %fd80, %fd81;
	sub.f64 	%fd83, %fd79, %fd82;
	add.s32 	%r50, %r37, 13;
	mul.wide.u32 	%rd39, %r50, 8;
	add.s64 	%rd40, %rd1, %rd39;
	ld.global.nc.f64 	%fd84, [%rd40];
	ld.global.f64 	%fd85, [%rd14+104];
	mul.f64 	%fd86, %fd84, %fd85;
	sub.f64 	%fd87, %fd83, %fd86;
	add.s32 	%r51, %r37, 14;
	mul.wide.u32 	%rd41, %r51, 8;
	add.s64 	%rd42, %rd1, %rd41;
	ld.global.nc.f64 	%fd88, [%rd42];
	ld.global.f64 	%fd89, [%rd14+112];
	mul.f64 	%fd90, %fd88, %fd89;
	sub.f64 	%fd91, %fd87, %fd90;
	add.s32 	%r52, %r37, 15;
	mul.wide.u32 	%rd43, %r52, 8;
	add.s64 	%rd44, %rd1, %rd43;
	ld.global.nc.f64 	%fd92, [%rd44];
	ld.global.f64 	%fd93, [%rd14+120];
	mul.f64 	%fd94, %fd92, %fd93;
	sub.f64 	%fd290, %fd91, %fd94;
	add.s32 	%r121, %r121, 16;
	setp.ne.s32 	%p7, %r121, %r123;
	@%p7 bra 	$L__BB7_6;
$L__BB7_7:
	and.b32  	%r53, %r120, 15;
	setp.eq.s32 	%p8, %r53, 0;
	@%p8 bra 	$L__BB7_17;
	cvt.u32.u16 	%r54, %rs16;
	and.b32  	%r21, %r54, 15;
	add.s32 	%r55, %r21, -1;
	setp.lt.u32 	%p9, %r55, 7;
	@%p9 bra 	$L__BB7_10;
	add.s32 	%r56, %r123, %r16;
	mul.wide.u32 	%rd45, %r56, 8;
	add.s64 	%rd46, %rd1, %rd45;
	ld.global.nc.f64 	%fd96, [%rd46];
	mul.wide.u32 	%rd47, %r123, 8;
	add.s64 	%rd48, %rd2, %rd47;
	ld.global.f64 	%fd97, [%rd48];
	mul.f64 	%fd98, %fd96, %fd97;
	sub.f64 	%fd99, %fd290, %fd98;
	add.s32 	%r57, %r56, 1;
	mul.wide.u32 	%rd49, %r57, 8;
	add.s64 	%rd50, %rd1, %rd49;
	ld.global.nc.f64 	%fd100, [%rd50];
	ld.global.f64 	%fd101, [%rd48+8];
	mul.f64 	%fd102, %fd100, %fd101;
	sub.f64 	%fd103, %fd99, %fd102;
	add.s32 	%r58, %r56, 2;
	mul.wide.u32 	%rd51, %r58, 8;
	add.s64 	%rd52, %rd1, %rd51;
	ld.global.nc.f64 	%fd104, [%rd52];
	ld.global.f64 	%fd105, [%rd48+16];
	mul.f64 	%fd106, %fd104, %fd105;
	sub.f64 	%fd107, %fd103, %fd106;
	add.s32 	%r59, %r56, 3;
	mul.wide.u32 	%rd53, %r59, 8;
	add.s64 	%rd54, %rd1, %rd53;
	ld.global.nc.f64 	%fd108, [%rd54];
	ld.global.f64 	%fd109, [%rd48+24];
	mul.f64 	%fd110, %fd108, %fd109;
	sub.f64 	%fd111, %fd107, %fd110;
	add.s32 	%r60, %r56, 4;
	mul.wide.u32 	%rd55, %r60, 8;
	add.s64 	%rd56, %rd1, %rd55;
	ld.global.nc.f64 	%fd112, [%rd56];
	ld.global.f64 	%fd113, [%rd48+32];
	mul.f64 	%fd114, %fd112, %fd113;
	sub.f64 	%fd115, %fd111, %fd114;
	add.s32 	%r61, %r56, 5;
	mul.wide.u32 	%rd57, %r61, 8;
	add.s64 	%rd58, %rd1, %rd57;
	ld.global.nc.f64 	%fd116, [%rd58];
	ld.global.f64 	%fd117, [%rd48+40];
	mul.f64 	%fd118, %fd116, %fd117;
	sub.f64 	%fd119, %fd115, %fd118;
	add.s32 	%r62, %r56, 6;
	mul.wide.u32 	%rd59, %r62, 8;
	add.s64 	%rd60, %rd1, %rd59;
	ld.global.nc.f64 	%fd120, [%rd60];
	ld.global.f64 	%fd121, [%rd48+48];
	mul.f64 	%fd122, %fd120, %fd121;
	sub.f64 	%fd123, %fd119, %fd122;
	add.s32 	%r63, %r56, 7;
	mul.wide.u32 	%rd61, %r63, 8;
	add.s64 	%rd62, %rd1, %rd61;
	ld.global.nc.f64 	%fd124, [%rd62];
	ld.global.f64 	%fd125, [%rd48+56];
	mul.f64 	%fd126, %fd124, %fd125;
	sub.f64 	%fd290, %fd123, %fd126;
	add.s32 	%r123, %r123, 8;
$L__BB7_10:
	and.b32  	%r64, %r21, 7;
	setp.eq.s32 	%p10, %r64, 0;
	@%p10 bra 	$L__BB7_17;
	cvt.u32.u16 	%r65, %rs15;
	and.b32  	%r66, %r65, 7;
	and.b32  	%r24, %r65, 3;
	add.s32 	%r67, %r66, -1;
	setp.lt.u32 	%p11, %r67, 3;
	@%p11 bra 	$L__BB7_13;
	add.s32 	%r68, %r123, %r16;
	mul.wide.u32 	%rd63, %r68, 8;
	add.s64 	%rd64, %rd1, %rd63;
	ld.global.nc.f64 	%fd128, [%rd64];
	mul.wide.u32 	%rd65, %r123, 8;
	add.s64 	%rd66, %rd2, %rd65;
	ld.global.f64 	%fd129, [%rd66];
	mul.f64 	%fd130, %fd128, %fd129;
	sub.f64 	%fd131, %fd290, %fd130;
	add.s32 	%r69, %r68, 1;
	mul.wide.u32 	%rd67, %r69, 8;
	add.s64 	%rd68, %rd1, %rd67;
	ld.global.nc.f64 	%fd132, [%rd68];
	ld.global.f64 	%fd133, [%rd66+8];
	mul.f64 	%fd134, %fd132, %fd133;
	sub.f64 	%fd135, %fd131, %fd134;
	add.s32 	%r70, %r68, 2;
	mul.wide.u32 	%rd69, %r70, 8;
	add.s64 	%rd70, %rd1, %rd69;
	ld.global.nc.f64 	%fd136, [%rd70];
	ld.global.f64 	%fd137, [%rd66+16];
	mul.f64 	%fd138, %fd136, %fd137;
	sub.f64 	%fd139, %fd135, %fd138;
	add.s32 	%r71, %r68, 3;
	mul.wide.u32 	%rd71, %r71, 8;
	add.s64 	%rd72, %rd1, %rd71;
	ld.global.nc.f64 	%fd140, [%rd72];
	ld.global.f64 	%fd141, [%rd66+24];
	mul.f64 	%fd142, %fd140, %fd141;
	sub.f64 	%fd290, %fd139, %fd142;
	add.s32 	%r123, %r123, 4;
$L__BB7_13:
	setp.eq.s32 	%p12, %r24, 0;
	@%p12 bra 	$L__BB7_17;
	add.s32 	%r27, %r123, %r16;
	mul.wide.u32 	%rd73, %r27, 8;
	add.s64 	%rd74, %rd1, %rd73;
	ld.global.nc.f64 	%fd143, [%rd74];
	mul.wide.u32 	%rd75, %r123, 8;
	add.s64 	%rd5, %rd2, %rd75;
	ld.global.f64 	%fd144, [%rd5];
	mul.f64 	%fd145, %fd143, %fd144;
	sub.f64 	%fd290, %fd290, %fd145;
	setp.eq.s32 	%p13, %r24, 1;
	@%p13 bra 	$L__BB7_17;
	add.s32 	%r72, %r27, 1;
	mul.wide.u32 	%rd76, %r72, 8;
	add.s64 	%rd77, %rd1, %rd76;
	ld.global.nc.f64 	%fd146, [%rd77];
	ld.global.f64 	%fd147, [%rd5+8];
	mul.f64 	%fd148, %fd146, %fd147;
	sub.f64 	%fd290, %fd290, %fd148;
	setp.eq.s32 	%p14, %r24, 2;
	@%p14 bra 	$L__BB7_17;
	add.s32 	%r73, %r27, 2;
	mul.wide.u32 	%rd78, %r73, 8;
	add.s64 	%rd79, %rd1, %rd78;
	ld.global.nc.f64 	%fd149, [%rd79];
	ld.global.f64 	%fd150, [%rd5+16];
	mul.f64 	%fd151, %fd149, %fd150;
	sub.f64 	%fd290, %fd290, %fd151;
$L__BB7_17:
	add.s64 	%rd81, %rd2, %rd9;
	st.global.f64 	[%rd81], %fd290;
	add.s32 	%r120, %r120, 1;
	setp.ne.s32 	%p15, %r120, %r29;
	add.s16 	%rs16, %rs16, 1;
	add.s16 	%rs15, %rs15, 1;
	@%p15 bra 	$L__BB7_3;
$L__BB7_18:
	ret;
$L__BB7_19:
	mov.b32 	%r115, 0;
	mov.b16 	%rs13, 0;
	mov.u16 	%rs14, %rs13;
$L__BB7_20:
	mul.wide.u32 	%rd82, %r115, 8;
	add.s64 	%rd83, %rd3, %rd82;
	ld.global.nc.f64 	%fd276, [%rd83];
	setp.eq.s32 	%p16, %r115, 0;
	@%p16 bra 	$L__BB7_21;
	bra.uni 	$L__BB7_22;
$L__BB7_21:
	mad.lo.s32 	%r114, %r115, %r29, %r115;
	mul.wide.u32 	%rd153, %r114, 8;
	add.s64 	%rd154, %rd1, %rd153;
	ld.global.nc.f64 	%fd273, [%rd154];
	div.rn.f64 	%fd274, %fd276, %fd273;
	add.s64 	%rd156, %rd2, %rd82;
	st.global.f64 	[%rd156], %fd274;
	add.s32 	%r115, %r115, 1;
	setp.eq.s32 	%p26, %r115, %r29;
	add.s16 	%rs14, %rs14, 1;
	add.s16 	%rs13, %rs13, 1;
	@%p26 bra 	$L__BB7_18;
	bra.uni 	$L__BB7_20;
$L__BB7_22:
	mul.lo.s32 	%r5, %r115, %r29;
	setp.lt.u32 	%p17, %r115, 16;
	mov.b32 	%r117, 0;
	@%p17 bra 	$L__BB7_25;
	and.b32  	%r117, %r115, -16;
	mov.b32 	%r116, 0;
$L__BB7_24:
	.pragma "nounroll";
	add.s32 	%r77, %r116, %r5;
	mul.wide.u32 	%rd84, %r77, 8;
	add.s64 	%rd85, %rd1, %rd84;
	ld.global.nc.f64 	%fd153, [%rd85];
	mul.wide.u32 	%rd86, %r116, 8;
	add.s64 	%rd87, %rd2, %rd86;
	ld.global.f64 	%fd154, [%rd87];
	mul.f64 	%fd155, %fd153, %fd154;
	sub.f64 	%fd156, %fd276, %fd155;
	add.s32 	%r78, %r77, 1;
	mul.wide.u32 	%rd88, %r78, 8;
	add.s64 	%rd89, %rd1, %rd88;
	ld.global.nc.f64 	%fd157, [%rd89];
	ld.global.f64 	%fd158, [%rd87+8];
	mul.f64 	%fd159, %fd157, %fd158;
	sub.f64 	%fd160, %fd156, %fd159;
	add.s32 	%r79, %r77, 2;
	mul.wide.u32 	%rd90, %r79, 8;
	add.s64 	%rd91, %rd1, %rd90;
	ld.global.nc.f64 	%fd161, [%rd91];
	ld.global.f64 	%fd162, [%rd87+16];
	mul.f64 	%fd163, %fd161, %fd162;
	sub.f64 	%fd164, %fd160, %fd163;
	add.s32 	%r80, %r77, 3;
	mul.wide.u32 	%rd92, %r80, 8;
	add.s64 	%rd93, %rd1, %rd92;
	ld.global.nc.f64 	%fd165, [%rd93];
	ld.global.f64 	%fd166, [%rd87+24];
	mul.f64 	%fd167, %fd165, %fd166;
	sub.f64 	%fd168, %fd164, %fd167;
	add.s32 	%r81, %r77, 4;
	mul.wide.u32 	%rd94, %r81, 8;
	add.s64 	%rd95, %rd1, %rd94;
	ld.global.nc.f64 	%fd169, [%rd95];
	ld.global.f64 	%fd170, [%rd87+32];
	mul.f64 	%fd171, %fd169, %fd170;
	sub.f64 	%fd172, %fd168, %fd171;
	add.s32 	%r82, %r77, 5;
	mul.wide.u32 	%rd96, %r82, 8;
	add.s64 	%rd97, %rd1, %rd96;
	ld.global.nc.f64 	%fd173, [%rd97];
	ld.global.f64 	%fd174, [%rd87+40];
	mul.f64 	%fd175, %fd173, %fd174;
	sub.f64 	%fd176, %fd172, %fd175;
	add.s32 	%r83, %r77, 6;
	mul.wide.u32 	%rd98, %r83, 8;
	add.s64 	%rd99, %rd1, %rd98;
	ld.global.nc.f64 	%fd177, [%rd99];
	ld.global.f64 	%fd178, [%rd87+48];
	mul.f64 	%fd179, %fd177, %fd178;
	sub.f64 	%fd180, %fd176, %fd179;
	add.s32 	%r84, %r77, 7;
	mul.wide.u32 	%rd100, %r84, 8;
	add.s64 	%rd101, %rd1, %rd100;
	ld.global.nc.f64 	%fd181, [%rd101];
	ld.global.f64 	%fd182, [%rd87+56];
	mul.f64 	%fd183, %fd181, %fd182;
	sub.f64 	%fd184, %fd180, %fd183;
	add.s32 	%r85, %r77, 8;
	mul.wide.u32 	%rd102, %r85, 8;
	add.s64 	%rd103, %rd1, %rd102;
	ld.global.nc.f64 	%fd185, [%rd103];
	ld.global.f64 	%fd186, [%rd87+64];
	mul.f64 	%fd187, %fd185, %fd186;
	sub.f64 	%fd188, %fd184, %fd187;
	add.s32 	%r86, %r77, 9;
	mul.wide.u32 	%rd104, %r86, 8;
	add.s64 	%rd105, %rd1, %rd104;
	ld.global.nc.f64 	%fd189, [%rd105];
	ld.global.f64 	%fd190, [%rd87+72];
	mul.f64 	%fd191, %fd189, %fd190;
	sub.f64 	%fd192, %fd188, %fd191;
	add.s32 	%r87, %r77, 10;
	mul.wide.u32 	%rd106, %r87, 8;
	add.s64 	%rd107, %rd1, %rd106;
	ld.global.nc.f64 	%fd193, [%rd107];
	ld.global.f64 	%fd194, [%rd87+80];
	mul.f64 	%fd195, %fd193, %fd194;
	sub.f64 	%fd196, %fd192, %fd195;
	add.s32 	%r88, %r77, 11;
	mul.wide.u32 	%rd108, %r88, 8;
	add.s64 	%rd109, %rd1, %rd108;
	ld.global.nc.f64 	%fd197, [%rd109];
	ld.global.f64 	%fd198, [%rd87+88];
	mul.f64 	%fd199, %fd197, %fd198;
	sub.f64 	%fd200, %fd196, %fd199;
	add.s32 	%r89, %r77, 12;
	mul.wide.u32 	%rd110, %r89, 8;
	add.s64 	%rd111, %rd1, %rd110;
	ld.global.nc.f64 	%fd201, [%rd111];
	ld.global.f64 	%fd202, [%rd87+96];
	mul.f64 	%fd203, %fd201, %fd202;
	sub.f64 	%fd204, %fd200, %fd203;
	add.s32 	%r90, %r77, 13;
	mul.wide.u32 	%rd112, %r90, 8;
	add.s64 	%rd113, %rd1, %rd112;
	ld.global.nc.f64 	%fd205, [%rd113];
	ld.global.f64 	%fd206, [%rd87+104];
	mul.f64 	%fd207, %fd205, %fd206;
	sub.f64 	%fd208, %fd204, %fd207;
	add.s32 	%r91, %r77, 14;
	mul.wide.u32 	%rd114, %r91, 8;
	add.s64 	%rd115, %rd1, %rd114;
	ld.global.nc.f64 	%fd209, [%rd115];
	ld.global.f64 	%fd210, [%rd87+112];
	mul.f64 	%fd211, %fd209, %fd210;
	sub.f64 	%fd212, %fd208, %fd211;
	add.s32 	%r92, %r77, 15;
	mul.wide.u32 	%rd116, %r92, 8;
	add.s64 	%rd117, %rd1, %rd116;
	ld.global.nc.f64 	%fd213, [%rd117];
	ld.global.f64 	%fd214, [%rd87+120];
	mul.f64 	%fd215, %fd213, %fd214;
	sub.f64 	%fd276, %fd212, %fd215;
	add.s32 	%r116, %r116, 16;
	setp.eq.s32 	%p18, %r116, %r117;
	@%p18 bra 	$L__BB7_25;
	bra.uni 	$L__BB7_24;
$L__BB7_25:
	and.b32  	%r93, %r115, 15;
	setp.eq.s32 	%p19, %r93, 0;
	@%p19 bra 	$L__BB7_21;
	cvt.u32.u16 	%r94, %rs14;
	and.b32  	%r8, %r94, 15;
	add.s32 	%r95, %r8, -1;
	setp.lt.u32 	%p20, %r95, 7;
	@%p20 bra 	$L__BB7_28;
	add.s32 	%r96, %r117, %r5;
	mul.wide.u32 	%rd118, %r96, 8;
	add.s64 	%rd119, %rd1, %rd118;
	ld.global.nc.f64 	%fd217, [%rd119];
	mul.wide.u32 	%rd120, %r117, 8;
	add.s64 	%rd121, %rd2, %rd120;
	ld.global.f64 	%fd218, [%rd121];
	mul.f64 	%fd219, %fd217, %fd218;
	sub.f64 	%fd220, %fd276, %fd219;
	add.s32 	%r97, %r96, 1;
	mul.wide.u32 	%rd122, %r97, 8;
	add.s64 	%rd123, %rd1, %rd122;
	ld.global.nc.f64 	%fd221, [%rd123];
	ld.global.f64 	%fd222, [%rd121+8];
	mul.f64 	%fd223, %fd221, %fd222;
	sub.f64 	%fd224, %fd220, %fd223;
	add.s32 	%r98, %r96, 2;
	mul.wide.u32 	%rd124, %r98, 8;
	add.s64 	%rd125, %rd1, %rd124;
	ld.global.nc.f64 	%fd225, [%rd125];
	ld.global.f64 	%fd226, [%rd121+16];
	mul.f64 	%fd227, %fd225, %fd226;
	sub.f64 	%fd228, %fd224, %fd227;
	add.s32 	%r99, %r96, 3;
	mul.wide.u32 	%rd126, %r99, 8;
	add.s64 	%rd127, %rd1, %rd126;
	ld.global.nc.f64 	%fd229, [%rd127];
	ld.global.f64 	%fd230, [%rd121+24];
	mul.f64 	%fd231, %fd229, %fd230;
	sub.f64 	%fd232, %fd228, %fd231;
	add.s32 	%r100, %r96, 4;
	mul.wide.u32 	%rd128, %r100, 8;
	add.s64 	%rd129, %rd1, %rd128;
	ld.global.nc.f64 	%fd233, [%rd129];
	ld.global.f64 	%fd234, [%rd121+32];
	mul.f64 	%fd235, %fd233, %fd234;
	sub.f64 	%fd236, %fd232, %fd235;
	add.s32 	%r101, %r96, 5;
	mul.wide.u32 	%rd130, %r101, 8;
	add.s64 	%rd131, %rd1, %rd130;
	ld.global.nc.f64 	%fd237, [%rd131];
	ld.global.f64 	%fd238, [%rd121+40];
	mul.f64 	%fd239, %fd237, %fd238;
	sub.f64 	%fd240, %fd236, %fd239;
	add.s32 	%r102, %r96, 6;
	mul.wide.u32 	%rd132, %r102, 8;
	add.s64 	%rd133, %rd1, %rd132;
	ld.global.nc.f64 	%fd241, [%rd133];
	ld.global.f64 	%fd242, [%rd121+48];
	mul.f64 	%fd243, %fd241, %fd242;
	sub.f64 	%fd244, %fd240, %fd243;
	add.s32 	%r103, %r96, 7;
	mul.wide.u32 	%rd134, %r103, 8;
	add.s64 	%rd135, %rd1, %rd134;
	ld.global.nc.f64 	%fd245, [%rd135];
	ld.global.f64 	%fd246, [%rd121+56];
	mul.f64 	%fd247, %fd245, %fd246;
	sub.f64 	%fd276, %fd244, %fd247;
	add.s32 	%r117, %r117, 8;
$L__BB7_28:
	and.b32  	%r104, %r8, 7;
	setp.eq.s32 	%p21, %r104, 0;
	@%p21 bra 	$L__BB7_21;
	cvt.u32.u16 	%r105, %rs13;
	and.b32  	%r106, %r105, 7;
	and.b32  	%r11, %r105, 3;
	add.s32 	%r107, %r106, -1;
	setp.lt.u32 	%p22, %r107, 3;
	@%p22 bra 	$L__BB7_31;
	add.s32 	%r108, %r117, %r5;
	mul.wide.u32 	%rd136, %r108, 8;
	add.s64 	%rd137, %rd1, %rd136;
	ld.global.nc.f64 	%fd249, [%rd137];
	mul.wide.u32 	%rd138, %r117, 8;
	add.s64 	%rd139, %rd2, %rd138;
	ld.global.f64 	%fd250, [%rd139];
	mul.f64 	%fd251, %fd249, %fd250;
	sub.f64 	%fd252, %fd276, %fd251;
	add.s32 	%r109, %r108, 1;
	mul.wide.u32 	%rd140, %r109, 8;
	add.s64 	%rd141, %rd1, %rd140;
	ld.global.nc.f64 	%fd253, [%rd141];
	ld.global.f64 	%fd254, [%rd139+8];
	mul.f64 	%fd255, %fd253, %fd254;
	sub.f64 	%fd256, %fd252, %fd255;
	add.s32 	%r110, %r108, 2;
	mul.wide.u32 	%rd142, %r110, 8;
	add.s64 	%rd143, %rd1, %rd142;
	ld.global.nc.f64 	%fd257, [%rd143];
	ld.global.f64 	%fd258, [%rd139+16];
	mul.f64 	%fd259, %fd257, %fd258;
	sub.f64 	%fd260, %fd256, %fd259;
	add.s32 	%r111, %r108, 3;
	mul.wide.u32 	%rd144, %r111, 8;
	add.s64 	%rd145, %rd1, %rd144;
	ld.global.nc.f64 	%fd261, [%rd145];
	ld.global.f64 	%fd262, [%rd139+24];
	mul.f64 	%fd263, %fd261, %fd262;
	sub.f64 	%fd276, %fd260, %fd263;
	add.s32 	%r117, %r117, 4;
$L__BB7_31:
	setp.eq.s32 	%p23, %r11, 0;
	@%p23 bra 	$L__BB7_21;
	add.s32 	%r14, %r117, %r5;
	mul.wide.u32 	%rd146, %r14, 8;
	add.s64 	%rd147, %rd1, %rd146;
	ld.global.nc.f64 	%fd264, [%rd147];
	mul.wide.u32 	%rd148, %r117, 8;
	add.s64 	%rd4, %rd2, %rd148;
	ld.global.f64 	%fd265, [%rd4];
	mul.f64 	%fd266, %fd264, %fd265;
	sub.f64 	%fd276, %fd276, %fd266;
	setp.eq.s32 	%p24, %r11, 1;
	@%p24 bra 	$L__BB7_21;
	add.s32 	%r112, %r14, 1;
	mul.wide.u32 	%rd149, %r112, 8;
	add.s64 	%rd150, %rd1, %rd149;
	ld.global.nc.f64 	%fd267, [%rd150];
	ld.global.f64 	%fd268, [%rd4+8];
	mul.f64 	%fd269, %fd267, %fd268;
	sub.f64 	%fd276, %fd276, %fd269;
	setp.eq.s32 	%p25, %r11, 2;
	@%p25 bra 	$L__BB7_21;
	add.s32 	%r113, %r14, 2;
	mul.wide.u32 	%rd151, %r113, 8;
	add.s64 	%rd152, %rd1, %rd151;
	ld.global.nc.f64 	%fd270, [%rd152];
	ld.global.f64 	%fd271, [%rd4+16];
	mul.f64 	%fd272, %fd270, %fd271;
	sub.f64 	%fd276, %fd276, %fd272;
	bra.uni 	$L__BB7_21;

}
	// .globl	backward_sub_f32
.visible .entry backward_sub_f32(
	.param .u64 .ptr .align 1 backward_sub_f32_param_0,
	.param .u64 .ptr .align 1 backward_sub_f32_param_1,
	.param .u64 .ptr .align 1 backward_sub_f32_param_2,
	.param .u32 backward_sub_f32_param_3
)
{
	.reg .pred 	%p<15>;
	.reg .b16 	%rs<9>;
	.reg .b32 	%r<77>;
	.reg .b32 	%f<147>;
	.reg .b64 	%rd<83>;

	ld.param.u64 	%rd6, [backward_sub_f32_param_0];
	ld.param.u64 	%rd5, [backward_sub_f32_param_1];
	ld.param.u64 	%rd7, [backward_sub_f32_param_2];
	ld.param.u32 	%r24, [backward_sub_f32_param_3];
	cvta.to.global.u64 	%rd1, %rd7;
	cvta.to.global.u64 	%rd2, %rd6;
	mov.u32 	%r25, %tid.x;
	mov.u32 	%r26, %ctaid.x;
	or.b32  	%r27, %r25, %r26;
	setp.ne.s32 	%p1, %r27, 0;
	setp.lt.s32 	%p2, %r24, 1;
	or.pred  	%p3, %p1, %p2;
	@%p3 bra 	$L__BB8_18;
	cvta.to.global.u64 	%rd3, %rd5;
	mov.b32 	%r69, 0;
	mov.b16 	%rs7, 0;
	mov.u16 	%rs8, %rs7;
	mov.u32 	%r70, %r24;
$L__BB8_2:
	mov.u32 	%r2, %r70;
	add.s32 	%r70, %r2, -1;
	mul.wide.u32 	%rd8, %r70, 4;
	add.s64 	%rd9, %rd3, %rd8;
	ld.global.nc.f32 	%f146, [%rd9];
	setp.ge.u32 	%p4, %r2, %r24;
	@%p4 bra 	$L__BB8_17;
	add.s32 	%r29, %r69, -1;
	mul.lo.s32 	%r4, %r70, %r24;
	setp.lt.u32 	%p5, %r29, 15;
	mov.u32 	%r75, %r2;
	@%p5 bra 	$L__BB8_7;
	add.s32 	%r73, %r2, 7;
	add.s32 	%r72, %r2, %r4;
	and.b32  	%r30, %r69, -16;
	neg.s32 	%r71, %r30;
$L__BB8_5:
	.pragma "nounroll";
	add.s32 	%r31, %r73, -7;
	mul.wide.u32 	%rd10, %r72, 4;
	add.s64 	%rd11, %rd2, %rd10;
	ld.global.nc.f32 	%f17, [%rd11];
	mul.wide.u32 	%rd12, %r31, 4;
	add.s64 	%rd13, %rd1, %rd12;
	ld.global.f32 	%f18, [%rd13];
	mul.f32 	%f19, %f17, %f18;
	sub.f32 	%f20, %f146, %f19;
	add.s32 	%r32, %r72, 1;
	mul.wide.u32 	%rd14, %r32, 4;
	add.s64 	%rd15, %rd2, %rd14;
	ld.global.nc.f32 	%f21, [%rd15];
	ld.global.f32 	%f22, [%rd13+4];
	mul.f32 	%f23, %f21, %f22;
	sub.f32 	%f24, %f20, %f23;
	add.s32 	%r33, %r72, 2;
	mul.wide.u32 	%rd16, %r33, 4;
	add.s64 	%rd17, %rd2, %rd16;
	ld.global.nc.f32 	%f25, [%rd17];
	ld.global.f32 	%f26, [%rd13+8];
	mul.f32 	%f27, %f25, %f26;
	sub.f32 	%f28, %f24, %f27;
	add.s32 	%r34, %r72, 3;
	mul.wide.u32 	%rd18, %r34, 4;
	add.s64 	%rd19, %rd2, %rd18;
	ld.global.nc.f32 	%f29, [%rd19];
	ld.global.f32 	%f30, [%rd13+12];
	mul.f32 	%f31, %f29, %f30;
	sub.f32 	%f32, %f28, %f31;
	add.s32 	%r35, %r72, 4;
	mul.wide.u32 	%rd20, %r35, 4;
	add.s64 	%rd21, %rd2, %rd20;
	ld.global.nc.f32 	%f33, [%rd21];
	ld.global.f32 	%f34, [%rd13+16];
	mul.f32 	%f35, %f33, %f34;
	sub.f32 	%f36, %f32, %f35;
	add.s32 	%r36, %r72, 5;
	mul.wide.u32 	%rd22, %r36, 4;
	add.s64 	%rd23, %rd2, %rd22;
	ld.global.nc.f32 	%f37, [%rd23];
	ld.global.f32 	%f38, [%rd13+20];
	mul.f32 	%f39, %f37, %f38;
	sub.f32 	%f40, %f36, %f39;
	add.s32 	%r37, %r72, 6;
	mul.wide.u32 	%rd24, %r37, 4;
	add.s64 	%rd25, %rd2, %rd24;
	ld.global.nc.f32 	%f41, [%rd25];
	ld.global.f32 	%f42, [%rd13+24];
	mul.f32 	%f43, %f41, %f42;
	sub.f32 	%f44, %f40, %f43;
	add.s32 	%r38, %r72, 7;
	mul.wide.u32 	%rd26, %r38, 4;
	add.s64 	%rd27, %rd2, %rd26;
	ld.global.nc.f32 	%f45, [%rd27];
	ld.global.f32 	%f46, [%rd13+28];
	mul.f32 	%f47, %f45, %f46;
	sub.f32 	%f48, %f44, %f47;
	add.s32 	%r39, %r72, 8;
	mul.wide.u32 	%rd28, %r39, 4;
	add.s64 	%rd29, %rd2, %rd28;
	ld.global.nc.f32 	%f49, [%rd29];
	ld.global.f32 	%f50, [%rd13+32];
	mul.f32 	%f51, %f49, %f50;
	sub.f32 	%f52, %f48, %f51;
	add.s32 	%r40, %r72, 9;
	mul.wide.u32 	%rd30, %r40, 4;
	add.s64 	%rd31, %rd2, %rd30;
	ld.global.nc.f32 	%f53, [%rd31];
	ld.global.f32 	%f54, [%rd13+36];
	mul.f32 	%f55, %f53, %f54;
	sub.f32 	%f56, %f52, %f55;
	add.s32 	%r41, %r72, 10;
	mul.wide.u32 	%rd32, %r41, 4;
	add.s64 	%rd33, %rd2, %rd32;
	ld.global.nc.f32 	%f57, [%rd33];
	ld.global.f32 	%f58, [%rd13+40];
	mul.f32 	%f59, %f57, %f58;
	sub.f32 	%f60, %f56, %f59;
	add.s32 	%r42, %r72, 11;
	mul.wide.u32 	%rd34, %r42, 4;
	add.s64 	%rd35, %rd2, %rd34;
	ld.global.nc.f32 	%f61, [%rd35];
	ld.global.f32 	%f62, [%rd13+44];
	mul.f32 	%f63, %f61, %f62;
	sub.f32 	%f64, %f60, %f63;
	add.s32 	%r43, %r72, 12;
	mul.wide.u32 	%rd36, %r43, 4;
	add.s64 	%rd37, %rd2, %rd36;
	ld.global.nc.f32 	%f65, [%rd37];
	ld.global.f32 	%f66, [%rd13+48];
	mul.f32 	%f67, %f65, %f66;
	sub.f32 	%f68, %f64, %f67;
	add.s32 	%r44, %r72, 13;
	mul.wide.u32 	%rd38, %r44, 4;
	add.s64 	%rd39, %rd2, %rd38;
	ld.global.nc.f32 	%f69, [%rd39];
	ld.global.f32 	%f70, [%rd13+52];
	mul.f32 	%f71, %f69, %f70;
	sub.f32 	%f72, %f68, %f71;
	add.s32 	%r45, %r72, 14;
	mul.wide.u32 	%rd40, %r45, 4;
	add.s64 	%rd41, %rd2, %rd40;
	ld.global.nc.f32 	%f73, [%rd41];
	ld.global.f32 	%f74, [%rd13+56];
	mul.f32 	%f75, %f73, %f74;
	sub.f32 	%f76, %f72, %f75;
	add.s32 	%r46, %r72, 15;
	mul.wide.u32 	%rd42, %r46, 4;
	add.s64 	%rd43, %rd2, %rd42;
	ld.global.nc.f32 	%f77, [%rd43];
	ld.global.f32 	%f78, [%rd13+60];
	mul.f32 	%f79, %f77, %f78;
	sub.f32 	%f146, %f76, %f79;
	add.s32 	%r73, %r73, 16;
	add.s32 	%r72, %r72, 16;
	add.s32 	%r71, %r71, 16;
	setp.ne.s32 	%p6, %r71, 0;
	@%p6 bra 	$L__BB8_5;
	add.s32 	%r75, %r73, -7;
$L__BB8_7:
	and.b32  	%r47, %r69, 15;
	setp.eq.s32 	%p7, %r47, 0;
	@%p7 bra 	$L__BB8_17;
	cvt.u32.u16 	%r48, %rs8;
	and.b32  	%r16, %r48, 15;
	add.s32 	%r49, %r16, -1;
	setp.lt.u32 	%p8, %r49, 7;
	@%p8 bra 	$L__BB8_10;
	add.s32 	%r50, %r75, %r4;
	mul.wide.u32 	%rd44, %r50, 4;
	add.s64 	%rd45, %rd2, %rd44;
	ld.global.nc.f32 	%f81, [%rd45];
	mul.wide.u32 	%rd46, %r75, 4;
	add.s64 	%rd47, %rd1, %rd46;
	ld.global.f32 	%f82, [%rd47];
	mul.f32 	%f83, %f81, %f82;
	sub.f32 	%f84, %f146, %f83;
	add.s32 	%r51, %r50, 1;
	mul.wide.u32 	%rd48, %r51, 4;
	add.s64 	%rd49, %rd2, %rd48;
	ld.global.nc.f32 	%f85, [%rd49];
	ld.global.f32 	%f86, [%rd47+4];
	mul.f32 	%f87, %f85, %f86;
	sub.f32 	%f88, %f84, %f87;
	add.s32 	%r52, %r50, 2;
	mul.wide.u32 	%rd50, %r52, 4;
	add.s64 	%rd51, %rd2, %rd50;
	ld.global.nc.f32 	%f89, [%rd51];
	ld.global.f32 	%f90, [%rd47+8];
	mul.f32 	%f91, %f89, %f90;
	sub.f32 	%f92, %f88, %f91;
	add.s32 	%r53, %r50, 3;
	mul.wide.u32 	%rd52, %r53, 4;
	add.s64 	%rd53, %rd2, %rd52;
	ld.global.nc.f32 	%f93, [%rd53];
	ld.global.f32 	%f94, [%rd47+12];
	mul.f32 	%f95, %f93, %f94;
	sub.f32 	%f96, %f92, %f95;
	add.s32 	%r54, %r50, 4;
	mul.wide.u32 	%rd54, %r54, 4;
	add.s64 	%rd55, %rd2, %rd54;
	ld.global.nc.f32 	%f97, [%rd55];
	ld.global.f32 	%f98, [%rd47+16];
	mul.f32 	%f99, %f97, %f98;
	sub.f32 	%f100, %f96, %f99;
	add.s32 	%r55, %r50, 5;
	mul.wide.u32 	%rd56, %r55, 4;
	add.s64 	%rd57, %rd2, %rd56;
	ld.global.nc.f32 	%f101, [%rd57];
	ld.global.f32 	%f102, [%rd47+20];
	mul.f32 	%f103, %f101, %f102;
	sub.f32 	%f104, %f100, %f103;
	add.s32 	%r56, %r50, 6;
	mul.wide.u32 	%rd58, %r56, 4;
	add.s64 	%rd59, %rd2, %rd58;
	ld.global.nc.f32 	%f105, [%rd59];
	ld.global.f32 	%f106, [%rd47+24];
	mul.f32 	%f107, %f105, %f106;
	sub.f32 	%f108, %f104, %f107;
	add.s32 	%r57, %r50, 7;
	mul.wide.u32 	%rd60, %r57, 4;
	add.s64 	%rd61, %rd2, %rd60;
	ld.global.nc.f32 	%f109, [%rd61];
	ld.global.f32 	%f110, [%rd47+28];
	mul.f32 	%f111, %f109, %f110;
	sub.f32 	%f146, %f108, %f111;
	add.s32 	%r75, %r75, 8;
$L__BB8_10:
	and.b32  	%r58, %r16, 7;
	setp.eq.s32 	%p9, %r58, 0;
	@%p9 bra 	$L__BB8_17;
	cvt.u32.u16 	%r59, %rs7;
	and.b32  	%r60, %r59, 7;
	and.b32  	%r19, %r59, 3;
	add.s32 	%r61, %r60, -1;
	setp.lt.u32 	%p10, %r61, 3;
	@%p10 bra 	$L__BB8_13;
	add.s32 	%r62, %r75, %r4;
	mul.wide.u32 	%rd62, %r62, 4;
	add.s64 	%rd63, %rd2, %rd62;
	ld.global.nc.f32 	%f113, [%rd63];
	mul.wide.u32 	%rd64, %r75, 4;
	add.s64 	%rd65, %rd1, %rd64;
	ld.global.f32 	%f114, [%rd65];
	mul.f32 	%f115, %f113, %f114;
	sub.f32 	%f116, %f146, %f115;
	add.s32 	%r63, %r62, 1;
	mul.wide.u32 	%rd66, %r63, 4;
	add.s64 	%rd67, %rd2, %rd66;
	ld.global.nc.f32 	%f117, [%rd67];
	ld.global.f32 	%f118, [%rd65+4];
	mul.f32 	%f119, %f117, %f118;
	sub.f32 	%f120, %f116, %f119;
	add.s32 	%r64, %r62, 2;
	mul.wide.u32 	%rd68, %r64, 4;
	add.s64 	%rd69, %rd2, %rd68;
	ld.global.nc.f32 	%f121, [%rd69];
	ld.global.f32 	%f122, [%rd65+8];
	mul.f32 	%f123, %f121, %f122;
	sub.f32 	%f124, %f120, %f123;
	add.s32 	%r65, %r62, 3;
	mul.wide.u32 	%rd70, %r65, 4;
	add.s64 	%rd71, %rd2, %rd70;
	ld.global.nc.f32 	%f125, [%rd71];
	ld.global.f32 	%f126, [%rd65+12];
	mul.f32 	%f127, %f125, %f126;
	sub.f32 	%f146, %f124, %f127;
	add.s32 	%r75, %r75, 4;
$L__BB8_13:
	setp.eq.s32 	%p11, %r19, 0;
	@%p11 bra 	$L__BB8_17;
	add.s32 	%r22, %r75, %r4;
	mul.wide.u32 	%rd72, %r22, 4;
	add.s64 	%rd73, %rd2, %rd72;
	ld.global.nc.f32 	%f128, [%rd73];
	mul.wide.u32 	%rd74, %r75, 4;
	add.s64 	%rd4, %rd1, %rd74;
	ld.global.f32 	%f129, [%rd4];
	mul.f32 	%f130, %f128, %f129;
	sub.f32 	%f146, %f146, %f130;
	setp.eq.s32 	%p12, %r19, 1;
	@%p12 bra 	$L__BB8_17;
	add.s32 	%r66, %r22, 1;
	mul.wide.u32 	%rd75, %r66, 4;
	add.s64 	%rd76, %rd2, %rd75;
	ld.global.nc.f32 	%f131, [%rd76];
	ld.global.f32 	%f132, [%rd4+4];
	mul.f32 	%f133, %f131, %f132;
	sub.f32 	%f146, %f146, %f133;
	setp.eq.s32 	%p13, %r19, 2;
	@%p13 bra 	$L__BB8_17;
	add.s32 	%r67, %r22, 2;
	mul.wide.u32 	%rd77, %r67, 4;
	add.s64 	%rd78, %rd2, %rd77;
	ld.global.nc.f32 	%f134, [%rd78];
	ld.global.f32 	%f135, [%rd4+8];
	mul.f32 	%f136, %f134, %f135;
	sub.f32 	%f146, %f146, %f136;
$L__BB8_17:
	mad.lo.s32 	%r68, %r70, %r24, %r70;
	mul.wide.u32 	%rd79, %r68, 4;
	add.s64 	%rd80, %rd2, %rd79;
	ld.global.nc.f32 	%f137, [%rd80];
	div.rn.f32 	%f138, %f146, %f137;
	add.s64 	%rd82, %rd1, %rd8;
	st.global.f32 	[%rd82], %f138;
	setp.gt.u32 	%p14, %r2, 1;
	add.s32 	%r69, %r69, 1;
	add.s16 	%rs8, %rs8, 1;
	add.s16 	%rs7, %rs7, 1;
	@%p14 bra 	$L__BB8_2;
$L__BB8_18:
	ret;

}
	// .globl	backward_sub_f64
.visible .entry backward_sub_f64(
	.param .u64 .ptr .align 1 backward_sub_f64_param_0,
	.param .u64 .ptr .align 1 backward_sub_f64_param_1,
	.param .u64 .ptr .align 1 backward_sub_f64_param_2,
	.param .u32 backward_sub_f64_param_3
)
{
	.reg .pred 	%p<15>;
	.reg .b16 	%rs<9>;
	.reg .b32 	%r<77>;
	.reg .b64 	%rd<83>;
	.reg .b64 	%fd<147>;

	ld.param.u64 	%rd6, [backward_sub_f64_param_0];
	ld.param.u64 	%rd5, [backward_sub_f64_param_1];
	ld.param.u64 	%rd7, [backward_sub_f64_param_2];
	ld.param.u32 	%r24, [backward_sub_f64_param_3];
	cvta.to.global.u64 	%rd1, %rd7;
	cvta.to.global.u64 	%rd2, %rd6;
	mov.u32 	%r25, %tid.x;
	mov.u32 	%r26, %ctaid.x;
	or.b32  	%r27, %r25, %r26;
	setp.ne.s32 	%p1, %r27, 0;
	setp.lt.s32 	%p2, %r24, 1;
	or.pred  	%p3, %p1, %p2;
	@%p3 bra 	$L__BB9_18;
	cvta.to.global.u64 	%rd3, %rd5;
	mov.b32 	%r69, 0;
	mov.b16 	%rs7, 0;
	mov.u16 	%rs8, %rs7;
	mov.u32 	%r70, %r24;
$L__BB9_2:
	mov.u32 	%r2, %r70;
	add.s32 	%r70, %r2, -1;
	mul.wide.u32 	%rd8, %r70, 8;
	add.s64 	%rd9, %rd3, %rd8;
	ld.global.nc.f64 	%fd146, [%rd9];
	setp.ge.u32 	%p4, %r2, %r24;
	@%p4 bra 	$L__BB9_17;
	add.s32 	%r29, %r69, -1;
	mul.lo.s32 	%r4, %r70, %r24;
	setp.lt.u32 	%p5, %r29, 15;
	mov.u32 	%r75, %r2;
	@%p5 bra 	$L__BB9_7;
	add.s32 	%r73, %r2, 7;
	add.s32 	%r72, %r2, %r4;
	and.b32  	%r30, %r69, -16;
	neg.s32 	%r71, %r30;
$L__BB9_5:
	.pragma "nounroll";
	add.s32 	%r31, %r73, -7;
	mul.wide.u32 	%rd10, %r72, 8;
	add.s64 	%rd11, %rd2, %rd10;
	ld.global.nc.f64 	%fd17, [%rd11];
	mul.wide.u32 	%rd12, %r31, 8;
	add.s64 	%rd13, %rd1, %rd12;
	ld.global.f64 	%fd18, [%rd13];
	mul.f64 	%fd19, %fd17, %fd18;
	sub.f64 	%fd20, %fd146, %fd19;
	add.s32 	%r32, %r72, 1;
	mul.wide.u32 	%rd14, %r32, 8;
	add.s64 	%rd15, %rd2, %rd14;
	ld.global.nc.f64 	%fd21, [%rd15];
	ld.global.f64 	%fd22, [%rd13+8];
	mul.f64 	%fd23, %fd21, %fd22;
	sub.f64 	%fd24, %fd20, %fd23;
	add.s32 	%r33, %r72, 2;
	mul.wide.u32 	%rd16, %r33, 8;
	add.s64 	%rd17, %rd2, %rd16;
	ld.global.nc.f64 	%fd25, [%rd17];
	ld.global.f64 	%fd26, [%rd13+16];
	mul.f64 	%fd27, %fd25, %fd26;
	sub.f64 	%fd28, %fd24, %fd27;
	add.s32 	%r34, %r72, 3;
	mul.wide.u32 	%rd18, %r34, 8;
	add.s64 	%rd19, %rd2, %rd18;
	ld.global.nc.f64 	%fd29, [%rd19];
	ld.global.f64 	%fd30, [%rd13+24];
	mul.f64 	%fd31, %fd29, %fd30;
	sub.f64 	%fd32, %fd28, %fd31;
	add.s32 	%r35, %r72, 4;
	mul.wide.u32 	%rd20, %r35, 8;
	add.s64 	%rd21, %rd2, %rd20;
	ld.global.nc.f64 	%fd33, [%rd21];
	ld.global.f64 	%fd34, [%rd13+32];
	mul.f64 	%fd35, %fd33, %fd34;
	sub.f64 	%fd36, %fd32, %fd35;
	add.s32 	%r36, %r72, 5;
	mul.wide.u32 	%rd22, %r36, 8;
	add.s64 	%rd23, %rd2, %rd22;
	ld.global.nc.f64 	%fd37, [%rd23];
	ld.global.f64 	%fd38, [%rd13+40];
	mul.f64 	%fd39, %fd37, %fd38;
	sub.f64 	%fd40, %fd36, %fd39;
	add.s32 	%r37, %r72, 6;
	mul.wide.u32 	%rd24, %r37, 8;
	add.s64 	%rd25, %rd2, %rd24;
	ld.global.nc.f64 	%fd41, [%rd25];
	ld.global.f64 	%fd42, [%rd13+48];
	mul.f64 	%fd43, %fd41, %fd42;
	sub.f64 	%fd44, %fd40, %fd43;
	add.s32 	%r38, %r72, 7;
	mul.wide.u32 	%rd26, %r38, 8;
	add.s64 	%rd27, %rd2, %rd26;
	ld.global.nc.f64 	%fd45, [%rd27];
	ld.global.f64 	%fd46, [%rd13+56];
	mul.f64 	%fd47, %fd45, %fd46;
	sub.f64 	%fd48, %fd44, %fd47;
	add.s32 	%r39, %r72, 8;
	mul.wide.u32 	%rd28, %r39, 8;
	add.s64 	%rd29, %rd2, %rd28;
	ld.global.nc.f64 	%fd49, [%rd29];
	ld.global.f64 	%fd50, [%rd13+64];
	mul.f64 	%fd51, %fd49, %fd50;
	sub.f64 	%fd52, %fd48, %fd51;
	add.s32 	%r40, %r72, 9;
	mul.wide.u32 	%rd30, %r40, 8;
	add.s64 	%rd31, %rd2, %rd30;
	ld.global.nc.f64 	%fd53, [%rd31];
	ld.global.f64 	%fd54, [%rd13+72];
	mul.f64 	%fd55, %fd53, %fd54;
	sub.f64 	%fd56, %fd52, %fd55;
	add.s32 	%r41, %r72, 10;
	mul.wide.u32 	%rd32, %r41, 8;
	add.s64 	%rd33, %rd2, %rd32;
	ld.global.nc.f64 	%fd57, [%rd33];
	ld.global.f64 	%fd58, [%rd13+80];
	mul.f64 	%fd59, %fd57, %fd58;
	sub.f64 	%fd60, %fd56, %fd59;
	add.s32 	%r42, %r72, 11;
	mul.wide.u32 	%rd34, %r42, 8;
	add.s64 	%rd35, %rd2, %rd34;
	ld.global.nc.f64 	%fd61, [%rd35];
	ld.global.f64 	%fd62, [%rd13+88];
	mul.f64 	%fd63, %fd61, %fd62;
	sub.f64 	%fd64, %fd60, %fd63;
	add.s32 	%r43, %r72, 12;
	mul.wide.u32 	%rd36, %r43, 8;
	add.s64 	%rd37, %rd2, %rd36;
	ld.global.nc.f64 	%fd65, [%rd37];
	ld.global.f64 	%fd66, [%rd13+96];
	mul.f64 	%fd67, %fd65, %fd66;
	sub.f64 	%fd68, %fd64, %fd67;
	add.s32 	%r44, %r72, 13;
	mul.wide.u32 	%rd38, %r44, 8;
	add.s64 	%rd39, %rd2, %rd38;
	ld.global.nc.f64 	%fd69, [%rd39];
	ld.global.f64 	%fd70, [%rd13+104];
	mul.f64 	%fd71, %fd69, %fd70;
	sub.f64 	%fd72, %fd68, %fd71;
	add.s32 	%r45, %r72, 14;
	mul.wide.u32 	%rd40, %r45, 8;
	add.s64 	%rd41, %rd2, %rd40;
	ld.global.nc.f64 	%fd73, [%rd41];
	ld.global.f64 	%fd74, [%rd13+112];
	mul.f64 	%fd75, %fd73, %fd74;
	sub.f64 	%fd76, %fd72, %fd75;
	add.s32 	%r46, %r72, 15;
	mul.wide.u32 	%rd42, %r46, 8;
	add.s64 	%rd43, %rd2, %rd42;
	ld.global.nc.f64 	%fd77, [%rd43];
	ld.global.f64 	%fd78, [%rd13+120];
	mul.f64 	%fd79, %fd77, %fd78;
	sub.f64 	%fd146, %fd76, %fd79;
	add.s32 	%r73, %r73, 16;
	add.s32 	%r72, %r72, 16;
	add.s32 	%r71, %r71, 16;
	setp.ne.s32 	%p6, %r71, 0;
	@%p6 bra 	$L__BB9_5;
	add.s32 	%r75, %r73, -7;
$L__BB9_7:
	and.b32  	%r47, %r69, 15;
	setp.eq.s32 	%p7, %r47, 0;
	@%p7 bra 	$L__BB9_17;
	cvt.u32.u16 	%r48, %rs8;
	and.b32  	%r16, %r48, 15;
	add.s32 	%r49, %r16, -1;
	setp.lt.u32 	%p8, %r49, 7;
	@%p8 bra 	$L__BB9_10;
	add.s32 	%r50, %r75, %r4;
	mul.wide.u32 	%rd44, %r50, 8;
	add.s64 	%rd45, %rd2, %rd44;
	ld.global.nc.f64 	%fd81, [%rd45];
	mul.wide.u32 	%rd46, %r75, 8;
	add.s64 	%rd47, %rd1, %rd46;
	ld.global.f64 	%fd82, [%rd47];
	mul.f64 	%fd83, %fd81, %fd82;
	sub.f64 	%fd84, %fd146, %fd83;
	add.s32 	%r51, %r50, 1;
	mul.wide.u32 	%rd48, %r51, 8;
	add.s64 	%rd49, %rd2, %rd48;
	ld.global.nc.f64 	%fd85, [%rd49];
	ld.global.f64 	%fd86, [%rd47+8];
	mul.f64 	%fd87, %fd85, %fd86;
	sub.f64 	%fd88, %fd84, %fd87;
	add.s32 	%r52, %r50, 2;
	mul.wide.u32 	%rd50, %r52, 8;
	add.s64 	%rd51, %rd2, %rd50;
	ld.global.nc.f64 	%fd89, [%rd51];
	ld.global.f64 	%fd90, [%rd47+16];
	mul.f64 	%fd91, %fd89, %fd90;
	sub.f64 	%fd92, %fd88, %fd91;
	add.s32 	%r53, %r50, 3;
	mul.wide.u32 	%rd52, %r53, 8;
	add.s64 	%rd53, %rd2, %rd52;
	ld.global.nc.f64 	%fd93, [%rd53];
	ld.global.f64 	%fd94, [%rd47+24];
	mul.f64 	%fd95, %fd93, %fd94;
	sub.f64 	%fd96, %fd92, %fd95;
	add.s32 	%r54, %r50, 4;
	mul.wide.u32 	%rd54, %r54, 8;
	add.s64 	%rd55, %rd2, %rd54;
	ld.global.nc.f64 	%fd97, [%rd55];
	ld.global.f64 	%fd98, [%rd47+32];
	mul.f64 	%fd99, %fd97, %fd98;
	sub.f64 	%fd100, %fd96, %fd99;
	add.s32 	%r55, %r50, 5;
	mul.wide.u32 	%rd56, %r55, 8;
	add.s64 	%rd57, %rd2, %rd56;
	ld.global.nc.f64 	%fd101, [%rd57];
	ld.global.f64 	%fd102, [%rd47+40];
	mul.f64 	%fd103, %fd101, %fd102;
	sub.f64 	%fd104, %fd100, %fd103;
	add.s32 	%r56, %r50, 6;
	mul.wide.u32 	%rd58, %r56, 8;
	add.s64 	%rd59, %rd2, %rd58;
	ld.global.nc.f64 	%fd105, [%rd59];
	ld.global.f64 	%fd106, [%rd47+48];
	mul.f64 	%fd107, %fd105, %fd106;
	sub.f64 	%fd108, %fd104, %fd107;
	add.s32 	%r57, %r50, 7;
	mul.wide.u32 	%rd60, %r57, 8;
	add.s64 	%rd61, %rd2, %rd60;
	ld.global.nc.f64 	%fd109, [%rd61];
	ld.global.f64 	%fd110, [%rd47+56];
	mul.f64 	%fd111, %fd109, %fd110;
	sub.f64 	%fd146, %fd108, %fd111;
	add.s32 	%r75, %r75, 8;
$L__BB9_10:
	and.b32  	%r58, %r16, 7;
	setp.eq.s32 	%p9, %r58, 0;
	@%p9 bra 	$L__BB9_17;
	cvt.u32.u16 	%r59, %rs7;
	and.b32  	%r60, %r59, 7;
	and.b32  	%r19, %r59, 3;
	add.s32 	%r61, %r60, -1;
	setp.lt.u32 	%p10, %r61, 3;
	@%p10 bra 	$L__BB9_13;
	add.s32 	%r62, %r75, %r4;
	mul.wide.u32 	%rd62, %r62, 8;
	add.s64 	%rd63, %rd2, %rd62;
	ld.global.nc.f64 	%fd113, [%rd63];
	mul.wide.u32 	%rd64, %r75, 8;
	add.s64 	%rd65, %rd1, %rd64;
	ld.global.f64 	%fd114, [%rd65];
	mul.f64 	%fd115, %fd113, %fd114;
	sub.f64 	%fd116, %fd146, %fd115;
	add.s32 	%r63, %r62, 1;
	mul.wide.u32 	%rd66, %r63, 8;
	add.s64 	%rd67, %rd2, %rd66;
	ld.global.nc.f64 	%fd117, [%rd67];
	ld.global.f64 	%fd118, [%rd65+8];
	mul.f64 	%fd119, %fd117, %fd118;
	sub.f64 	%fd120, %fd116, %fd119;
	add.s32 	%r64, %r62, 2;
	mul.wide.u32 	%rd68, %r64, 8;
	add.s64 	%rd69, %rd2, %rd68;
	ld.global.nc.f64 	%fd121, [%rd69];
	ld.global.f64 	%fd122, [%rd65+16];
	mul.f64 	%fd123, %fd121, %fd122;
	sub.f64 	%fd124, %fd120, %fd123;
	add.s32 	%r65, %r62, 3;
	mul.wide.u32 	%rd70, %r65, 8;
	add.s64 	%rd71, %rd2, %rd70;
	ld.global.nc.f64 	%fd125, [%rd71];
	ld.global.f64 	%fd126, [%rd65+24];
	mul.f64 	%fd127, %fd125, %fd126;
	sub.f64 	%fd146, %fd124, %fd127;
	add.s32 	%r75, %r75, 4;
$L__BB9_13:
	setp.eq.s32 	%p11, %r19, 0;
	@%p11 bra 	$L__BB9_17;
	add.s32 	%r22, %r75, %r4;
	mul.wide.u32 	%rd72, %r22, 8;
	add.s64 	%rd73, %rd2, %rd72;
	ld.global.nc.f64 	%fd128, [%rd73];
	mul.wide.u32 	%rd74, %r75, 8;
	add.s64 	%rd4, %rd1, %rd74;
	ld.global.f64 	%fd129, [%rd4];
	mul.f64 	%fd130, %fd128, %fd129;
	sub.f64 	%fd146, %fd146, %fd130;
	setp.eq.s32 	%p12, %r19, 1;
	@%p12 bra 	$L__BB9_17;
	add.s32 	%r66, %r22, 1;
	mul.wide.u32 	%rd75, %r66, 8;
	add.s64 	%rd76, %rd2, %rd75;
	ld.global.nc.f64 	%fd131, [%rd76];
	ld.global.f64 	%fd132, [%rd4+8];
	mul.f64 	%fd133, %fd131, %fd132;
	sub.f64 	%fd146, %fd146, %fd133;
	setp.eq.s32 	%p13, %r19, 2;
	@%p13 bra 	$L__BB9_17;
	add.s32 	%r67, %r22, 2;
	mul.wide.u32 	%rd77, %r67, 8;
	add.s64 	%rd78, %rd2, %rd77;
	ld.global.nc.f64 	%fd134, [%rd78];
	ld.global.f64 	%fd135, [%rd4+16];
	mul.f64 	%fd136, %fd134, %fd135;
	sub.f64 	%fd146, %fd146, %fd136;
$L__BB9_17:
	mad.lo.s32 	%r68, %r70, %r24, %r70;
	mul.wide.u32 	%rd79, %r68, 8;
	add.s64 	%rd80, %rd2, %rd79;
	ld.global.nc.f64 	%fd137, [%rd80];
	div.rn.f64 	%fd138, %fd146, %fd137;
	add.s64 	%rd82, %rd1, %rd8;
	st.global.f64 	[%rd82], %fd138;
	setp.gt.u32 	%p14, %r2, 1;
	add.s32 	%r69, %r69, 1;
	add.s16 	%rs8, %rs8, 1;
	add.s16 	%rs7, %rs7, 1;
	@%p14 bra 	$L__BB9_2;
$L__BB9_18:
	ret;

}
	// .globl	lu_decompose_f32
.visible .entry lu_decompose_f32(
	.param .u64 .ptr .align 1 lu_decompose_f32_param_0,
	.param .u64 .ptr .align 1 lu_decompose_f32_param_1,
	.param .u64 .ptr .align 1 lu_decompose_f32_param_2,
	.param .u32 lu_decompose_f32_param_3,
	.param .u32 lu_decompose_f32_param_4,
	.param .u64 .ptr .align 1 lu_decompose_f32_param_5
)
{
	.reg .pred 	%p<89>;
	.reg .b16 	%rs<27>;
	.reg .b32 	%r<439>;
	.reg .b32 	%f<331>;
	.reg .b64 	%rd<325>;

	ld.param.u64 	%rd6, [lu_decompose_f32_param_0];
	ld.param.u64 	%rd7, [lu_decompose_f32_param_1];
	ld.param.u64 	%rd4, [lu_decompose_f32_param_2];
	ld.param.u32 	%r145, [lu_decompose_f32_param_3];
	ld.param.u32 	%r146, [lu_decompose_f32_param_4];
	ld.param.u64 	%rd5, [lu_decompose_f32_param_5];
	cvta.to.global.u64 	%rd1, %rd7;
	cvta.to.global.u64 	%rd2, %rd6;
	mov.u32 	%r147, %tid.x;
	mov.u32 	%r148, %ctaid.x;
	or.b32  	%r149, %r147, %r148;
	setp.ne.s32 	%p1, %r149, 0;
	@%p1 bra 	$L__BB10_84;
	min.u32 	%r1, %r145, %r146;
	setp.eq.s32 	%p2, %r1, 0;
	mov.b32 	%r438, 0;
	@%p2 bra 	$L__BB10_83;
	setp.ne.s32 	%p3, %r146, 0;
	@%p3 bra 	$L__BB10_22;
	add.s32 	%r2, %r145, -1;
	ld.global.f32 	%f1, [%rd2];
	setp.lt.u32 	%p76, %r145, 17;
	@%p76 bra 	$L__BB10_6;
	and.b32  	%r373, %r2, -16;
	neg.s32 	%r391, %r373;
$L__BB10_5:
	.pragma "nounroll";
	add.s32 	%r391, %r391, 16;
	setp.ne.s32 	%p77, %r391, 0;
	@%p77 bra 	$L__BB10_5;
$L__BB10_6:
	mov.b64 	%rd322, 0;
	st.global.u64 	[%rd1], %rd322;
	abs.f32 	%f296, %f1;
	setp.lt.f32 	%p78, %f296, 0f2EDBE6FF;
	@%p78 bra 	$L__BB10_85;
	setp.lt.u32 	%p79, %r145, 2;
	@%p79 bra 	$L__BB10_83;
	add.s32 	%r375, %r145, -2;
	setp.lt.u32 	%p80, %r375, 15;
	mov.f32 	%f325, %f1;
	@%p80 bra 	$L__BB10_12;
	and.b32  	%r376, %r2, -16;
	neg.s32 	%r392, %r376;
	mov.f32 	%f325, %f1;
$L__BB10_10:
	.pragma "nounroll";
	div.rn.f32 	%f297, %f325, %f1;
	div.rn.f32 	%f298, %f297, %f1;
	div.rn.f32 	%f299, %f298, %f1;
	div.rn.f32 	%f300, %f299, %f1;
	div.rn.f32 	%f301, %f300, %f1;
	div.rn.f32 	%f302, %f301, %f1;
	div.rn.f32 	%f303, %f302, %f1;
	div.rn.f32 	%f304, %f303, %f1;
	div.rn.f32 	%f305, %f304, %f1;
	div.rn.f32 	%f306, %f305, %f1;
	div.rn.f32 	%f307, %f306, %f1;
	div.rn.f32 	%f308, %f307, %f1;
	div.rn.f32 	%f309, %f308, %f1;
	div.rn.f32 	%f310, %f309, %f1;
	div.rn.f32 	%f311, %f310, %f1;
	div.rn.f32 	%f325, %f311, %f1;
	add.s32 	%r392, %r392, 16;
	setp.eq.s32 	%p81, %r392, 0;
	@%p81 bra 	$L__BB10_11;
	bra.uni 	$L__BB10_10;
$L__BB10_11:
	st.global.f32 	[%rd2], %f325;
$L__BB10_12:
	and.b32  	%r378, %r2, 15;
	setp.eq.s32 	%p82, %r378, 0;
	@%p82 bra 	$L__BB10_83;
	add.s32 	%r9, %r145, 15;
	and.b32  	%r379, %r9, 15;
	add.s32 	%r380, %r379, -1;
	setp.lt.u32 	%p83, %r380, 7;
	@%p83 bra 	$L__BB10_15;
	div.rn.f32 	%f312, %f325, %f1;
	div.rn.f32 	%f313, %f312, %f1;
	div.rn.f32 	%f314, %f313, %f1;
	div.rn.f32 	%f315, %f314, %f1;
	div.rn.f32 	%f316, %f315, %f1;
	div.rn.f32 	%f317, %f316, %f1;
	div.rn.f32 	%f318, %f317, %f1;
	div.rn.f32 	%f325, %f318, %f1;
	st.global.f32 	[%rd2], %f325;
$L__BB10_15:
	and.b32  	%r382, %r9, 7;
	setp.eq.s32 	%p84, %r382, 0;
	@%p84 bra 	$L__BB10_83;
	add.s32 	%r383, %r145, 7;
	and.b32  	%r10, %r383, 3;
	and.b32  	%r384, %r383, 7;
	add.s32 	%r385, %r384, -1;
	setp.lt.u32 	%p85, %r385, 3;
	@%p85 bra 	$L__BB10_18;
	div.rn.f32 	%f319, %f325, %f1;
	div.rn.f32 	%f320, %f319, %f1;
	div.rn.f32 	%f321, %f320, %f1;
	div.rn.f32 	%f325, %f321, %f1;
	st.global.f32 	[%rd2], %f325;
$L__BB10_18:
	setp.eq.s32 	%p86, %r10, 0;
	@%p86 bra 	$L__BB10_83;
	div.rn.f32 	%f9, %f325, %f1;
	st.global.f32 	[%rd2], %f9;
	setp.eq.s32 	%p87, %r10, 1;
	@%p87 bra 	$L__BB10_83;
	div.rn.f32 	%f10, %f9, %f1;
	st.global.f32 	[%rd2], %f10;
	setp.eq.s32 	%p88, %r10, 2;
	@%p88 bra 	$L__BB10_83;
	div.rn.f32 	%f322, %f10, %f1;
	st.global.f32 	[%rd2], %f322;
	bra.uni 	$L__BB10_83;
$L__BB10_22:
	add.s32 	%r11, %r145, -2;
	cvt.u16.u32 	%rs1, %r145;
	add.s32 	%r12, %r146, -1;
	and.b32  	%r13, %r146, 15;
	cvt.u16.u32 	%rs3, %r146;
	and.b32  	%r14, %r146, 7;
	add.s32 	%r15, %r146, -2;
	and.b32  	%r16, %r146, -16;
	and.b32  	%r17, %r146, 3;
	shl.b32 	%r18, %r146, 4;
	mov.b32 	%r438, 0;
	mov.b16 	%rs24, 0;
	mov.u16 	%rs25, %rs24;
	mov.u16 	%rs26, %rs24;
	mov.u32 	%r394, %r438;
$L__BB10_23:
	mov.u32 	%r20, %r394;
	xor.b16  	%rs16, %rs24, 3;
	add.s16 	%rs8, %rs16, %rs3;
	not.b16 	%rs17, %rs25;
	add.s16 	%rs18, %rs17, %rs1;
	cvt.u32.u16 	%r152, %rs18;
	and.b32  	%r21, %r152, 7;
	add.s32 	%r22, %r21, -1;
	not.b16 	%rs19, %rs26;
	add.s16 	%rs20, %rs19, %rs1;
	cvt.u32.u16 	%r153, %rs20;
	and.b32  	%r23, %r153, 15;
	add.s32 	%r24, %r23, -1;
	not.b32 	%r25, %r20;
	add.s32 	%r26, %r145, %r25;
	sub.s32 	%r27, %r11, %r20;
	mul.lo.s32 	%r28, %r20, %r146;
	add.s32 	%r154, %r28, %r20;
	mul.wide.u32 	%rd8, %r154, 4;
	add.s64 	%rd3, %rd2, %rd8;
	add.s32 	%r394, %r20, 1;
	setp.ge.u32 	%p4, %r394, %r145;
	mov.u32 	%r423, %r20;
	@%p4 bra 	$L__BB10_38;
	ld.global.f32 	%f23, [%rd3];
	abs.f32 	%f329, %f23;
	setp.lt.u32 	%p5, %r27, 15;
	mov.u32 	%r418, %r394;
	mov.u32 	%r423, %r20;
	@%p5 bra 	$L__BB10_28;
	and.b32  	%r156, %r26, -16;
	neg.s32 	%r411, %r156;
	add.s32 	%r157, %r20, 2;
	mad.lo.s32 	%r410, %r146, %r157, %r20;
	add.s32 	%r158, %r20, 3;
	mad.lo.s32 	%r409, %r146, %r158, %r20;
	add.s32 	%r159, %r20, 4;
	mad.lo.s32 	%r408, %r146, %r159, %r20;
	add.s32 	%r160, %r20, 5;
	mad.lo.s32 	%r407, %r146, %r160, %r20;
	add.s32 	%r161, %r20, 6;
	mad.lo.s32 	%r406, %r146, %r161, %r20;
	add.s32 	%r162, %r20, 7;
	mad.lo.s32 	%r405, %r146, %r162, %r20;
	add.s32 	%r163, %r20, 8;
	mad.lo.s32 	%r404, %r146, %r163, %r20;
	add.s32 	%r164, %r20, 9;
	mad.lo.s32 	%r403, %r146, %r164, %r20;
	add.s32 	%r165, %r20, 10;
	mad.lo.s32 	%r402, %r146, %r165, %r20;
	add.s32 	%r166, %r20, 11;
	mad.lo.s32 	%r401, %r146, %r166, %r20;
	add.s32 	%r167, %r20, 12;
	mad.lo.s32 	%r400, %r146, %r167, %r20;
	add.s32 	%r168, %r20, 13;
	mad.lo.s32 	%r399, %r146, %r168, %r20;
	add.s32 	%r169, %r20, 14;
	mad.lo.s32 	%r398, %r146, %r169, %r20;
	add.s32 	%r170, %r20, 15;
	mad.lo.s32 	%r397, %r146, %r170, %r20;
	add.s32 	%r171, %r20, 16;
	mad.lo.s32 	%r396, %r146, %r171, %r20;
	mad.lo.s32 	%r395, %r146, %r394, %r20;
	mov.u32 	%r412, %r20;
	mov.u32 	%r423, %r20;
$L__BB10_26:
	.pragma "nounroll";
	add.s32 	%r172, %r412, 1;
	mul.wide.u32 	%rd9, %r395, 4;
	add.s64 	%rd10, %rd2, %rd9;
	ld.global.f32 	%f24, [%rd10];
	abs.f32 	%f25, %f24;
	setp.gt.f32 	%p6, %f25, %f329;
	selp.b32 	%r173, %r172, %r423, %p6;
	selp.f32 	%f26, %f25, %f329, %p6;
	mul.wide.u32 	%rd11, %r410, 4;
	add.s64 	%rd12, %rd2, %rd11;
	ld.global.f32 	%f27, [%rd12];
	abs.f32 	%f28, %f27;
	setp.gt.f32 	%p7, %f28, %f26;
	add.s32 	%r174, %r412, 2;
	selp.b32 	%r175, %r174, %r173, %p7;
	selp.f32 	%f29, %f28, %f26, %p7;
	mul.wide.u32 	%rd13, %r409, 4;
	add.s64 	%rd14, %rd2, %rd13;
	ld.global.f32 	%f30, [%rd14];
	abs.f32 	%f31, %f30;
	setp.gt.f32 	%p8, %f31, %f29;
	add.s32 	%r176, %r412, 3;
	selp.b32 	%r177, %r176, %r175, %p8;
	selp.f32 	%f32, %f31, %f29, %p8;
	mul.wide.u32 	%rd15, %r408, 4;
	add.s64 	%rd16, %rd2, %rd15;
	ld.global.f32 	%f33, [%rd16];
	abs.f32 	%f34, %f33;
	setp.gt.f32 	%p9, %f34, %f32;
	add.s32 	%r178, %r412, 4;
	selp.b32 	%r179, %r178, %r177, %p9;
	selp.f32 	%f35, %f34, %f32, %p9;
	mul.wide.u32 	%rd17, %r407, 4;
	add.s64 	%rd18, %rd2, %rd17;
	ld.global.f32 	%f36, [%rd18];
	abs.f32 	%f37, %f36;
	setp.gt.f32 	%p10, %f37, %f35;
	add.s32 	%r180, %r412, 5;
	selp.b32 	%r181, %r180, %r179, %p10;
	selp.f32 	%f38, %f37, %f35, %p10;
	mul.wide.u32 	%rd19, %r406, 4;
	add.s64 	%rd20, %rd2, %rd19;
	ld.global.f32 	%f39, [%rd20];
	abs.f32 	%f40, %f39;
	setp.gt.f32 	%p11, %f40, %f38;
	add.s32 	%r182, %r412, 6;
	selp.b32 	%r183, %r182, %r181, %p11;
	selp.f32 	%f41, %f40, %f38, %p11;
	mul.wide.u32 	%rd21, %r405, 4;
	add.s64 	%rd22, %rd2, %rd21;
	ld.global.f32 	%f42, [%rd22];
	abs.f32 	%f43, %f42;
	setp.gt.f32 	%p12, %f43, %f41;
	add.s32 	%r184, %r412, 7;
	selp.b32 	%r185, %r184, %r183, %p12;
	selp.f32 	%f44, %f43, %f41, %p12;
	mul.wide.u32 	%rd23, %r404, 4;
	add.s64 	%rd24, %rd2, %rd23;
	ld.global.f32 	%f45, [%rd24];
	abs.f32 	%f46, %f45;
	setp.gt.f32 	%p13, %f46, %f44;
	add.s32 	%r186, %r412, 8;
	selp.b32 	%r187, %r186, %r185, %p13;
	selp.f32 	%f47, %f46, %f44, %p13;
	mul.wide.u32 	%rd25, %r403, 4;
	add.s64 	%rd26, %rd2, %rd25;
	ld.global.f32 	%f48, [%rd26];
	abs.f32 	%f49, %f48;
	setp.gt.f32 	%p14, %f49, %f47;
	add.s32 	%r188, %r412, 9;
	selp.b32 	%r189, %r188, %r187, %p14;
	selp.f32 	%f50, %f49, %f47, %p14;
	mul.wide.u32 	%rd27, %r402, 4;
	add.s64 	%rd28, %rd2, %rd27;
	ld.global.f32 	%f51, [%rd28];
	abs.f32 	%f52, %f51;
	setp.gt.f32 	%p15, %f52, %f50;
	add.s32 	%r190, %r412, 10;
	selp.b32 	%r191, %r190, %r189, %p15;
	selp.f32 	%f53, %f52, %f50, %p15;
	mul.wide.u32 	%rd29, %r401, 4;
	add.s64 	%rd30, %rd2, %rd29;
	ld.global.f32 	%f54, [%rd30];
	abs.f32 	%f55, %f54;
	setp.gt.f32 	%p16, %f55, %f53;
	add.s32 	%r192, %r412, 11;
	selp.b32 	%r193, %r192, %r191, %p16;
	selp.f32 	%f56, %f55, %f53, %p16;
	mul.wide.u32 	%rd31, %r400, 4;
	add.s64 	%rd32, %rd2, %rd31;
	ld.global.f32 	%f57, [%rd32];
	abs.f32 	%f58, %f57;
	setp.gt.f32 	%p17, %f58, %f56;
	add.s32 	%r194, %r412, 12;
	selp.b32 	%r195, %r194, %r193, %p17;
	selp.f32 	%f59, %f58, %f56, %p17;
	mul.wide.u32 	%rd33, %r399, 4;
	add.s64 	%rd34, %rd2, %rd33;
	ld.global.f32 	%f60, [%rd34];
	abs.f32 	%f61, %f60;
	setp.gt.f32 	%p18, %f61, %f59;
	add.s32 	%r196, %r412, 13;
	selp.b32 	%r197, %r196, %r195, %p18;
	selp.f32 	%f62, %f61, %f59, %p18;
	mul.wide.u32 	%rd35, %r398, 4;
	add.s64 	%rd36, %rd2, %rd35;
	ld.global.f32 	%f63, [%rd36];
	abs.f32 	%f64, %f63;
	setp.gt.f32 	%p19, %f64, %f62;
	add.s32 	%r198, %r412, 14;
	selp.b32 	%r199, %r198, %r197, %p19;
	selp.f32 	%f65, %f64, %f62, %p19;
	mul.wide.u32 	%rd37, %r397, 4;
	add.s64 	%rd38, %rd2, %rd37;
	ld.global.f32 	%f66, [%rd38];
	abs.f32 	%f67, %f66;
	setp.gt.f32 	%p20, %f67, %f65;
	add.s32 	%r200, %r412, 15;
	selp.b32 	%r201, %r200, %r199, %p20;
	selp.f32 	%f68, %f67, %f65, %p20;
	mul.wide.u32 	%rd39, %r396, 4;
	add.s64 	%rd40, %rd2, %rd39;
	ld.global.f32 	%f69, [%rd40];
	abs.f32 	%f70, %f69;
	setp.gt.f32 	%p21, %f70, %f68;
	add.s32 	%r412, %r412, 16;
	selp.b32 	%r423, %r412, %r201, %p21;
	selp.f32 	%f329, %f70, %f68, %p21;
	add.s32 	%r411, %r411, 16;
	add.s32 	%r410, %r410, %r18;
	add.s32 	%r409, %r409, %r18;
	add.s32 	%r408, %r408, %r18;
	add.s32 	%r407, %r407, %r18;
	add.s32 	%r406, %r406, %r18;
	add.s32 	%r405, %r405, %r18;
	add.s32 	%r404, %r404, %r18;
	add.s32 	%r403, %r403, %r18;
	add.s32 	%r402, %r402, %r18;
	add.s32 	%r401, %r401, %r18;
	add.s32 	%r400, %r400, %r18;
	add.s32 	%r399, %r399, %r18;
	add.s32 	%r398, %r398, %r18;
	add.s32 	%r397, %r397, %r18;
	add.s32 	%r396, %r396, %r18;
	add.s32 	%r395, %r395, %r18;
	setp.ne.s32 	%p22, %r411, 0;
	@%p22 bra 	$L__BB10_26;
	add.s32 	%r418, %r412, 1;
$L__BB10_28:
	and.b32  	%r202, %r26, 15;
	setp.eq.s32 	%p23, %r202, 0;
	@%p23 bra 	$L__BB10_38;
	setp.lt.u32 	%p24, %r24, 7;
	@%p24 bra 	$L__BB10_31;
	mad.lo.s32 	%r204, %r418, %r146, %r20;
	mul.wide.u32 	%rd41, %r204, 4;
	add.s64 	%rd42, %rd2, %rd41;
	ld.global.f32 	%f71, [%rd42];
	abs.f32 	%f72, %f71;
	setp.gt.f32 	%p25, %f72, %f329;
	selp.b32 	%r205, %r418, %r423, %p25;
	selp.f32 	%f73, %f72, %f329, %p25;
	add.s32 	%r206, %r418, 1;
	add.s32 	%r207, %r204, %r146;
	mul.wide.u32 	%rd43, %r207, 4;
	add.s64 	%rd44, %rd2, %rd43;
	ld.global.f32 	%f74, [%rd44];
	abs.f32 	%f75, %f74;
	setp.gt.f32 	%p26, %f75, %f73;
	selp.b32 	%r208, %r206, %r205, %p26;
	selp.f32 	%f76, %f75, %f73, %p26;
	add.s32 	%r209, %r418, 2;
	add.s32 	%r210, %r207, %r146;
	mul.wide.u32 	%rd45, %r210, 4;
	add.s64 	%rd46, %rd2, %rd45;
	ld.global.f32 	%f77, [%rd46];
	abs.f32 	%f78, %f77;
	setp.gt.f32 	%p27, %f78, %f76;
	selp.b32 	%r211, %r209, %r208, %p27;
	selp.f32 	%f79, %f78, %f76, %p27;
	add.s32 	%r212, %r418, 3;
	add.s32 	%r213, %r210, %r146;
	mul.wide.u32 	%rd47, %r213, 4;
	add.s64 	%rd48, %rd2, %rd47;
	ld.global.f32 	%f80, [%rd48];
	abs.f32 	%f81, %f80;
	setp.gt.f32 	%p28, %f81, %f79;
	selp.b32 	%r214, %r212, %r211, %p28;
	selp.f32 	%f82, %f81, %f79, %p28;
	add.s32 	%r215, %r418, 4;
	add.s32 	%r216, %r213, %r146;
	mul.wide.u32 	%rd49, %r216, 4;
	add.s64 	%rd50, %rd2, %rd49;
	ld.global.f32 	%f83, [%rd50];
	abs.f32 	%f84, %f83;
	setp.gt.f32 	%p29, %f84, %f82;
	selp.b32 	%r217, %r215, %r214, %p29;
	selp.f32 	%f85, %f84, %f82, %p29;
	add.s32 	%r218, %r418, 5;
	add.s32 	%r219, %r216, %r146;
	mul.wide.u32 	%rd51, %r219, 4;
	add.s64 	%rd52, %rd2, %rd51;
	ld.global.f32 	%f86, [%rd52];
	abs.f32 	%f87, %f86;
	setp.gt.f32 	%p30, %f87, %f85;
	selp.b32 	%r220, %r218, %r217, %p30;
	selp.f32 	%f88, %f87, %f85, %p30;
	add.s32 	%r221, %r418, 6;
	add.s32 	%r222, %r219, %r146;
	mul.wide.u32 	%rd53, %r222, 4;
	add.s64 	%rd54, %rd2, %rd53;
	ld.global.f32 	%f89, [%rd54];
	abs.f32 	%f90, %f89;
	setp.gt.f32 	%p31, %f90, %f88;
	selp.b32 	%r223, %r221, %r220, %p31;
	selp.f32 	%f91, %f90, %f88, %p31;
	add.s32 	%r224, %r418, 7;
	add.s32 	%r225, %r222, %r146;
	mul.wide.u32 	%rd55, %r225, 4;
	add.s64 	%rd56, %rd2, %rd55;
	ld.global.f32 	%f92, [%rd56];
	abs.f32 	%f93, %f92;
	setp.gt.f32 	%p32, %f93, %f91;
	selp.b32 	%r423, %r224, %r223, %p32;
	selp.f32 	%f329, %f93, %f91, %p32;
	add.s32 	%r418, %r418, 8;
$L__BB10_31:
	and.b32  	%r226, %r23, 7;
	setp.eq.s32 	%p33, %r226, 0;
	@%p33 bra 	$L__BB10_38;
	and.b32  	%r94, %r21, 3;
	setp.lt.u32 	%p34, %r22, 3;
	@%p34 bra 	$L__BB10_34;
	mad.lo.s32 	%r228, %r418, %r146, %r20;
	mul.wide.u32 	%rd57, %r228, 4;
	add.s64 	%rd58, %rd2, %rd57;
	ld.global.f32 	%f94, [%rd58];
	abs.f32 	%f95, %f94;
	setp.gt.f32 	%p35, %f95, %f329;
	selp.b32 	%r229, %r418, %r423, %p35;
	selp.f32 	%f96, %f95, %f329, %p35;
	add.s32 	%r230, %r418, 1;
	add.s32 	%r231, %r228, %r146;
	mul.wide.u32 	%rd59, %r231, 4;
	add.s64 	%rd60, %rd2, %rd59;
	ld.global.f32 	%f97, [%rd60];
	abs.f32 	%f98, %f97;
	setp.gt.f32 	%p36, %f98, %f96;
	selp.b32 	%r232, %r230, %r229, %p36;
	selp.f32 	%f99, %f98, %f96, %p36;
	add.s32 	%r233, %r418, 2;
	add.s32 	%r234, %r231, %r146;
	mul.wide.u32 	%rd61, %r234, 4;
	add.s64 	%rd62, %rd2, %rd61;
	ld.global.f32 	%f100, [%rd62];
	abs.f32 	%f101, %f100;
	setp.gt.f32 	%p37, %f101, %f99;
	selp.b32 	%r235, %r233, %r232, %p37;
	selp.f32 	%f102, %f101, %f99, %p37;
	add.s32 	%r236, %r418, 3;
	add.s32 	%r237, %r234, %r146;
	mul.wide.u32 	%rd63, %r237, 4;
	add.s64 	%rd64, %rd2, %rd63;
	ld.global.f32 	%f103, [%rd64];
	abs.f32 	%f104, %f103;
	setp.gt.f32 	%p38, %f104, %f102;
	selp.b32 	%r423, %r236, %r235, %p38;
	selp.f32 	%f329, %f104, %f102, %p38;
	add.s32 	%r418, %r418, 4;
$L__BB10_34:
	setp.eq.s32 	%p39, %r94, 0;
	@%p39 bra 	$L__BB10_38;
	mad.lo.s32 	%r100, %r418, %r146, %r20;
	mul.wide.u32 	%rd65, %r100, 4;
	add.s64 	%rd66, %rd2, %rd65;
	ld.global.f32 	%f105, [%rd66];
	abs.f32 	%f106, %f105;
	setp.gt.f32 	%p40, %f106, %f329;
	selp.b32 	%r423, %r418, %r423, %p40;
	selp.f32 	%f19, %f106, %f329, %p40;
	setp.eq.s32 	%p41, %r94, 1;
	@%p41 bra 	$L__BB10_38;
	add.s32 	%r238, %r418, 1;
	add.s32 	%r102, %r100, %r146;
	mul.wide.u32 	%rd67, %r102, 4;
	add.s64 	%rd68, %rd2, %rd67;
	ld.global.f32 	%f107, [%rd68];
	abs.f32 	%f108, %f107;
	setp.gt.f32 	%p42, %f108, %f19;
	selp.b32 	%r423, %r238, %r423, %p42;
	selp.f32 	%f20, %f108, %f19, %p42;
	setp.eq.s32 	%p43, %r94, 2;
	@%p43 bra 	$L__BB10_38;
	add.s32 	%r239, %r418, 2;
	add.s32 	%r240, %r102, %r146;
	mul.wide.u32 	%rd69, %r240, 4;
	add.s64 	%rd70, %rd2, %rd69;
	ld.global.f32 	%f109, [%rd70];
	abs.f32 	%f110, %f109;
	setp.gt.f32 	%p44, %f110, %f20;
	selp.b32 	%r423, %r239, %r423, %p44;
$L__BB10_38:
	cvt.u64.u32 	%rd71, %r423;
	mul.wide.u32 	%rd72, %r20, 8;
	add.s64 	%rd73, %rd1, %rd72;
	st.global.u64 	[%rd73], %rd71;
	setp.eq.s32 	%p45, %r423, %r20;
	@%p45 bra 	$L__BB10_53;
	setp.lt.u32 	%p46, %r12, 15;
	mul.lo.s32 	%r106, %r423, %r146;
	mov.b32 	%r426, 0;
	@%p46 bra 	$L__BB10_42;
	mov.b32 	%r424, 0;
$L__BB10_41:
	.pragma "nounroll";
	add.s32 	%r243, %r424, %r28;
	mul.wide.u32 	%rd74, %r243, 4;
	add.s64 	%rd75, %rd2, %rd74;
	ld.global.f32 	%f111, [%rd75];
	add.s32 	%r244, %r424, %r106;
	mul.wide.u32 	%rd76, %r244, 4;
	add.s64 	%rd77, %rd2, %rd76;
	ld.global.f32 	%f112, [%rd77];
	st.global.f32 	[%rd75], %f112;
	st.global.f32 	[%rd77], %f111;
	add.s32 	%r245, %r243, 1;
	mul.wide.u32 	%rd78, %r245, 4;
	add.s64 	%rd79, %rd2, %rd78;
	ld.global.f32 	%f113, [%rd79];
	add.s32 	%r246, %r244, 1;
	mul.wide.u32 	%rd80, %r246, 4;
	add.s64 	%rd81, %rd2, %rd80;
	ld.global.f32 	%f114, [%rd81];
	st.global.f32 	[%rd79], %f114;
	st.global.f32 	[%rd81], %f113;
	add.s32 	%r247, %r243, 2;
	mul.wide.u32 	%rd82, %r247, 4;
	add.s64 	%rd83, %rd2, %rd82;
	ld.global.f32 	%f115, [%rd83];
	add.s32 	%r248, %r244, 2;
	mul.wide.u32 	%rd84, %r248, 4;
	add.s64 	%rd85, %rd2, %rd84;
	ld.global.f32 	%f116, [%rd85];
	st.global.f32 	[%rd83], %f116;
	st.global.f32 	[%rd85], %f115;
	add.s32 	%r249, %r243, 3;
	mul.wide.u32 	%rd86, %r249, 4;
	add.s64 	%rd87, %rd2, %rd86;
	ld.global.f32 	%f117, [%rd87];
	add.s32 	%r250, %r244, 3;
	mul.wide.u32 	%rd88, %r250, 4;
	add.s64 	%rd89, %rd2, %rd88;
	ld.global.f32 	%f118, [%rd89];
	st.global.f32 	[%rd87], %f118;
	st.global.f32 	[%rd89], %f117;
	add.s32 	%r251, %r243, 4;
	mul.wide.u32 	%rd90, %r251, 4;
	add.s64 	%rd91, %rd2, %rd90;
	ld.global.f32 	%f119, [%rd91];
	add.s32 	%r252, %r244, 4;
	mul.wide.u32 	%rd92, %r252, 4;
	add.s64 	%rd93, %rd2, %rd92;
	ld.global.f32 	%f120, [%rd93];
	st.global.f32 	[%rd91], %f120;
	st.global.f32 	[%rd93], %f119;
	add.s32 	%r253, %r243, 5;
	mul.wide.u32 	%rd94, %r253, 4;
	add.s64 	%rd95, %rd2, %rd94;
	ld.global.f32 	%f121, [%rd95];
	add.s32 	%r254, %r244, 5;
	mul.wide.u32 	%rd96, %r254, 4;
	add.s64 	%rd97, %rd2, %rd96;
	ld.global.f32 	%f122, [%rd97];
	st.global.f32 	[%rd95], %f122;
	st.global.f32 	[%rd97], %f121;
	add.s32 	%r255, %r243, 6;
	mul.wide.u32 	%rd98, %r255, 4;
	add.s64 	%rd99, %rd2, %rd98;
	ld.global.f32 	%f123, [%rd99];
	add.s32 	%r256, %r244, 6;
	mul.wide.u32 	%rd100, %r256, 4;
	add.s64 	%rd101, %rd2, %rd100;
	ld.global.f32 	%f124, [%rd101];
	st.global.f32 	[%rd99], %f124;
	st.global.f32 	[%rd101], %f123;
	add.s32 	%r257, %r243, 7;
	mul.wide.u32 	%rd102, %r257, 4;
	add.s64 	%rd103, %rd2, %rd102;
	ld.global.f32 	%f125, [%rd103];
	add.s32 	%r258, %r244, 7;
	mul.wide.u32 	%rd104, %r258, 4;
	add.s64 	%rd105, %rd2, %rd104;
	ld.global.f32 	%f126, [%rd105];
	st.global.f32 	[%rd103], %f126;
	st.global.f32 	[%rd105], %f125;
	add.s32 	%r259, %r243, 8;
	mul.wide.u32 	%rd106, %r259, 4;
	add.s64 	%rd107, %rd2, %rd106;
	ld.global.f32 	%f127, [%rd107];
	add.s32 	%r260, %r244, 8;
	mul.wide.u32 	%rd108, %r260, 4;
	add.s64 	%rd109, %rd2, %rd108;
	ld.global.f32 	%f128, [%rd109];
	st.global.f32 	[%rd107], %f128;
	st.global.f32 	[%rd109], %f127;
	add.s32 	%r261, %r243, 9;
	mul.wide.u32 	%rd110, %r261, 4;
	add.s64 	%rd111, %rd2, %rd110;
	ld.global.f32 	%f129, [%rd111];
	add.s32 	%r262, %r244, 9;
	mul.wide.u32 	%rd112, %r262, 4;
	add.s64 	%rd113, %rd2, %rd112;
	ld.global.f32 	%f130, [%rd113];
	st.global.f32 	[%rd111], %f130;
	st.global.f32 	[%rd113], %f129;
	add.s32 	%r263, %r243, 10;
	mul.wide.u32 	%rd114, %r263, 4;
	add.s64 	%rd115, %rd2, %rd114;
	ld.global.f32 	%f131, [%rd115];
	add.s32 	%r264, %r244, 10;
	mul.wide.u32 	%rd116, %r264, 4;
	add.s64 	%rd117, %rd2, %rd116;
	ld.global.f32 	%f132, [%rd117];
	st.global.f32 	[%rd115], %f132;
	st.global.f32 	[%rd117], %f131;
	add.s32 	%r265, %r243, 11;
	mul.wide.u32 	%rd118, %r265, 4;
	add.s64 	%rd119, %rd2, %rd118;
	ld.global.f32 	%f133, [%rd119];
	add.s32 	%r266, %r244, 11;
	mul.wide.u32 	%rd120, %r266, 4;
	add.s64 	%rd121, %rd2, %rd120;
	ld.global.f32 	%f134, [%rd121];
	st.global.f32 	[%rd119], %f134;
	st.global.f32 	[%rd121], %f133;
	add.s32 	%r267, %r243, 12;
	mul.wide.u32 	%rd122, %r267, 4;
	add.s64 	%rd123, %rd2, %rd122;
	ld.global.f32 	%f135, [%rd123];
	add.s32 	%r268, %r244, 12;
	mul.wide.u32 	%rd124, %r268, 4;
	add.s64 	%rd125, %rd2, %rd124;
	ld.global.f32 	%f136, [%rd125];
	st.global.f32 	[%rd123], %f136;
	st.global.f32 	[%rd125], %f135;
	add.s32 	%r269, %r243, 13;
	mul.wide.u32 	%rd126, %r269, 4;
	add.s64 	%rd127, %rd2, %rd126;
	ld.global.f32 	%f137, [%rd127];
	add.s32 	%r270, %r244, 13;
	mul.wide.u32 	%rd128, %r270, 4;
	add.s64 	%rd129, %rd2, %rd128;
	ld.global.f32 	%f138, [%rd129];
	st.global.f32 	[%rd127], %f138;
	st.global.f32 	[%rd129], %f137;
	add.s32 	%r271, %r243, 14;
	mul.wide.u32 	%rd130, %r271, 4;
	add.s64 	%rd131, %rd2, %rd130;
	ld.global.f32 	%f139, [%rd131];
	add.s32 	%r272, %r244, 14;
	mul.wide.u32 	%rd132, %r272, 4;
	add.s64 	%rd133, %rd2, %rd132;
	ld.global.f32 	%f140, [%rd133];
	st.global.f32 	[%rd131], %f140;
	st.global.f32 	[%rd133], %f139;
	add.s32 	%r273, %r243, 15;
	mul.wide.u32 	%rd134, %r273, 4;
	add.s64 	%rd135, %rd2, %rd134;
	ld.global.f32 	%f141, [%rd135];
	add.s32 	%r274, %r244, 15;
	mul.wide.u32 	%rd136, %r274, 4;
	add.s64 	%rd137, %rd2, %rd136;
	ld.global.f32 	%f142, [%rd137];
	st.global.f32 	[%rd135], %f142;
	st.global.f32 	[%rd137], %f141;
	add.s32 	%r424, %r424, 16;
	setp.ne.s32 	%p47, %r424, %r16;
	mov.u32 	%r426, %r16;
	@%p47 bra 	$L__BB10_41;
$L__BB10_42:
	setp.eq.s32 	%p48, %r13, 0;
	@%p48 bra 	$L__BB10_52;
	add.s32 	%r275, %r13, -1;
	setp.lt.u32 	%p49, %r275, 7;
	@%p49 bra 	$L__BB10_45;
	add.s32 	%r276, %r426, %r28;
	mul.wide.u32 	%rd138, %r276, 4;
	add.s64 	%rd139, %rd2, %rd138;
	ld.global.f32 	%f143, [%rd139];
	add.s32 	%r277, %r426, %r106;
	mul.wide.u32 	%rd140, %r277, 4;
	add.s64 	%rd141, %rd2, %rd140;
	ld.global.f32 	%f144, [%rd141];
	st.global.f32 	[%rd139], %f144;
	st.global.f32 	[%rd141], %f143;
	add.s32 	%r278, %r276, 1;
	mul.wide.u32 	%rd142, %r278, 4;
	add.s64 	%rd143, %rd2, %rd142;
	ld.global.f32 	%f145, [%rd143];
	add.s32 	%r279, %r277, 1;
	mul.wide.u32 	%rd144, %r279, 4;
	add.s64 	%rd145, %rd2, %rd144;
	ld.global.f32 	%f146, [%rd145];
	st.global.f32 	[%rd143], %f146;
	st.global.f32 	[%rd145], %f145;
	add.s32 	%r280, %r276, 2;
	mul.wide.u32 	%rd146, %r280, 4;
	add.s64 	%rd147, %rd2, %rd146;
	ld.global.f32 	%f147, [%rd147];
	add.s32 	%r281, %r277, 2;
	mul.wide.u32 	%rd148, %r281, 4;
	add.s64 	%rd149, %rd2, %rd148;
	ld.global.f32 	%f148, [%rd149];
	st.global.f32 	[%rd147], %f148;
	st.global.f32 	[%rd149], %f147;
	add.s32 	%r282, %r276, 3;
	mul.wide.u32 	%rd150, %r282, 4;
	add.s64 	%rd151, %rd2, %rd150;
	ld.global.f32 	%f149, [%rd151];
	add.s32 	%r283, %r277, 3;
	mul.wide.u32 	%rd152, %r283, 4;
	add.s64 	%rd153, %rd2, %rd152;
	ld.global.f32 	%f150, [%rd153];
	st.global.f32 	[%rd151], %f150;
	st.global.f32 	[%rd153], %f149;
	add.s32 	%r284, %r276, 4;
	mul.wide.u32 	%rd154, %r284, 4;
	add.s64 	%rd155, %rd2, %rd154;
	ld.global.f32 	%f151, [%rd155];
	add.s32 	%r285, %r277, 4;
	mul.wide.u32 	%rd156, %r285, 4;
	add.s64 	%rd157, %rd2, %rd156;
	ld.global.f32 	%f152, [%rd157];
	st.global.f32 	[%rd155], %f152;
	st.global.f32 	[%rd157], %f151;
	add.s32 	%r286, %r276, 5;
	mul.wide.u32 	%rd158, %r286, 4;
	add.s64 	%rd159, %rd2, %rd158;
	ld.global.f32 	%f153, [%rd159];
	add.s32 	%r287, %r277, 5;
	mul.wide.u32 	%rd160, %r287, 4;
	add.s64 	%rd161, %rd2, %rd160;
	ld.global.f32 	%f154, [%rd161];
	st.global.f32 	[%rd159], %f154;
	st.global.f32 	[%rd161], %f153;
	add.s32 	%r288, %r276, 6;
	mul.wide.u32 	%rd162, %r288, 4;
	add.s64 	%rd163, %rd2, %rd162;
	ld.global.f32 	%f155, [%rd163];
	add.s32 	%r289, %r277, 6;
	mul.wide.u32 	%rd164, %r289, 4;
	add.s64 	%rd165, %rd2, %rd164;
	ld.global.f32 	%f156, [%rd165];
	st.global.f32 	[%rd163], %f156;
	st.global.f32 	[%rd165], %f155;
	add.s32 	%r290, %r276, 7;
	mul.wide.u32 	%rd166, %r290, 4;
	add.s64 	%rd167, %rd2, %rd166;
	ld.global.f32 	%f157, [%rd167];
	add.s32 	%r291, %r277, 7;
	mul.wide.u32 	%rd168, %r291, 4;
	add.s64 	%rd169, %rd2, %rd168;
	ld.global.f32 	%f158, [%rd169];
	st.global.f32 	[%rd167], %f158;
	st.global.f32 	[%rd169], %f157;
	add.s32 	%r426, %r426, 8;
$L__BB10_45:
	setp.eq.s32 	%p50, %r14, 0;
	@%p50 bra 	$L__BB10_52;
	add.s32 	%r292, %r14, -1;
	setp.lt.u32 	%p51, %r292, 3;
	@%p51 bra 	$L__BB10_48;
	add.s32 	%r293, %r426, %r28;
	mul.wide.u32 	%rd170, %r293, 4;
	add.s64 	%rd171, %rd2, %rd170;
	ld.global.f32 	%f159, [%rd171];
	add.s32 	%r294, %r426, %r106;
	mul.wide.u32 	%rd172, %r294, 4;
	add.s64 	%rd173, %rd2, %rd172;
	ld.global.f32 	%f160, [%rd173];
	st.global.f32 	[%rd171], %f160;
	st.global.f32 	[%rd173], %f159;
	add.s32 	%r295, %r293, 1;
	mul.wide.u32 	%rd174, %r295, 4;
	add.s64 	%rd175, %rd2, %rd174;
	ld.global.f32 	%f161, [%rd175];
	add.s32 	%r296, %r294, 1;
	mul.wide.u32 	%rd176, %r296, 4;
	add.s64 	%rd177, %rd2, %rd176;
	ld.global.f32 	%f162, [%rd177];
	st.global.f32 	[%rd175], %f162;
	st.global.f32 	[%rd177], %f161;
	add.s32 	%r297, %r293, 2;
	mul.wide.u32 	%rd178, %r297, 4;
	add.s64 	%rd179, %rd2, %rd178;
	ld.global.f32 	%f163, [%rd179];
	add.s32 	%r298, %r294, 2;
	mul.wide.u32 	%rd180, %r298, 4;
	add.s64 	%rd181, %rd2, %rd180;
	ld.global.f32 	%f164, [%rd181];
	st.global.f32 	[%rd179], %f164;
	st.global.f32 	[%rd181], %f163;
	add.s32 	%r299, %r293, 3;
	mul.wide.u32 	%rd182, %r299, 4;
	add.s64 	%rd183, %rd2, %rd182;
	ld.global.f32 	%f165, [%rd183];
	add.s32 	%r300, %r294, 3;
	mul.wide.u32 	%rd184, %r300, 4;
	add.s64 	%rd185, %rd2, %rd184;
	ld.global.f32 	%f166, [%rd185];
	st.global.f32 	[%rd183], %f166;
	st.global.f32 	[%rd185], %f165;
	add.s32 	%r426, %r426, 4;
$L__BB10_48:
	setp.eq.s32 	%p52, %r17, 0;
	@%p52 bra 	$L__BB10_52;
	setp.eq.s32 	%p53, %r17, 1;
	add.s32 	%r114, %r426, %r28;
	mul.wide.u32 	%rd186, %r114, 4;
	add.s64 	%rd187, %rd2, %rd186;
	ld.global.f32 	%f167, [%rd187];
	add.s32 	%r115, %r426, %r106;
	mul.wide.u32 	%rd188, %r115, 4;
	add.s64 	%rd189, %rd2, %rd188;
	ld.global.f32 	%f168, [%rd189];
	st.global.f32 	[%rd187], %f168;
	st.global.f32 	[%rd189], %f167;
	@%p53 bra 	$L__BB10_52;
	setp.eq.s32 	%p54, %r17, 2;
	add.s32 	%r301, %r114, 1;
	mul.wide.u32 	%rd190, %r301, 4;
	add.s64 	%rd191, %rd2, %rd190;
	ld.global.f32 	%f169, [%rd191];
	add.s32 	%r302, %r115, 1;
	mul.wide.u32 	%rd192, %r302, 4;
	add.s64 	%rd193, %rd2, %rd192;
	ld.global.f32 	%f170, [%rd193];
	st.global.f32 	[%rd191], %f170;
	st.global.f32 	[%rd193], %f169;
	@%p54 bra 	$L__BB10_52;
	add.s32 	%r303, %r114, 2;
	mul.wide.u32 	%rd194, %r303, 4;
	add.s64 	%rd195, %rd2, %rd194;
	ld.global.f32 	%f171, [%rd195];
	add.s32 	%r304, %r115, 2;
	mul.wide.u32 	%rd196, %r304, 4;
	add.s64 	%rd197, %rd2, %rd196;
	ld.global.f32 	%f172, [%rd197];
	st.global.f32 	[%rd195], %f172;
	st.global.f32 	[%rd197], %f171;
$L__BB10_52:
	add.s32 	%r438, %r438, 1;
$L__BB10_53:
	ld.global.f32 	%f21, [%rd3];
	abs.f32 	%f173, %f21;
	setp.lt.f32 	%p55, %f173, 0f2EDBE6FF;
	@%p55 bra 	$L__BB10_85;
	setp.ge.u32 	%p56, %r394, %r145;
	@%p56 bra 	$L__BB10_82;
	setp.lt.u32 	%p57, %r27, 15;
	mov.u32 	%r437, %r394;
	@%p57 bra 	$L__BB10_58;
	and.b32  	%r118, %r26, -16;
	mov.u32 	%r437, %r394;
$L__BB10_57:
	.pragma "nounroll";
	mad.lo.s32 	%r306, %r437, %r146, %r20;
	mul.wide.u32 	%rd198, %r306, 4;
	add.s64 	%rd199, %rd2, %rd198;
	ld.global.f32 	%f174, [%rd199];
	div.rn.f32 	%f175, %f174, %f21;
	st.global.f32 	[%rd199], %f175;
	add.s32 	%r307, %r306, %r146;
	mul.wide.u32 	%rd200, %r307, 4;
	add.s64 	%rd201, %rd2, %rd200;
	ld.global.f32 	%f176, [%rd201];
	div.rn.f32 	%f177, %f176, %f21;
	st.global.f32 	[%rd201], %f177;
	add.s32 	%r308, %r307, %r146;
	mul.wide.u32 	%rd202, %r308, 4;
	add.s64 	%rd203, %rd2, %rd202;
	ld.global.f32 	%f178, [%rd203];
	div.rn.f32 	%f179, %f178, %f21;
	st.global.f32 	[%rd203], %f179;
	add.s32 	%r309, %r308, %r146;
	mul.wide.u32 	%rd204, %r309, 4;
	add.s64 	%rd205, %rd2, %rd204;
	ld.global.f32 	%f180, [%rd205];
	div.rn.f32 	%f181, %f180, %f21;
	st.global.f32 	[%rd205], %f181;
	add.s32 	%r310, %r309, %r146;
	mul.wide.u32 	%rd206, %r310, 4;
	add.s64 	%rd207, %rd2, %rd206;
	ld.global.f32 	%f182, [%rd207];
	div.rn.f32 	%f183, %f182, %f21;
	st.global.f32 	[%rd207], %f183;
	add.s32 	%r311, %r310, %r146;
	mul.wide.u32 	%rd208, %r311, 4;
	add.s64 	%rd209, %rd2, %rd208;
	ld.global.f32 	%f184, [%rd209];
	div.rn.f32 	%f185, %f184, %f21;
	st.global.f32 	[%rd209], %f185;
	add.s32 	%r312, %r311, %r146;
	mul.wide.u32 	%rd210, %r312, 4;
	add.s64 	%rd211, %rd2, %rd210;
	ld.global.f32 	%f186, [%rd211];
	div.rn.f32 	%f187, %f186, %f21;
	st.global.f32 	[%rd211], %f187;
	add.s32 	%r313, %r312, %r146;
	mul.wide.u32 	%rd212, %r313, 4;
	add.s64 	%rd213, %rd2, %rd212;
	ld.global.f32 	%f188, [%rd213];
	div.rn.f32 	%f189, %f188, %f21;
	st.global.f32 	[%rd213], %f189;
	add.s32 	%r314, %r313, %r146;
	mul.wide.u32 	%rd214, %r314, 4;
	add.s64 	%rd215, %rd2, %rd214;
	ld.global.f32 	%f190, [%rd215];
	div.rn.f32 	%f191, %f190, %f21;
	st.global.f32 	[%rd215], %f191;
	add.s32 	%r315, %r314, %r146;
	mul.wide.u32 	%rd216, %r315, 4;
	add.s64 	%rd217, %rd2, %rd216;
	ld.global.f32 	%f192, [%rd217];
	div.rn.f32 	%f193, %f192, %f21;
	st.global.f32 	[%rd217], %f193;
	add.s32 	%r316, %r315, %r146;
	mul.wide.u32 	%rd218, %r316, 4;
	add.s64 	%rd219, %rd2, %rd218;
	ld.global.f32 	%f194, [%rd219];
	div.rn.f32 	%f195, %f194, %f21;
	st.global.f32 	[%rd219], %f195;
	add.s32 	%r317, %r316, %r146;
	mul.wide.u32 	%rd220, %r317, 4;
	add.s64 	%rd221, %rd2, %rd220;
	ld.global.f32 	%f196, [%rd221];
	div.rn.f32 	%f197, %f196, %f21;
	st.global.f32 	[%rd221], %f197;
	add.s32 	%r318, %r317, %r146;
	mul.wide.u32 	%rd222, %r318, 4;
	add.s64 	%rd223, %rd2, %rd222;
	ld.global.f32 	%f198, [%rd223];
	div.rn.f32 	%f199, %f198, %f21;
	st.global.f32 	[%rd223], %f199;
	add.s32 	%r319, %r318, %r146;
	mul.wide.u32 	%rd224, %r319, 4;
	add.s64 	%rd225, %rd2, %rd224;
	ld.global.f32 	%f200, [%rd225];
	div.rn.f32 	%f201, %f200, %f21;
	st.global.f32 	[%rd225], %f201;
	add.s32 	%r320, %r319, %r146;
	mul.wide.u32 	%rd226, %r320, 4;
	add.s64 	%rd227, %rd2, %rd226;
	ld.global.f32 	%f202, [%rd227];
	div.rn.f32 	%f203, %f202, %f21;
	st.global.f32 	[%rd227], %f203;
	add.s32 	%r321, %r320, %r146;
	mul.wide.u32 	%rd228, %r321, 4;
	add.s64 	%rd229, %rd2, %rd228;
	ld.global.f32 	%f204, [%rd229];
	div.rn.f32 	%f205, %f204, %f21;
	st.global.f32 	[%rd229], %f205;
	add.s32 	%r437, %r437, 16;
	add.s32 	%r322, %r437, %r25;
	setp.eq.s32 	%p58, %r322, %r118;
	@%p58 bra 	$L__BB10_58;
	bra.uni 	$L__BB10_57;
$L__BB10_58:
	and.b32  	%r323, %r26, 15;
	setp.eq.s32 	%p59, %r323, 0;
	@%p59 bra 	$L__BB10_68;
	setp.lt.u32 	%p60, %r24, 7;
	@%p60 bra 	$L__BB10_61;
	mad.lo.s32 	%r324, %r437, %r146, %r20;
	mul.wide.u32 	%rd230, %r324, 4;
	add.s64 	%rd231, %rd2, %rd230;
	ld.global.f32 	%f206, [%rd231];
	div.rn.f32 	%f207, %f206, %f21;
	st.global.f32 	[%rd231], %f207;
	add.s32 	%r325, %r324, %r146;
	mul.wide.u32 	%rd232, %r325, 4;
	add.s64 	%rd233, %rd2, %rd232;
	ld.global.f32 	%f208, [%rd233];
	div.rn.f32 	%f209, %f208, %f21;
	st.global.f32 	[%rd233], %f209;
	add.s32 	%r326, %r325, %r146;
	mul.wide.u32 	%rd234, %r326, 4;
	add.s64 	%rd235, %rd2, %rd234;
	ld.global.f32 	%f210, [%rd235];
	div.rn.f32 	%f211, %f210, %f21;
	st.global.f32 	[%rd235], %f211;
	add.s32 	%r327, %r326, %r146;
	mul.wide.u32 	%rd236, %r327, 4;
	add.s64 	%rd237, %rd2, %rd236;
	ld.global.f32 	%f212, [%rd237];
	div.rn.f32 	%f213, %f212, %f21;
	st.global.f32 	[%rd237], %f213;
	add.s32 	%r328, %r327, %r146;
	mul.wide.u32 	%rd238, %r328, 4;
	add.s64 	%rd239, %rd2, %rd238;
	ld.global.f32 	%f214, [%rd239];
	div.rn.f32 	%f215, %f214, %f21;
	st.global.f32 	[%rd239], %f215;
	add.s32 	%r329, %r328, %r146;
	mul.wide.u32 	%rd240, %r329, 4;
	add.s64 	%rd241, %rd2, %rd240;
	ld.global.f32 	%f216, [%rd241];
	div.rn.f32 	%f217, %f216, %f21;
	st.global.f32 	[%rd241], %f217;
	add.s32 	%r330, %r329, %r146;
	mul.wide.u32 	%rd242, %r330, 4;
	add.s64 	%rd243, %rd2, %rd242;
	ld.global.f32 	%f218, [%rd243];
	div.rn.f32 	%f219, %f218, %f21;
	st.global.f32 	[%rd243], %f219;
	add.s32 	%r331, %r330, %r146;
	mul.wide.u32 	%rd244, %r331, 4;
	add.s64 	%rd245, %rd2, %rd244;
	ld.global.f32 	%f220, [%rd245];
	div.rn.f32 	%f221, %f220, %f21;
	st.global.f32 	[%rd245], %f221;
	add.s32 	%r437, %r437, 8;
$L__BB10_61:
	and.b32  	%r332, %r23, 7;
	setp.eq.s32 	%p61, %r332, 0;
	@%p61 bra 	$L__BB10_68;
	and.b32  	%r122, %r21, 3;
	setp.lt.u32 	%p62, %r22, 3;
	@%p62 bra 	$L__BB10_64;
	mad.lo.s32 	%r333, %r437, %r146, %r20;
	mul.wide.u32 	%rd246, %r333, 4;
	add.s64 	%rd247, %rd2, %rd246;
	ld.global.f32 	%f222, [%rd247];
	div.rn.f32 	%f223, %f222, %f21;
	st.global.f32 	[%rd247], %f223;
	add.s32 	%r334, %r333, %r146;
	mul.wide.u32 	%rd248, %r334, 4;
	add.s64 	%rd249, %rd2, %rd248;
	ld.global.f32 	%f224, [%rd249];
	div.rn.f32 	%f225, %f224, %f21;
	st.global.f32 	[%rd249], %f225;
	add.s32 	%r335, %r334, %r146;
	mul.wide.u32 	%rd250, %r335, 4;
	add.s64 	%rd251, %rd2, %rd250;
	ld.global.f32 	%f226, [%rd251];
	div.rn.f32 	%f227, %f226, %f21;
	st.global.f32 	[%rd251], %f227;
	add.s32 	%r336, %r335, %r146;
	mul.wide.u32 	%rd252, %r336, 4;
	add.s64 	%rd253, %rd2, %rd252;
	ld.global.f32 	%f228, [%rd253];
	div.rn.f32 	%f229, %f228, %f21;
	st.global.f32 	[%rd253], %f229;
	add.s32 	%r437, %r437, 4;
$L__BB10_64:
	setp.eq.s32 	%p63, %r122, 0;
	@%p63 bra 	$L__BB10_68;
	mad.lo.s32 	%r125, %r437, %r146, %r20;
	mul.wide.u32 	%rd254, %r125, 4;
	add.s64 	%rd255, %rd2, %rd254;
	ld.global.f32 	%f230, [%rd255];
	div.rn.f32 	%f231, %f230, %f21;
	st.global.f32 	[%rd255], %f231;
	setp.eq.s32 	%p64, %r122, 1;
	@%p64 bra 	$L__BB10_68;
	add.s32 	%r126, %r125, %r146;
	mul.wide.u32 	%rd256, %r126, 4;
	add.s64 	%rd257, %rd2, %rd256;
	ld.global.f32 	%f232, [%rd257];
	div.rn.f32 	%f233, %f232, %f21;
	st.global.f32 	[%rd257], %f233;
	setp.eq.s32 	%p65, %r122, 2;
	@%p65 bra 	$L__BB10_68;
	add.s32 	%r337, %r126, %r146;
	mul.wide.u32 	%rd258, %r337, 4;
	add.s64 	%rd259, %rd2, %rd258;
	ld.global.f32 	%f234, [%rd259];
	div.rn.f32 	%f235, %f234, %f21;
	st.global.f32 	[%rd259], %f235;
$L__BB10_68:
	setp.ge.u32 	%p66, %r394, %r146;
	@%p66 bra 	$L__BB10_82;
	not.b16 	%rs21, %rs25;
	add.s16 	%rs22, %rs21, %rs3;
	cvt.u32.u16 	%r338, %rs22;
	and.b32  	%r339, %r338, 7;
	sub.s32 	%r340, %r12, %r20;
	and.b32  	%r127, %r340, 7;
	and.b32  	%r128, %r340, -8;
	and.b32  	%r129, %r338, 3;
	and.b16  	%rs9, %rs8, 1;
	sub.s32 	%r130, %r15, %r20;
	add.s32 	%r131, %r339, -1;
	mov.u32 	%r432, %r394;
$L__BB10_70:
	setp.lt.u32 	%p67, %r130, 7;
	mul.lo.s32 	%r133, %r432, %r146;
	add.s32 	%r341, %r133, %r20;
	mul.wide.u32 	%rd260, %r341, 4;
	add.s64 	%rd261, %rd2, %rd260;
	ld.global.f32 	%f22, [%rd261];
	mov.u32 	%r434, %r394;
	@%p67 bra 	$L__BB10_73;
	mov.u32 	%r434, %r394;
$L__BB10_72:
	.pragma "nounroll";
	add.s32 	%r342, %r434, %r28;
	mul.wide.u32 	%rd262, %r342, 4;
	add.s64 	%rd263, %rd2, %rd262;
	ld.global.f32 	%f236, [%rd263];
	mul.f32 	%f237, %f22, %f236;
	add.s32 	%r343, %r434, %r133;
	mul.wide.u32 	%rd264, %r343, 4;
	add.s64 	%rd265, %rd2, %rd264;
	ld.global.f32 	%f238, [%rd265];
	sub.f32 	%f239, %f238, %f237;
	st.global.f32 	[%rd265], %f239;
	add.s32 	%r344, %r342, 1;
	mul.wide.u32 	%rd266, %r344, 4;
	add.s64 	%rd267, %rd2, %rd266;
	ld.global.f32 	%f240, [%rd267];
	mul.f32 	%f241, %f22, %f240;
	add.s32 	%r345, %r343, 1;
	mul.wide.u32 	%rd268, %r345, 4;
	add.s64 	%rd269, %rd2, %rd268;
	ld.global.f32 	%f242, [%rd269];
	sub.f32 	%f243, %f242, %f241;
	st.global.f32 	[%rd269], %f243;
	add.s32 	%r346, %r342, 2;
	mul.wide.u32 	%rd270, %r346, 4;
	add.s64 	%rd271, %rd2, %rd270;
	ld.global.f32 	%f244, [%rd271];
	mul.f32 	%f245, %f22, %f244;
	add.s32 	%r347, %r343, 2;
	mul.wide.u32 	%rd272, %r347, 4;
	add.s64 	%rd273, %rd2, %rd272;
	ld.global.f32 	%f246, [%rd273];
	sub.f32 	%f247, %f246, %f245;
	st.global.f32 	[%rd273], %f247;
	add.s32 	%r348, %r342, 3;
	mul.wide.u32 	%rd274, %r348, 4;
	add.s64 	%rd275, %rd2, %rd274;
	ld.global.f32 	%f248, [%rd275];
	mul.f32 	%f249, %f22, %f248;
	add.s32 	%r349, %r343, 3;
	mul.wide.u32 	%rd276, %r349, 4;
	add.s64 	%rd277, %rd2, %rd276;
	ld.global.f32 	%f250, [%rd277];
	sub.f32 	%f251, %f250, %f249;
	st.global.f32 	[%rd277], %f251;
	add.s32 	%r350, %r342, 4;
	mul.wide.u32 	%rd278, %r350, 4;
	add.s64 	%rd279, %rd2, %rd278;
	ld.global.f32 	%f252, [%rd279];
	mul.f32 	%f253, %f22, %f252;
	add.s32 	%r351, %r343, 4;
	mul.wide.u32 	%rd280, %r351, 4;
	add.s64 	%rd281, %rd2, %rd280;
	ld.global.f32 	%f254, [%rd281];
	sub.f32 	%f255, %f254, %f253;
	st.global.f32 	[%rd281], %f255;
	add.s32 	%r352, %r342, 5;
	mul.wide.u32 	%rd282, %r352, 4;
	add.s64 	%rd283, %rd2, %rd282;
	ld.global.f32 	%f256, [%rd283];
	mul.f32 	%f257, %f22, %f256;
	add.s32 	%r353, %r343, 5;
	mul.wide.u32 	%rd284, %r353, 4;
	add.s64 	%rd285, %rd2, %rd284;
	ld.global.f32 	%f258, [%rd285];
	sub.f32 	%f259, %f258, %f257;
	st.global.f32 	[%rd285], %f259;
	add.s32 	%r354, %r342, 6;
	mul.wide.u32 	%rd286, %r354, 4;
	add.s64 	%rd287, %rd2, %rd286;
	ld.global.f32 	%f260, [%rd287];
	mul.f32 	%f261, %f22, %f260;
	add.s32 	%r355, %r343, 6;
	mul.wide.u32 	%rd288, %r355, 4;
	add.s64 	%rd289, %rd2, %rd288;
	ld.global.f32 	%f262, [%rd289];
	sub.f32 	%f263, %f262, %f261;
	st.global.f32 	[%rd289], %f263;
	add.s32 	%r356, %r342, 7;
	mul.wide.u32 	%rd290, %r356, 4;
	add.s64 	%rd291, %rd2, %rd290;
	ld.global.f32 	%f264, [%rd291];
	mul.f32 	%f265, %f22, %f264;
	add.s32 	%r357, %r343, 7;
	mul.wide.u32 	%rd292, %r357, 4;
	add.s64 	%rd293, %rd2, %rd292;
	ld.global.f32 	%f266, [%rd293];
	sub.f32 	%f267, %f266, %f265;
	st.global.f32 	[%rd293], %f267;
	add.s32 	%r434, %r434, 8;
	add.s32 	%r358, %r434, %r25;
	setp.ne.s32 	%p68, %r358, %r128;
	@%p68 bra 	$L__BB10_72;
$L__BB10_73:
	setp.eq.s32 	%p69, %r127, 0;
	@%p69 bra 	$L__BB10_81;
	setp.lt.u32 	%p70, %r131, 3;
	@%p70 bra 	$L__BB10_76;
	add.s32 	%r359, %r434, %r28;
	mul.wide.u32 	%rd294, %r359, 4;
	add.s64 	%rd295, %rd2, %rd294;
	ld.global.f32 	%f268, [%rd295];
	mul.f32 	%f269, %f22, %f268;
	add.s32 	%r360, %r434, %r133;
	mul.wide.u32 	%rd296, %r360, 4;
	add.s64 	%rd297, %rd2, %rd296;
	ld.global.f32 	%f270, [%rd297];
	sub.f32 	%f271, %f270, %f269;
	st.global.f32 	[%rd297], %f271;
	add.s32 	%r361, %r359, 1;
	mul.wide.u32 	%rd298, %r361, 4;
	add.s64 	%rd299, %rd2, %rd298;
	ld.global.f32 	%f272, [%rd299];
	mul.f32 	%f273, %f22, %f272;
	add.s32 	%r362, %r360, 1;
	mul.wide.u32 	%rd300, %r362, 4;
	add.s64 	%rd301, %rd2, %rd300;
	ld.global.f32 	%f274, [%rd301];
	sub.f32 	%f275, %f274, %f273;
	st.global.f32 	[%rd301], %f275;
	add.s32 	%r363, %r359, 2;
	mul.wide.u32 	%rd302, %r363, 4;
	add.s64 	%rd303, %rd2, %rd302;
	ld.global.f32 	%f276, [%rd303];
	mul.f32 	%f277, %f22, %f276;
	add.s32 	%r364, %r360, 2;
	mul.wide.u32 	%rd304, %r364, 4;
	add.s64 	%rd305, %rd2, %rd304;
	ld.global.f32 	%f278, [%rd305];
	sub.f32 	%f279, %f278, %f277;
	st.global.f32 	[%rd305], %f279;
	add.s32 	%r365, %r359, 3;
	mul.wide.u32 	%rd306, %r365, 4;
	add.s64 	%rd307, %rd2, %rd306;
	ld.global.f32 	%f280, [%rd307];
	mul.f32 	%f281, %f22, %f280;
	add.s32 	%r366, %r360, 3;
	mul.wide.u32 	%rd308, %r366, 4;
	add.s64 	%rd309, %rd2, %rd308;
	ld.global.f32 	%f282, [%rd309];
	sub.f32 	%f283, %f282, %f281;
	st.global.f32 	[%rd309], %f283;
	add.s32 	%r434, %r434, 4;
$L__BB10_76:
	setp.eq.s32 	%p71, %r129, 0;
	@%p71 bra 	$L__BB10_81;
	and.b16  	%rs23, %rs8, 3;
	setp.eq.s16 	%p72, %rs23, 1;
	@%p72 bra 	$L__BB10_79;
	add.s32 	%r367, %r434, %r28;
	mul.wide.u32 	%rd310, %r367, 4;
	add.s64 	%rd311, %rd2, %rd310;
	ld.global.f32 	%f284, [%rd311];
	mul.f32 	%f285, %f22, %f284;
	add.s32 	%r368, %r434, %r133;
	mul.wide.u32 	%rd312, %r368, 4;
	add.s64 	%rd313, %rd2, %rd312;
	ld.global.f32 	%f286, [%rd313];
	sub.f32 	%f287, %f286, %f285;
	st.global.f32 	[%rd313], %f287;
	add.s32 	%r369, %r367, 1;
	mul.wide.u32 	%rd314, %r369, 4;
	add.s64 	%rd315, %rd2, %rd314;
	ld.global.f32 	%f288, [%rd315];
	mul.f32 	%f289, %f22, %f288;
	add.s32 	%r370, %r368, 1;
	mul.wide.u32 	%rd316, %r370, 4;
	add.s64 	%rd317, %rd2, %rd316;
	ld.global.f32 	%f290, [%rd317];
	sub.f32 	%f291, %f290, %f289;
	st.global.f32 	[%rd317], %f291;
	add.s32 	%r434, %r434, 2;
$L__BB10_79:
	setp.eq.s16 	%p73, %rs9, 0;
	@%p73 bra 	$L__BB10_81;
	add.s32 	%r371, %r434, %r28;
	mul.wide.u32 	%rd318, %r371, 4;
	add.s64 	%rd319, %rd2, %rd318;
	ld.global.f32 	%f292, [%rd319];
	mul.f32 	%f293, %f22, %f292;
	add.s32 	%r372, %r434, %r133;
	mul.wide.u32 	%rd320, %r372, 4;
	add.s64 	%rd321, %rd2, %rd320;
	ld.global.f32 	%f294, [%rd321];
	sub.f32 	%f295, %f294, %f293;
	st.global.f32 	[%rd321], %f295;
$L__BB10_81:
	add.s32 	%r432, %r432, 1;
	setp.eq.s32 	%p74, %r432, %r145;
	@%p74 bra 	$L__BB10_82;
	bra.uni 	$L__BB10_70;
$L__BB10_82:
	setp.ne.s32 	%p75, %r394, %r1;
	add.s16 	%rs26, %rs26, 1;
	add.s16 	%rs25, %rs25, 1;
	add.s16 	%rs24, %rs24, 1;
	@%p75 bra 	$L__BB10_23;
$L__BB10_83:
	cvta.to.global.u64 	%rd324, %rd4;
	st.global.u32 	[%rd324], %r438;
$L__BB10_84:
	ret;
$L__BB10_85:
	cvta.to.global.u64 	%rd323, %rd5;
	mov.b32 	%r390, 1;
	st.global.u32 	[%rd323], %r390;
	bra.uni 	$L__BB10_84;

}
	// .globl	lu_decompose_f64
.visible .entry lu_decompose_f64(
	.param .u64 .ptr .align 1 lu_decompose_f64_param_0,
	.param .u64 .ptr .align 1 lu_decompose_f64_param_1,
	.param .u64 .ptr .align 1 lu_decompose_f64_param_2,
	.param .u32 lu_decompose_f64_param_3,
	.param .u32 lu_decompose_f64_param_4,
	.param .u64 .ptr .align 1 lu_decompose_f64_param_5
)
{
	.reg .pred 	%p<89>;
	.reg .b16 	%rs<27>;
	.reg .b32 	%r<440>;
	.reg .b64 	%rd<325>;
	.reg .b64 	%fd<331>;

	ld.param.u64 	%rd6, [lu_decompose_f64_param_0];
	ld.param.u64 	%rd7, [lu_decompose_f64_param_1];
	ld.param.u64 	%rd4, [lu_decompose_f64_param_2];
	ld.param.u32 	%r144, [lu_decompose_f64_param_3];
	ld.param.u32 	%r145, [lu_decompose_f64_param_4];
	ld.param.u64 	%rd5, [lu_decompose_f64_param_5];
	cvta.to.global.u64 	%rd1, %rd7;
	cvta.to.global.u64 	%rd2, %rd6;
	mov.u32 	%r146, %tid.x;
	mov.u32 	%r147, %ctaid.x;
	or.b32  	%r148, %r146, %r147;
	setp.ne.s32 	%p1, %r148, 0;
	@%p1 bra 	$L__BB11_84;
	min.u32 	%r1, %r144, %r145;
	setp.eq.s32 	%p2, %r1, 0;
	mov.b32 	%r439, 0;
	@%p2 bra 	$L__BB11_83;
	setp.ne.s32 	%p3, %r145, 0;
	@%p3 bra 	$L__BB11_22;
	add.s32 	%r2, %r144, -1;
	ld.global.f64 	%fd1, [%rd2];
	setp.lt.u32 	%p76, %r144, 17;
	@%p76 bra 	$L__BB11_6;
	and.b32  	%r374, %r2, -16;
	neg.s32 	%r392, %r374;
$L__BB11_5:
	.pragma "nounroll";
	add.s32 	%r392, %r392, 16;
	setp.ne.s32 	%p77, %r392, 0;
	@%p77 bra 	$L__BB11_5;
$L__BB11_6:
	mov.b64 	%rd322, 0;
	st.global.u64 	[%rd1], %rd322;
	abs.f64 	%fd296, %fd1;
	setp.lt.f64 	%p78, %fd296, 0d3CD203AF9EE75616;
	@%p78 bra 	$L__BB11_85;
	setp.lt.u32 	%p79, %r144, 2;
	@%p79 bra 	$L__BB11_83;
	add.s32 	%r376, %r144, -2;
	setp.lt.u32 	%p80, %r376, 15;
	mov.f64 	%fd325, %fd1;
	@%p80 bra 	$L__BB11_12;
	and.b32  	%r377, %r2, -16;
	neg.s32 	%r393, %r377;
	mov.f64 	%fd325, %fd1;
$L__BB11_10:
	.pragma "nounroll";
	div.rn.f64 	%fd297, %fd325, %fd1;
	div.rn.f64 	%fd298, %fd297, %fd1;
	div.rn.f64 	%fd299, %fd298, %fd1;
	div.rn.f64 	%fd300, %fd299, %fd1;
	div.rn.f64 	%fd301, %fd300, %fd1;
	div.rn.f64 	%fd302, %fd301, %fd1;
	div.rn.f64 	%fd303, %fd302, %fd1;
	div.rn.f64 	%fd304, %fd303, %fd1;
	div.rn.f64 	%fd305, %fd304, %fd1;
	div.rn.f64 	%fd306, %fd305, %fd1;
	div.rn.f64 	%fd307, %fd306, %fd1;
	div.rn.f64 	%fd308, %fd307, %fd1;
	div.rn.f64 	%fd309, %fd308, %fd1;
	div.rn.f64 	%fd310, %fd309, %fd1;
	div.rn.f64 	%fd311, %fd310, %fd1;
	div.rn.f64 	%fd325, %fd311, %fd1;
	add.s32 	%r393, %r393, 16;
	setp.eq.s32 	%p81, %r393, 0;
	@%p81 bra 	$L__BB11_11;
	bra.uni 	$L__BB11_10;
$L__BB11_11:
	st.global.f64 	[%rd2], %fd325;
$L__BB11_12:
	and.b32  	%r379, %r2, 15;
	setp.eq.s32 	%p82, %r379, 0;
	@%p82 bra 	$L__BB11_83;
	add.s32 	%r9, %r144, 15;
	and.b32  	%r380, %r9, 15;
	add.s32 	%r381, %r380, -1;
	setp.lt.u32 	%p83, %r381, 7;
	@%p83 bra 	$L__BB11_15;
	div.rn.f64 	%fd312, %fd325, %fd1;
	div.rn.f64 	%fd313, %fd312, %fd1;
	div.rn.f64 	%fd314, %fd313, %fd1;
	div.rn.f64 	%fd315, %fd314, %fd1;
	div.rn.f64 	%fd316, %fd315, %fd1;
	div.rn.f64 	%fd317, %fd316, %fd1;
	div.rn.f64 	%fd318, %fd317, %fd1;
	div.rn.f64 	%fd325, %fd318, %fd1;
	st.global.f64 	[%rd2], %fd325;
$L__BB11_15:
	and.b32  	%r383, %r9, 7;
	setp.eq.s32 	%p84, %r383, 0;
	@%p84 bra 	$L__BB11_83;
	add.s32 	%r384, %r144, 7;
	and.b32  	%r10, %r384, 3;
	and.b32  	%r385, %r384, 7;
	add.s32 	%r386, %r385, -1;
	setp.lt.u32 	%p85, %r386, 3;
	@%p85 bra 	$L__BB11_18;
	div.rn.f64 	%fd319, %fd325, %fd1;
	div.rn.f64 	%fd320, %fd319, %fd1;
	div.rn.f64 	%fd321, %fd320, %fd1;
	div.rn.f64 	%fd325, %fd321, %fd1;
	st.global.f64 	[%rd2], %fd325;
$L__BB11_18:
	setp.eq.s32 	%p86, %r10, 0;
	@%p86 bra 	$L__BB11_83;
	div.rn.f64 	%fd9, %fd325, %fd1;
	st.global.f64 	[%rd2], %fd9;
	setp.eq.s32 	%p87, %r10, 1;
	@%p87 bra 	$L__BB11_83;
	div.rn.f64 	%fd10, %fd9, %fd1;
	st.global.f64 	[%rd2], %fd10;
	setp.eq.s32 	%p88, %r10, 2;
	@%p88 bra 	$L__BB11_83;
	div.rn.f64 	%fd322, %fd10, %fd1;
	st.global.f64 	[%rd2], %fd322;
	bra.uni 	$L__BB11_83;
$L__BB11_22:
	add.s32 	%r11, %r144, -2;
	cvt.u16.u32 	%rs1, %r144;
	add.s32 	%r12, %r145, -1;
	and.b32  	%r13, %r145, 15;
	cvt.u16.u32 	%rs3, %r145;
	and.b32  	%r14, %r145, 7;
	add.s32 	%r15, %r145, -2;
	and.b32  	%r16, %r145, -16;
	and.b32  	%r17, %r145, 3;
	shl.b32 	%r18, %r145, 4;
	mov.b32 	%r439, 0;
	mov.b16 	%rs24, 0;
	mov.u16 	%rs25, %rs24;
	mov.u16 	%rs26, %rs24;
	mov.u32 	%r395, %r439;
$L__BB11_23:
	mov.u32 	%r20, %r395;
	xor.b16  	%rs16, %rs24, 3;
	add.s16 	%rs8, %rs16, %rs3;
	not.b16 	%rs17, %rs25;
	add.s16 	%rs18, %rs17, %rs1;
	cvt.u32.u16 	%r151, %rs18;
	and.b32  	%r21, %r151, 7;
	add.s32 	%r22, %r21, -1;
	not.b16 	%rs19, %rs26;
	add.s16 	%rs20, %rs19, %rs1;
	cvt.u32.u16 	%r152, %rs20;
	and.b32  	%r23, %r152, 15;
	not.b32 	%r24, %r20;
	add.s32 	%r25, %r144, %r24;
	sub.s32 	%r26, %r11, %r20;
	mul.lo.s32 	%r27, %r20, %r145;
	add.s32 	%r153, %r27, %r20;
	mul.wide.u32 	%rd8, %r153, 8;
	add.s64 	%rd3, %rd2, %rd8;
	add.s32 	%r395, %r20, 1;
	setp.ge.u32 	%p4, %r395, %r144;
	mov.u32 	%r424, %r20;
	@%p4 bra 	$L__BB11_38;
	ld.global.f64 	%fd23, [%rd3];
	abs.f64 	%fd329, %fd23;
	setp.lt.u32 	%p5, %r26, 15;
	mov.u32 	%r419, %r395;
	mov.u32 	%r424, %r20;
	@%p5 bra 	$L__BB11_28;
	and.b32  	%r155, %r25, -16;
	neg.s32 	%r412, %r155;
	add.s32 	%r156, %r20, 2;
	mad.lo.s32 	%r411, %r145, %r156, %r20;
	add.s32 	%r157, %r20, 3;
	mad.lo.s32 	%r410, %r145, %r157, %r20;
	add.s32 	%r158, %r20, 4;
	mad.lo.s32 	%r409, %r145, %r158, %r20;
	add.s32 	%r159, %r20, 5;
	mad.lo.s32 	%r408, %r145, %r159, %r20;
	add.s32 	%r160, %r20, 6;
	mad.lo.s32 	%r407, %r145, %r160, %r20;
	add.s32 	%r161, %r20, 7;
	mad.lo.s32 	%r406, %r145, %r161, %r20;
	add.s32 	%r162, %r20, 8;
	mad.lo.s32 	%r405, %r145, %r162, %r20;
	add.s32 	%r163, %r20, 9;
	mad.lo.s32 	%r404, %r145, %r163, %r20;
	add.s32 	%r164, %r20, 10;
	mad.lo.s32 	%r403, %r145, %r164, %r20;
	add.s32 	%r165, %r20, 11;
	mad.lo.s32 	%r402, %r145, %r165, %r20;
	add.s32 	%r166, %r20, 12;
	mad.lo.s32 	%r401, %r145, %r166, %r20;
	add.s32 	%r167, %r20, 13;
	mad.lo.s32 	%r400, %r145, %r167, %r20;
	add.s32 	%r168, %r20, 14;
	mad.lo.s32 	%r399, %r145, %r168, %r20;
	add.s32 	%r169, %r20, 15;
	mad.lo.s32 	%r398, %r145, %r169, %r20;
	add.s32 	%r170, %r20, 16;
	mad.lo.s32 	%r397, %r145, %r170, %r20;
	mad.lo.s32 	%r396, %r145, %r395, %r20;
	mov.u32 	%r413, %r20;
	mov.u32 	%r424, %r20;
$L__BB11_26:
	.pragma "nounroll";
	add.s32 	%r171, %r413, 1;
	mul.wide.u32 	%rd9, %r396, 8;
	add.s64 	%rd10, %rd2, %rd9;
	ld.global.f64 	%fd24, [%rd10];
	abs.f64 	%fd25, %fd24;
	setp.gt.f64 	%p6, %fd25, %fd329;
	selp.b32 	%r172, %r171, %r424, %p6;
	selp.f64 	%fd26, %fd25, %fd329, %p6;
	mul.wide.u32 	%rd11, %r411, 8;
	add.s64 	%rd12, %rd2, %rd11;
	ld.global.f64 	%fd27, [%rd12];
	abs.f64 	%fd28, %fd27;
	setp.gt.f64 	%p7, %fd28, %fd26;
	add.s32 	%r173, %r413, 2;
	selp.b32 	%r174, %r173, %r172, %p7;
	selp.f64 	%fd29, %fd28, %fd26, %p7;
	mul.wide.u32 	%rd13, %r410, 8;
	add.s64 	%rd14, %rd2, %rd13;
	ld.global.f64 	%fd30, [%rd14];
	abs.f64 	%fd31, %fd30;
	setp.gt.f64 	%p8, %fd31, %fd29;
	add.s32 	%r175, %r413, 3;
	selp.b32 	%r176, %r175, %r174, %p8;
	selp.f64 	%fd32, %fd31, %fd29, %p8;
	mul.wide.u32 	%rd15, %r409, 8;
	add.s64 	%rd16, %rd2, %rd15;
	ld.global.f64 	%fd33, [%rd16];
	abs.f64 	%fd34, %fd33;
	setp.gt.f64 	%p9, %fd34, %fd32;
	add.s32 	%r177, %r413, 4;
	selp.b32 	%r178, %r177, %r176, %p9;
	selp.f64 	%fd35, %fd34, %fd32, %p9;
	mul.wide.u32 	%rd17, %r408, 8;
	add.s64 	%rd18, %rd2, %rd17;
	ld.global.f64 	%fd36, [%rd18];
	abs.f64 	%fd37, %fd36;
	setp.gt.f64 	%p10, %fd37, %fd35;
	add.s32 	%r179, %r413, 5;
	selp.b32 	%r180, %r179, %r178, %p10;
	selp.f64 	%fd38, %fd37, %fd35, %p10;
	mul.wide.u32 	%rd19, %r407, 8;
	add.s64 	%rd20, %rd2, %rd19;
	ld.global.f64 	%fd39, [%rd20];
	abs.f64 	%fd40, %fd39;
	setp.gt.f64 	%p11, %fd40, %fd38;
	add.s32 	%r181, %r413, 6;
	selp.b32 	%r182, %r181, %r180, %p11;
	selp.f64 	%fd41, %fd40, %fd38, %p11;
	mul.wide.u32 	%rd21, %r406, 8;
	add.s64 	%rd22, %rd2, %rd21;
	ld.global.f64 	%fd42, [%rd22];
	abs.f64 	%fd43, %fd42;
	setp.gt.f64 	%p12, %fd43, %fd41;
	add.s32 	%r183, %r413, 7;
	selp.b32 	%r184, %r183, %r182, %p12;
	selp.f64 	%fd44, %fd43, %fd41, %p12;
	mul.wide.u32 	%rd23, %r405, 8;
	add.s64 	%rd24, %rd2, %rd23;
	ld.global.f64 	%fd45, [%rd24];
	abs.f64 	%fd46, %fd45;
	setp.gt.f64 	%p13, %fd46, %fd44;
	add.s32 	%r185, %r413, 8;
	selp.b32 	%r186, %r185, %r184, %p13;
	selp.f64 	%fd47, %fd46, %fd44, %p13;
	mul.wide.u32 	%rd25, %r404, 8;
	add.s64 	%rd26, %rd2, %rd25;
	ld.global.f64 	%fd48, [%rd26];
	abs.f64 	%fd49, %fd48;
	setp.gt.f64 	%p14, %fd49, %fd47;
	add.s32 	%r187, %r413, 9;
	selp.b32 	%r188, %r187, %r186, %p14;
	selp.f64 	%fd50, %fd49, %fd47, %p14;
	mul.wide.u32 	%rd27, %r403, 8;
	add.s64 	%rd28, %rd2, %rd27;
	ld.global.f64 	%fd51, [%rd28];
	abs.f64 	%fd52, %fd51;
	setp.gt.f64 	%p15, %fd52, %fd50;
	add.s32 	%r189, %r413, 10;
	selp.b32 	%r190, %r189, %r188, %p15;
	selp.f64 	%fd53, %fd52, %fd50, %p15;
	mul.wide.u32 	%rd29, %r402, 8;
	add.s64 	%rd30, %rd2, %rd29;
	ld.global.f64 	%fd54, [%rd30];
	abs.f64 	%fd55, %fd54;
	setp.gt.f64 	%p16, %fd55, %fd53;
	add.s32 	%r191, %r413, 11;
	selp.b32 	%r192, %r191, %r190, %p16;
	selp.f64 	%fd56, %fd55, %fd53, %p16;
	mul.wide.u32 	%rd31, %r401, 8;
	add.s64 	%rd32, %rd2, %rd31;
	ld.global.f64 	%fd57, [%rd32];
	abs.f64 	%fd58, %fd57;
	setp.gt.f64 	%p17, %fd58, %fd56;
	add.s32 	%r193, %r413, 12;
	selp.b32 	%r194, %r193, %r192, %p17;
	selp.f64 	%fd59, %fd58, %fd56, %p17;
	mul.wide.u32 	%rd33, %r400, 8;
	add.s64 	%rd34, %rd2, %rd33;
	ld.global.f64 	%fd60, [%rd34];
	abs.f64 	%fd61, %fd60;
	setp.gt.f64 	%p18, %fd61, %fd59;
	add.s32 	%r195, %r413, 13;
	selp.b32 	%r196, %r195, %r194, %p18;
	selp.f64 	%fd62, %fd61, %fd59, %p18;
	mul.wide.u32 	%rd35, %r399, 8;
	add.s64 	%rd36, %rd2, %rd35;
	ld.global.f64 	%fd63, [%rd36];
	abs.f64 	%fd64, %fd63;
	setp.gt.f64 	%p19, %fd64, %fd62;
	add.s32 	%r197, %r413, 14;
	selp.b32 	%r198, %r197, %r196, %p19;
	selp.f64 	%fd65, %fd64, %fd62, %p19;
	mul.wide.u32 	%rd37, %r398, 8;
	add.s64 	%rd38, %rd2, %rd37;
	ld.global.f64 	%fd66, [%rd38];
	abs.f64 	%fd67, %fd66;
	setp.gt.f64 	%p20, %fd67, %fd65;
	add.s32 	%r199, %r413, 15;
	selp.b32 	%r200, %r199, %r198, %p20;
	selp.f64 	%fd68, %fd67, %fd65, %p20;
	mul.wide.u32 	%rd39, %r397, 8;
	add.s64 	%rd40, %rd2, %rd39;
	ld.global.f64 	%fd69, [%rd40];
	abs.f64 	%fd70, %fd69;
	setp.gt.f64 	%p21, %fd70, %fd68;
	add.s32 	%r413, %r413, 16;
	selp.b32 	%r424, %r413, %r200, %p21;
	selp.f64 	%fd329, %fd70, %fd68, %p21;
	add.s32 	%r412, %r412, 16;
	add.s32 	%r411, %r411, %r18;
	add.s32 	%r410, %r410, %r18;
	add.s32 	%r409, %r409, %r18;
	add.s32 	%r408, %r408, %r18;
	add.s32 	%r407, %r407, %r18;
	add.s32 	%r406, %r406, %r18;
	add.s32 	%r405, %r405, %r18;
	add.s32 	%r404, %r404, %r18;
	add.s32 	%r403, %r403, %r18;
	add.s32 	%r402, %r402, %r18;
	add.s32 	%r401, %r401, %r18;
	add.s32 	%r400, %r400, %r18;
	add.s32 	%r399, %r399, %r18;
	add.s32 	%r398, %r398, %r18;
	add.s32 	%r397, %r397, %r18;
	add.s32 	%r396, %r396, %r18;
	setp.ne.s32 	%p22, %r412, 0;
	@%p22 bra 	$L__BB11_26;
	add.s32 	%r419, %r413, 1;
$L__BB11_28:
	and.b32  	%r201, %r25, 15;
	setp.eq.s32 	%p23, %r201, 0;
	@%p23 bra 	$L__BB11_38;
	add.s32 	%r203, %r23, -1;
	setp.lt.u32 	%p24, %r203, 7;
	@%p24 bra 	$L__BB11_31;
	mad.lo.s32 	%r204, %r419, %r145, %r20;
	mul.wide.u32 	%rd41, %r204, 8;
	add.s64 	%rd42, %rd2, %rd41;
	ld.global.f64 	%fd71, [%rd42];
	abs.f64 	%fd72, %fd71;
	setp.gt.f64 	%p25, %fd72, %fd329;
	selp.b32 	%r205, %r419, %r424, %p25;
	selp.f64 	%fd73, %fd72, %fd329, %p25;
	add.s32 	%r206, %r419, 1;
	add.s32 	%r207, %r204, %r145;
	mul.wide.u32 	%rd43, %r207, 8;
	add.s64 	%rd44, %rd2, %rd43;
	ld.global.f64 	%fd74, [%rd44];
	abs.f64 	%fd75, %fd74;
	setp.gt.f64 	%p26, %fd75, %fd73;
	selp.b32 	%r208, %r206, %r205, %p26;
	selp.f64 	%fd76, %fd75, %fd73, %p26;
	add.s32 	%r209, %r419, 2;
	add.s32 	%r210, %r207, %r145;
	mul.wide.u32 	%rd45, %r210, 8;
	add.s64 	%rd46, %rd2, %rd45;
	ld.global.f64 	%fd77, [%rd46];
	abs.f64 	%fd78, %fd77;
	setp.gt.f64 	%p27, %fd78, %fd76;
	selp.b32 	%r211, %r209, %r208, %p27;
	selp.f64 	%fd79, %fd78, %fd76, %p27;
	add.s32 	%r212, %r419, 3;
	add.s32 	%r213, %r210, %r145;
	mul.wide.u32 	%rd47, %r213, 8;
	add.s64 	%rd48, %rd2, %rd47;
	ld.global.f64 	%fd80, [%rd48];
	abs.f64 	%fd81, %fd80;
	setp.gt.f64 	%p28, %fd81, %fd79;
	selp.b32 	%r214, %r212, %r211, %p28;
	selp.f64 	%fd82, %fd81, %fd79, %p28;
	add.s32 	%r215, %r419, 4;
	add.s32 	%r216, %r213, %r145;
	mul.wide.u32 	%rd49, %r216, 8;
	add.s64 	%rd50, %rd2, %rd49;
	ld.global.f64 	%fd83, [%rd50];
	abs.f64 	%fd84, %fd83;
	setp.gt.f64 	%p29, %fd84, %fd82;
	selp.b32 	%r217, %r215, %r214, %p29;
	selp.f64 	%fd85, %fd84, %fd82, %p29;
	add.s32 	%r218, %r419, 5;
	add.s32 	%r219, %r216, %r145;
	mul.wide.u32 	%rd51, %r219, 8;
	add.s64 	%rd52, %rd2, %rd51;
	ld.global.f64 	%fd86, [%rd52];
	abs.f64 	%fd87, %fd86;
	setp.gt.f64 	%p30, %fd87, %fd85;
	selp.b32 	%r220, %r218, %r217, %p30;
	selp.f64 	%fd88, %fd87, %fd85, %p30;
	add.s32 	%r221, %r419, 6;
	add.s32 	%r222, %r219, %r145;
	mul.wide.u32 	%rd53, %r222, 8;
	add.s64 	%rd54, %rd2, %rd53;
	ld.global.f64 	%fd89, [%rd54];
	abs.f64 	%fd90, %fd89;
	setp.gt.f64 	%p31, %fd90, %fd88;
	selp.b32 	%r223, %r221, %r220, %p31;
	selp.f64 	%fd91, %fd90, %fd88, %p31;
	add.s32 	%r224, %r419, 7;
	add.s32 	%r225, %r222, %r145;
	mul.wide.u32 	%rd55, %r225, 8;
	add.s64 	%rd56, %rd2, %rd55;
	ld.global.f64 	%fd92, [%rd56];
	abs.f64 	%fd93, %fd92;
	setp.gt.f64 	%p32, %fd93, %fd91;
	selp.b32 	%r424, %r224, %r223, %p32;
	selp.f64 	%fd329, %fd93, %fd91, %p32;
	add.s32 	%r419, %r419, 8;
$L__BB11_31:
	and.b32  	%r226, %r23, 7;
	setp.eq.s32 	%p33, %r226, 0;
	@%p33 bra 	$L__BB11_38;
	and.b32  	%r93, %r21, 3;
	setp.lt.u32 	%p34, %r22, 3;
	@%p34 bra 	$L__BB11_34;
	mad.lo.s32 	%r228, %r419, %r145, %r20;
	mul.wide.u32 	%rd57, %r228, 8;
	add.s64 	%rd58, %rd2, %rd57;
	ld.global.f64 	%fd94, [%rd58];
	abs.f64 	%fd95, %fd94;
	setp.gt.f64 	%p35, %fd95, %fd329;
	selp.b32 	%r229, %r419, %r424, %p35;
	selp.f64 	%fd96, %fd95, %fd329, %p35;
	add.s32 	%r230, %r419, 1;
	add.s32 	%r231, %r228, %r145;
	mul.wide.u32 	%rd59, %r231, 8;
	add.s64 	%rd60, %rd2, %rd59;
	ld.global.f64 	%fd97, [%rd60];
	abs.f64 	%fd98, %fd97;
	setp.gt.f64 	%p36, %fd98, %fd96;
	selp.b32 	%r232, %r230, %r229, %p36;
	selp.f64 	%fd99, %fd98, %fd96, %p36;
	add.s32 	%r233, %r419, 2;
	add.s32 	%r234, %r231, %r145;
	mul.wide.u32 	%rd61, %r234, 8;
	add.s64 	%rd62, %rd2, %rd61;
	ld.global.f64 	%fd100, [%rd62];
	abs.f64 	%fd101, %fd100;
	setp.gt.f64 	%p37, %fd101, %fd99;
	selp.b32 	%r235, %r233, %r232, %p37;
	selp.f64 	%fd102, %fd101, %fd99, %p37;
	add.s32 	%r236, %r419, 3;
	add.s32 	%r237, %r234, %r145;
	mul.wide.u32 	%rd63, %r237, 8;
	add.s64 	%rd64, %rd2, %rd63;
	ld.global.f64 	%fd103, [%rd64];
	abs.f64 	%fd104, %fd103;
	setp.gt.f64 	%p38, %fd104, %fd102;
	selp.b32 	%r424, %r236, %r235, %p38;
	selp.f64 	%fd329, %fd104, %fd102, %p38;
	add.s32 	%r419, %r419, 4;
$L__BB11_34:
	setp.eq.s32 	%p39, %r93, 0;
	@%p39 bra 	$L__BB11_38;
	mad.lo.s32 	%r99, %r419, %r145, %r20;
	mul.wide.u32 	%rd65, %r99, 8;
	add.s64 	%rd66, %rd2, %rd65;
	ld.global.f64 	%fd105, [%rd66];
	abs.f64 	%fd106, %fd105;
	setp.gt.f64 	%p40, %fd106, %fd329;
	selp.b32 	%r424, %r419, %r424, %p40;
	selp.f64 	%fd19, %fd106, %fd329, %p40;
	setp.eq.s32 	%p41, %r93, 1;
	@%p41 bra 	$L__BB11_38;
	add.s32 	%r238, %r419, 1;
	add.s32 	%r101, %r99, %r145;
	mul.wide.u32 	%rd67, %r101, 8;
	add.s64 	%rd68, %rd2, %rd67;
	ld.global.f64 	%fd107, [%rd68];
	abs.f64 	%fd108, %fd107;
	setp.gt.f64 	%p42, %fd108, %fd19;
	selp.b32 	%r424, %r238, %r424, %p42;
	selp.f64 	%fd20, %fd108, %fd19, %p42;
	setp.eq.s32 	%p43, %r93, 2;
	@%p43 bra 	$L__BB11_38;
	add.s32 	%r239, %r419, 2;
	add.s32 	%r240, %r101, %r145;
	mul.wide.u32 	%rd69, %r240, 8;
	add.s64 	%rd70, %rd2, %rd69;
	ld.global.f64 	%fd109, [%rd70];
	abs.f64 	%fd110, %fd109;
	setp.gt.f64 	%p44, %fd110, %fd20;
	selp.b32 	%r424, %r239, %r424, %p44;
$L__BB11_38:
	cvt.u64.u32 	%rd71, %r424;
	mul.wide.u32 	%rd72, %r20, 8;
	add.s64 	%rd73, %rd1, %rd72;
	st.global.u64 	[%rd73], %rd71;
	setp.eq.s32 	%p45, %r424, %r20;
	@%p45 bra 	$L__BB11_53;
	setp.lt.u32 	%p46, %r12, 15;
	mul.lo.s32 	%r105, %r424, %r145;
	mov.b32 	%r427, 0;
	@%p46 bra 	$L__BB11_42;
	mov.b32 	%r425, 0;
$L__BB11_41:
	.pragma "nounroll";
	add.s32 	%r243, %r425, %r27;
	mul.wide.u32 	%rd74, %r243, 8;
	add.s64 	%rd75, %rd2, %rd74;
	ld.global.f64 	%fd111, [%rd75];
	add.s32 	%r244, %r425, %r105;
	mul.wide.u32 	%rd76, %r244, 8;
	add.s64 	%rd77, %rd2, %rd76;
	ld.global.f64 	%fd112, [%rd77];
	st.global.f64 	[%rd75], %fd112;
	st.global.f64 	[%rd77], %fd111;
	add.s32 	%r245, %r243, 1;
	mul.wide.u32 	%rd78, %r245, 8;
	add.s64 	%rd79, %rd2, %rd78;
	ld.global.f64 	%fd113, [%rd79];
	add.s32 	%r246, %r244, 1;
	mul.wide.u32 	%rd80, %r246, 8;
	add.s64 	%rd81, %rd2, %rd80;
	ld.global.f64 	%fd114, [%rd81];
	st.global.f64 	[%rd79], %fd114;
	st.global.f64 	[%rd81], %fd113;
	add.s32 	%r247, %r243, 2;
	mul.wide.u32 	%rd82, %r247, 8;
	add.s64 	%rd83, %rd2, %rd82;
	ld.global.f64 	%fd115, [%rd83];
	add.s32 	%r248, %r244, 2;
	mul.wide.u32 	%rd84, %r248, 8;
	add.s64 	%rd85, %rd2, %rd84;
	ld.global.f64 	%fd116, [%rd85];
	st.global.f64 	[%rd83], %fd116;
	st.global.f64 	[%rd85], %fd115;
	add.s32 	%r249, %r243, 3;
	mul.wide.u32 	%rd86, %r249, 8;
	add.s64 	%rd87, %rd2, %rd86;
	ld.global.f64 	%fd117, [%rd87];
	add.s32 	%r250, %r244, 3;
	mul.wide.u32 	%rd88, %r250, 8;
	add.s64 	%rd89, %rd2, %rd88;
	ld.global.f64 	%fd118, [%rd89];
	st.global.f64 	[%rd87], %fd118;
	st.global.f64 	[%rd89], %fd117;
	add.s32 	%r251, %r243, 4;
	mul.wide.u32 	%rd90, %r251, 8;
	add.s64 	%rd91, %rd2, %rd90;
	ld.global.f64 	%fd119, [%rd91];
	add.s32 	%r252, %r244, 4;
	mul.wide.u32 	%rd92, %r252, 8;
	add.s64 	%rd93, %rd2, %rd92;
	ld.global.f64 	%fd120, [%rd93];
	st.global.f64 	[%rd91], %fd120;
	st.global.f64 	[%rd93], %fd119;
	add.s32 	%r253, %r243, 5;
	mul.wide.u32 	%rd94, %r253, 8;
	add.s64 	%rd95, %rd2, %rd94;
	ld.global.f64 	%fd121, [%rd95];
	add.s32 	%r254, %r244, 5;
	mul.wide.u32 	%rd96, %r254, 8;
	add.s64 	%rd97, %rd2, %rd96;
	ld.global.f64 	%fd122, [%rd97];
	st.global.f64 	[%rd95], %fd122;
	st.global.f64 	[%rd97], %fd121;
	add.s32 	%r255, %r243, 6;
	mul.wide.u32 	%rd98, %r255, 8;
	add.s64 	%rd99, %rd2, %rd98;
	ld.global.f64 	%fd123, [%rd99];
	add.s32 	%r256, %r244, 6;
	mul.wide.u32 	%rd100, %r256, 8;
	add.s64 	%rd101, %rd2, %rd100;
	ld.global.f64 	%fd124, [%rd101];
	st.global.f64 	[%rd99], %fd124;
	st.global.f64 	[%rd101], %fd123;
	add.s32 	%r257, %r243, 7;
	mul.wide.u32 	%rd102, %r257, 8;
	add.s64 	%rd103, %rd2, %rd102;
	ld.global.f64 	%fd125, [%rd103];
	add.s32 	%r258, %r244, 7;
	mul.wide.u32 	%rd104, %r258, 8;
	add.s64 	%rd105, %rd2, %rd104;
	ld.global.f64 	%fd126, [%rd105];
	st.global.f64 	[%rd103], %fd126;
	st.global.f64 	[%rd105], %fd125;
	add.s32 	%r259, %r243, 8;
	mul.wide.u32 	%rd106, %r259, 8;
	add.s64 	%rd107, %rd2, %rd106;
	ld.global.f64 	%fd127, [%rd107];
	add.s32 	%r260, %r244, 8;
	mul.wide.u32 	%rd108, %r260, 8;
	add.s64 	%rd109, %rd2, %rd108;
	ld.global.f64 	%fd128, [%rd109];
	st.global.f64 	[%rd107], %fd128;
	st.global.f64 	[%rd109], %fd127;
	add.s32 	%r261, %r243, 9;
	mul.wide.u32 	%rd110, %r261, 8;
	add.s64 	%rd111, %rd2, %rd110;
	ld.global.f64 	%fd129, [%rd111];
	add.s32 	%r262, %r244, 9;
	mul.wide.u32 	%rd112, %r262, 8;
	add.s64 	%rd113, %rd2, %rd112;
	ld.global.f64 	%fd130, [%rd113];
	st.global.f64 	[%rd111], %fd130;
	st.global.f64 	[%rd113], %fd129;
	add.s32 	%r263, %r243, 10;
	mul.wide.u32 	%rd114, %r263, 8;
	add.s64 	%rd115, %rd2, %rd114;
	ld.global.f64 	%fd131, [%rd115];
	add.s32 	%r264, %r244, 10;
	mul.wide.u32 	%rd116, %r264, 8;
	add.s64 	%rd117, %rd2, %rd116;
	ld.global.f64 	%fd132, [%rd117];
	st.global.f64 	[%rd115], %fd132;
	st.global.f64 	[%rd117], %fd131;
	add.s32 	%r265, %r243, 11;
	mul.wide.u32 	%rd118, %r265, 8;
	add.s64 	%rd119, %rd2, %rd118;
	ld.global.f64 	%fd133, [%rd119];
	add.s32 	%r266, %r244, 11;
	mul.wide.u32 	%rd120, %r266, 8;
	add.s64 	%rd121, %rd2, %rd120;
	ld.global.f64 	%fd134, [%rd121];
	st.global.f64 	[%rd119], %fd134;
	st.global.f64 	[%rd121], %fd133;
	add.s32 	%r267, %r243, 12;
	mul.wide.u32 	%rd122, %r267, 8;
	add.s64 	%rd123, %rd2, %rd122;
	ld.global.f64 	%fd135, [%rd123];
	add.s32 	%r268, %r244, 12;
	mul.wide.u32 	%rd124, %r268, 8;
	add.s64 	%rd125, %rd2, %rd124;
	ld.global.f64 	%fd136, [%rd125];
	st.global.f64 	[%rd123], %fd136;
	st.global.f64 	[%rd125], %fd135;
	add.s32 	%r269, %r243, 13;
	mul.wide.u32 	%rd126, %r269, 8;
	add.s64 	%rd127, %rd2, %rd126;
	ld.global.f64 	%fd137, [%rd127];
	add.s32 	%r270, %r244, 13;
	mul.wide.u32 	%rd128, %r270, 8;
	add.s64 	%rd129, %rd2, %rd128;
	ld.global.f64 	%fd138, [%rd129];
	st.global.f64 	[%rd127], %fd138;
	st.global.f64 	[%rd129], %fd137;
	add.s32 	%r271, %r243, 14;
	mul.wide.u32 	%rd130, %r271, 8;
	add.s64 	%rd131, %rd2, %rd130;
	ld.global.f64 	%fd139, [%rd131];
	add.s32 	%r272, %r244, 14;
	mul.wide.u32 	%rd132, %r272, 8;
	add.s64 	%rd133, %rd2, %rd132;
	ld.global.f64 	%fd140, [%rd133];
	st.global.f64 	[%rd131], %fd140;
	st.global.f64 	[%rd133], %fd139;
	add.s32 	%r273, %r243, 15;
	mul.wide.u32 	%rd134, %r273, 8;
	add.s64 	%rd135, %rd2, %rd134;
	ld.global.f64 	%fd141, [%rd135];
	add.s32 	%r274, %r244, 15;
	mul.wide.u32 	%rd136, %r274, 8;
	add.s64 	%rd137, %rd2, %rd136;
	ld.global.f64 	%fd142, [%rd137];
	st.global.f64 	[%rd135], %fd142;
	st.global.f64 	[%rd137], %fd141;
	add.s32 	%r425, %r425, 16;
	setp.ne.s32 	%p47, %r425, %r16;
	mov.u32 	%r427, %r16;
	@%p47 bra 	$L__BB11_41;
$L__BB11_42:
	setp.eq.s32 	%p48, %r13, 0;
	@%p48 bra 	$L__BB11_52;
	add.s32 	%r275, %r13, -1;
	setp.lt.u32 	%p49, %r275, 7;
	@%p49 bra 	$L__BB11_45;
	add.s32 	%r276, %r427, %r27;
	mul.wide.u32 	%rd138, %r276, 8;
	add.s64 	%rd139, %rd2, %rd138;
	ld.global.f64 	%fd143, [%rd139];
	add.s32 	%r277, %r427, %r105;
	mul.wide.u32 	%rd140, %r277, 8;
	add.s64 	%rd141, %rd2, %rd140;
	ld.global.f64 	%fd144, [%rd141];
	st.global.f64 	[%rd139], %fd144;
	st.global.f64 	[%rd141], %fd143;
	add.s32 	%r278, %r276, 1;
	mul.wide.u32 	%rd142, %r278, 8;
	add.s64 	%rd143, %rd2, %rd142;
	ld.global.f64 	%fd145, [%rd143];
	add.s32 	%r279, %r277, 1;
	mul.wide.u32 	%rd144, %r279, 8;
	add.s64 	%rd145, %rd2, %rd144;
	ld.global.f64 	%fd146, [%rd145];
	st.global.f64 	[%rd143], %fd146;
	st.global.f64 	[%rd145], %fd145;
	add.s32 	%r280, %r276, 2;
	mul.wide.u32 	%rd146, %r280, 8;
	add.s64 	%rd147, %rd2, %rd146;
	ld.global.f64 	%fd147, [%rd147];
	add.s32 	%r281, %r277, 2;
	mul.wide.u32 	%rd148, %r281, 8;
	add.s64 	%rd149, %rd2, %rd148;
	ld.global.f64 	%fd148, [%rd149];
	st.global.f64 	[%rd147], %fd148;
	st.global.f64 	[%rd149], %fd147;
	add.s32 	%r282, %r276, 3;
	mul.wide.u32 	%rd150, %r282, 8;
	add.s64 	%rd151, %rd2, %rd150;
	ld.global.f64 	%fd149, [%rd151];
	add.s32 	%r283, %r277, 3;
	mul.wide.u32 	%rd152, %r283, 8;
	add.s64 	%rd153, %rd2, %rd152;
	ld.global.f64 	%fd150, [%rd153];
	st.global.f64 	[%rd151], %fd150;
	st.global.f64 	[%rd153], %fd149;
	add.s32 	%r284, %r276, 4;
	mul.wide.u32 	%rd154, %r284, 8;
	add.s64 	%rd155, %rd2, %rd154;
	ld.global.f64 	%fd151, [%rd155];
	add.s32 	%r285, %r277, 4;
	mul.wide.u32 	%rd156, %r285, 8;
	add.s64 	%rd157, %rd2, %rd156;
	ld.global.f64 	%fd152, [%rd157];
	st.global.f64 	[%rd155], %fd152;
	st.global.f64 	[%rd157], %fd151;
	add.s32 	%r286, %r276, 5;
	mul.wide.u32 	%rd158, %r286, 8;
	add.s64 	%rd159, %rd2, %rd158;
	ld.global.f64 	%fd153, [%rd159];
	add.s32 	%r287, %r277, 5;
	mul.wide.u32 	%rd160, %r287, 8;
	add.s64 	%rd161, %rd2, %rd160;
	ld.global.f64 	%fd154, [%rd161];
	st.global.f64 	[%rd159], %fd154;
	st.global.f64 	[%rd161], %fd153;
	add.s32 	%r288, %r276, 6;
	mul.wide.u32 	%rd162, %r288, 8;
	add.s64 	%rd163, %rd2, %rd162;
	ld.global.f64 	%fd155, [%rd163];
	add.s32 	%r289, %r277, 6;
	mul.wide.u32 	%rd164, %r289, 8;
	add.s64 	%rd165, %rd2, %rd164;
	ld.global.f64 	%fd156, [%rd165];
	st.global.f64 	[%rd163], %fd156;
	st.global.f64 	[%rd165], %fd155;
	add.s32 	%r290, %r276, 7;
	mul.wide.u32 	%rd166, %r290, 8;
	add.s64 	%rd167, %rd2, %rd166;
	ld.global.f64 	%fd157, [%rd167];
	add.s32 	%r291, %r277, 7;
	mul.wide.u32 	%rd168, %r291, 8;
	add.s64 	%rd169, %rd2, %rd168;
	ld.global.f64 	%fd158, [%rd169];
	st.global.f64 	[%rd167], %fd158;
	st.global.f64 	[%rd169], %fd157;
	add.s32 	%r427, %r427, 8;
$L__BB11_45:
	setp.eq.s32 	%p50, %r14, 0;
	@%p50 bra 	$L__BB11_52;
	add.s32 	%r292, %r14, -1;
	setp.lt.u32 	%p51, %r292, 3;
	@%p51 bra 	$L__BB11_48;
	add.s32 	%r293, %r427, %r27;
	mul.wide.u32 	%rd170, %r293, 8;
	add.s64 	%rd171, %rd2, %rd170;
	ld.global.f64 	%fd159, [%rd171];
	add.s32 	%r294, %r427, %r105;
	mul.wide.u32 	%rd172, %r294, 8;
	add.s64 	%rd173, %rd2, %rd172;
	ld.global.f64 	%fd160, [%rd173];
	st.global.f64 	[%rd171], %fd160;
	st.global.f64 	[%rd173], %fd159;
	add.s32 	%r295, %r293, 1;
	mul.wide.u32 	%rd174, %r295, 8;
	add.s64 	%rd175, %rd2, %rd174;
	ld.global.f64 	%fd161, [%rd175];
	add.s32 	%r296, %r294, 1;
	mul.wide.u32 	%rd176, %r296, 8;
	add.s64 	%rd177, %rd2, %rd176;
	ld.global.f64 	%fd162, [%rd177];
	st.global.f64 	[%rd175], %fd162;
	st.global.f64 	[%rd177], %fd161;
	add.s32 	%r297, %r293, 2;
	mul.wide.u32 	%rd178, %r297, 8;
	add.s64 	%rd179, %rd2, %rd178;
	ld.global.f64 	%fd163, [%rd179];
	add.s32 	%r298, %r294, 2;
	mul.wide.u32 	%rd180, %r298, 8;
	add.s64 	%rd181, %rd2, %rd180;
	ld.global.f64 	%fd164, [%rd181];
	st.global.f64 	[%rd179], %fd164;
	st.global.f64 	[%rd181], %fd163;
	add.s32 	%r299, %r293, 3;
	mul.wide.u32 	%rd182, %r299, 8;
	add.s64 	%rd183, %rd2, %rd182;
	ld.global.f64 	%fd165, [%rd183];
	add.s32 	%r300, %r294, 3;
	mul.wide.u32 	%rd184, %r300, 8;
	add.s64 	%rd185, %rd2, %rd184;
	ld.global.f64 	%fd166, [%rd185];
	st.global.f64 	[%rd183], %fd166;
	st.global.f64 	[%rd185], %fd165;
	add.s32 	%r427, %r427, 4;
$L__BB11_48:
	setp.eq.s32 	%p52, %r17, 0;
	@%p52 bra 	$L__BB11_52;
	setp.eq.s32 	%p53, %r17, 1;
	add.s32 	%r113, %r427, %r27;
	mul.wide.u32 	%rd186, %r113, 8;
	add.s64 	%rd187, %rd2, %rd186;
	ld.global.f64 	%fd167, [%rd187];
	add.s32 	%r114, %r427, %r105;
	mul.wide.u32 	%rd188, %r114, 8;
	add.s64 	%rd189, %rd2, %rd188;
	ld.global.f64 	%fd168, [%rd189];
	st.global.f64 	[%rd187], %fd168;
	st.global.f64 	[%rd189], %fd167;
	@%p53 bra 	$L__BB11_52;
	setp.eq.s32 	%p54, %r17, 2;
	add.s32 	%r301, %r113, 1;
	mul.wide.u32 	%rd190, %r301, 8;
	add.s64 	%rd191, %rd2, %rd190;
	ld.global.f64 	%fd169, [%rd191];
	add.s32 	%r302, %r114, 1;
	mul.wide.u32 	%rd192, %r302, 8;
	add.s64 	%rd193, %rd2, %rd192;
	ld.global.f64 	%fd170, [%rd193];
	st.global.f64 	[%rd191], %fd170;
	st.global.f64 	[%rd193], %fd169;
	@%p54 bra 	$L__BB11_52;
	add.s32 	%r303, %r113, 2;
	mul.wide.u32 	%rd194, %r303, 8;
	add.s64 	%rd195, %rd2, %rd194;
	ld.global.f64 	%fd171, [%rd195];
	add.s32 	%r304, %r114, 2;
	mul.wide.u32 	%rd196, %r304, 8;
	add.s64 	%rd197, %rd2, %rd196;
	ld.global.f64 	%fd172, [%rd197];
	st.global.f64 	[%rd195], %fd172;
	st.global.f64 	[%rd197], %fd171;
$L__BB11_52:
	add.s32 	%r439, %r439, 1;
$L__BB11_53:
	ld.global.f64 	%fd21, [%rd3];
	abs.f64 	%fd173, %fd21;
	setp.lt.f64 	%p55, %fd173, 0d3CD203AF9EE75616;
	@%p55 bra 	$L__BB11_85;
	setp.ge.u32 	%p56, %r395, %r144;
	@%p56 bra 	$L__BB11_82;
	setp.lt.u32 	%p57, %r26, 15;
	mov.u32 	%r438, %r395;
	@%p57 bra 	$L__BB11_58;
	and.b32  	%r117, %r25, -16;
	mov.u32 	%r438, %r395;
$L__BB11_57:
	.pragma "nounroll";
	mad.lo.s32 	%r306, %r438, %r145, %r20;
	mul.wide.u32 	%rd198, %r306, 8;
	add.s64 	%rd199, %rd2, %rd198;
	ld.global.f64 	%fd174, [%rd199];
	div.rn.f64 	%fd175, %fd174, %fd21;
	st.global.f64 	[%rd199], %fd175;
	add.s32 	%r307, %r306, %r145;
	mul.wide.u32 	%rd200, %r307, 8;
	add.s64 	%rd201, %rd2, %rd200;
	ld.global.f64 	%fd176, [%rd201];
	div.rn.f64 	%fd177, %fd176, %fd21;
	st.global.f64 	[%rd201], %fd177;
	add.s32 	%r308, %r307, %r145;
	mul.wide.u32 	%rd202, %r308, 8;
	add.s64 	%rd203, %rd2, %rd202;
	ld.global.f64 	%fd178, [%rd203];
	div.rn.f64 	%fd179, %fd178, %fd21;
	st.global.f64 	[%rd203], %fd179;
	add.s32 	%r309, %r308, %r145;
	mul.wide.u32 	%rd204, %r309, 8;
	add.s64 	%rd205, %rd2, %rd204;
	ld.global.f64 	%fd180, [%rd205];
	div.rn.f64 	%fd181, %fd180, %fd21;
	st.global.f64 	[%rd205], %fd181;
	add.s32 	%r310, %r309, %r145;
	mul.wide.u32 	%rd206, %r310, 8;
	add.s64 	%rd207, %rd2, %rd206;
	ld.global.f64 	%fd182, [%rd207];
	div.rn.f64 	%fd183, %fd182, %fd21;
	st.global.f64 	[%rd207], %fd183;
	add.s32 	%r311, %r310, %r145;
	mul.wide.u32 	%rd208, %r311, 8;
	add.s64 	%rd209, %rd2, %rd208;
	ld.global.f64 	%fd184, [%rd209];
	div.rn.f64 	%fd185, %fd184, %fd21;
	st.global.f64 	[%rd209], %fd185;
	add.s32 	%r312, %r311, %r145;
	mul.wide.u32 	%rd210, %r312, 8;
	add.s64 	%rd211, %rd2, %rd210;
	ld.global.f64 	%fd186, [%rd211];
	div.rn.f64 	%fd187, %fd186, %fd21;
	st.global.f64 	[%rd211], %fd187;
	add.s32 	%r313, %r312, %r145;
	mul.wide.u32 	%rd212, %r313, 8;
	add.s64 	%rd213, %rd2, %rd212;
	ld.global.f64 	%fd188, [%rd213];
	div.rn.f64 	%fd189, %fd188, %fd21;
	st.global.f64 	[%rd213], %fd189;
	add.s32 	%r314, %r313, %r145;
	mul.wide.u32 	%rd214, %r314, 8;
	add.s64 	%rd215, %rd2, %rd214;
	ld.global.f64 	%fd190, [%rd215];
	div.rn.f64 	%fd191, %fd190, %fd21;
	st.global.f64 	[%rd215], %fd191;
	add.s32 	%r315, %r314, %r145;
	mul.wide.u32 	%rd216, %r315, 8;
	add.s64 	%rd217, %rd2, %rd216;
	ld.global.f64 	%fd192, [%rd217];
	div.rn.f64 	%fd193, %fd192, %fd21;
	st.global.f64 	[%rd217], %fd193;
	add.s32 	%r316, %r315, %r145;
	mul.wide.u32 	%rd218, %r316, 8;
	add.s64 	%rd219, %rd2, %rd218;
	ld.global.f64 	%fd194, [%rd219];
	div.rn.f64 	%fd195, %fd194, %fd21;
	st.global.f64 	[%rd219], %fd195;
	add.s32 	%r317, %r316, %r145;
	mul.wide.u32 	%rd220, %r317, 8;
	add.s64 	%rd221, %rd2, %rd220;
	ld.global.f64 	%fd196, [%rd221];
	div.rn.f64 	%fd197, %fd196, %fd21;
	st.global.f64 	[%rd221], %fd197;
	add.s32 	%r318, %r317, %r145;
	mul.wide.u32 	%rd222, %r318, 8;
	add.s64 	%rd223, %rd2, %rd222;
	ld.global.f64 	%fd198, [%rd223];
	div.rn.f64 	%fd199, %fd198, %fd21;
	st.global.f64 	[%rd223], %fd199;
	add.s32 	%r319, %r318, %r145;
	mul.wide.u32 	%rd224, %r319, 8;
	add.s64 	%rd225, %rd2, %rd224;
	ld.global.f64 	%fd200, [%rd225];
	div.rn.f64 	%fd201, %fd200, %fd21;
	st.global.f64 	[%rd225], %fd201;
	add.s32 	%r320, %r319, %r145;
	mul.wide.u32 	%rd226, %r320, 8;
	add.s64 	%rd227, %rd2, %rd226;
	ld.global.f64 	%fd202, [%rd227];
	div.rn.f64 	%fd203, %fd202, %fd21;
	st.global.f64 	[%rd227], %fd203;
	add.s32 	%r321, %r320, %r145;
	mul.wide.u32 	%rd228, %r321, 8;
	add.s64 	%rd229, %rd2, %rd228;
	ld.global.f64 	%fd204, [%rd229];
	div.rn.f64 	%fd205, %fd204, %fd21;
	st.global.f64 	[%rd229], %fd205;
	add.s32 	%r438, %r438, 16;
	add.s32 	%r322, %r438, %r24;
	setp.eq.s32 	%p58, %r322, %r117;
	@%p58 bra 	$L__BB11_58;
	bra.uni 	$L__BB11_57;
$L__BB11_58:
	and.b32  	%r323, %r25, 15;
	setp.eq.s32 	%p59, %r323, 0;
	@%p59 bra 	$L__BB11_68;
	add.s32 	%r324, %r23, -1;
	setp.lt.u32 	%p60, %r324, 7;
	@%p60 bra 	$L__BB11_61;
	mad.lo.s32 	%r325, %r438, %r145, %r20;
	mul.wide.u32 	%rd230, %r325, 8;
	add.s64 	%rd231, %rd2, %rd230;
	ld.global.f64 	%fd206, [%rd231];
	div.rn.f64 	%fd207, %fd206, %fd21;
	st.global.f64 	[%rd231], %fd207;
	add.s32 	%r326, %r325, %r145;
	mul.wide.u32 	%rd232, %r326, 8;
	add.s64 	%rd233, %rd2, %rd232;
	ld.global.f64 	%fd208, [%rd233];
	div.rn.f64 	%fd209, %fd208, %fd21;
	st.global.f64 	[%rd233], %fd209;
	add.s32 	%r327, %r326, %r145;
	mul.wide.u32 	%rd234, %r327, 8;
	add.s64 	%rd235, %rd2, %rd234;
	ld.global.f64 	%fd210, [%rd235];
	div.rn.f64 	%fd211, %fd210, %fd21;
	st.global.f64 	[%rd235], %fd211;
	add.s32 	%r328, %r327, %r145;
	mul.wide.u32 	%rd236, %r328, 8;
	add.s64 	%rd237, %rd2, %rd236;
	ld.global.f64 	%fd212, [%rd237];
	div.rn.f64 	%fd213, %fd212, %fd21;
	st.global.f64 	[%rd237], %fd213;
	add.s32 	%r329, %r328, %r145;
	mul.wide.u32 	%rd238, %r329, 8;
	add.s64 	%rd239, %rd2, %rd238;
	ld.global.f64 	%fd214, [%rd239];
	div.rn.f64 	%fd215, %fd214, %fd21;
	st.global.f64 	[%rd239], %fd215;
	add.s32 	%r330, %r329, %r145;
	mul.wide.u32 	%rd240, %r330, 8;
	add.s64 	%rd241, %rd2, %rd240;
	ld.global.f64 	%fd216, [%rd241];
	div.rn.f64 	%fd217, %fd216, %fd21;
	st.global.f64 	[%rd241], %fd217;
	add.s32 	%r331, %r330, %r145;
	mul.wide.u32 	%rd242, %r331, 8;
	add.s64 	%rd243, %rd2, %rd242;
	ld.global.f64 	%fd218, [%rd243];
	div.rn.f64 	%fd219, %fd218, %fd21;
	st.global.f64 	[%rd243], %fd219;
	add.s32 	%r332, %r331, %r145;
	mul.wide.u32 	%rd244, %r332, 8;
	add.s64 	%rd245, %rd2, %rd244;
	ld.global.f64 	%fd220, [%rd245];
	div.rn.f64 	%fd221, %fd220, %fd21;
	st.global.f64 	[%rd245], %fd221;
	add.s32 	%r438, %r438, 8;
$L__BB11_61:
	and.b32  	%r333, %r23, 7;
	setp.eq.s32 	%p61, %r333, 0;
	@%p61 bra 	$L__BB11_68;
	and.b32  	%r121, %r21, 3;
	setp.lt.u32 	%p62, %r22, 3;
	@%p62 bra 	$L__BB11_64;
	mad.lo.s32 	%r334, %r438, %r145, %r20;
	mul.wide.u32 	%rd246, %r334, 8;
	add.s64 	%rd247, %rd2, %rd246;
	ld.global.f64 	%fd222, [%rd247];
	div.rn.f64 	%fd223, %fd222, %fd21;
	st.global.f64 	[%rd247], %fd223;
	add.s32 	%r335, %r334, %r145;
	mul.wide.u32 	%rd248, %r335, 8;
	add.s64 	%rd249, %rd2, %rd248;
	ld.global.f64 	%fd224, [%rd249];
	div.rn.f64 	%fd225, %fd224, %fd21;
	st.global.f64 	[%rd249], %fd225;
	add.s32 	%r336, %r335, %r145;
	mul.wide.u32 	%rd250, %r336, 8;
	add.s64 	%rd251, %rd2, %rd250;
	ld.global.f64 	%fd226, [%rd251];
	div.rn.f64 	%fd227, %fd226, %fd21;
	st.global.f64 	[%rd251], %fd227;
	add.s32 	%r337, %r336, %r145;
	mul.wide.u32 	%rd252, %r337, 8;
	add.s64 	%rd253, %rd2, %rd252;
	ld.global.f64 	%fd228, [%rd253];
	div.rn.f64 	%fd229, %fd228, %fd21;
	st.global.f64 	[%rd253], %fd229;
	add.s32 	%r438, %r438, 4;
$L__BB11_64:
	setp.eq.s32 	%p63, %r121, 0;
	@%p63 bra 	$L__BB11_68;
	mad.lo.s32 	%r124, %r438, %r145, %r20;
	mul.wide.u32 	%rd254, %r124, 8;
	add.s64 	%rd255, %rd2, %rd254;
	ld.global.f64 	%fd230, [%rd255];
	div.rn.f64 	%fd231, %fd230, %fd21;
	st.global.f64 	[%rd255], %fd231;
	setp.eq.s32 	%p64, %r121, 1;
	@%p64 bra 	$L__BB11_68;
	add.s32 	%r125, %r124, %r145;
	mul.wide.u32 	%rd256, %r125, 8;
	add.s64 	%rd257, %rd2, %rd256;
	ld.global.f64 	%fd232, [%rd257];
	div.rn.f64 	%fd233, %fd232, %fd21;
	st.global.f64 	[%rd257], %fd233;
	setp.eq.s32 	%p65, %r121, 2;
	@%p65 bra 	$L__BB11_68;
	add.s32 	%r338, %r125, %r145;
	mul.wide.u32 	%rd258, %r338, 8;
	add.s64 	%rd259, %rd2, %rd258;
	ld.global.f64 	%fd234, [%rd259];
	div.rn.f64 	%fd235, %fd234, %fd21;
	st.global.f64 	[%rd259], %fd235;
$L__BB11_68:
	setp.ge.u32 	%p66, %r395, %r145;
	@%p66 bra 	$L__BB11_82;
	not.b16 	%rs21, %rs25;
	add.s16 	%rs22, %rs21, %rs3;
	cvt.u32.u16 	%r339, %rs22;
	and.b32  	%r340, %r339, 7;
	sub.s32 	%r341, %r12, %r20;
	and.b32  	%r126, %r341, 7;
	and.b32  	%r127, %r341, -8;
	and.b32  	%r128, %r339, 3;
	and.b16  	%rs9, %rs8, 1;
	sub.s32 	%r129, %r15, %r20;
	add.s32 	%r130, %r340, -1;
	mov.u32 	%r433, %r395;
$L__BB11_70:
	setp.lt.u32 	%p67, %r129, 7;
	mul.lo.s32 	%r132, %r433, %r145;
	add.s32 	%r342, %r132, %r20;
	mul.wide.u32 	%rd260, %r342, 8;
	add.s64 	%rd261, %rd2, %rd260;
	ld.global.f64 	%fd22, [%rd261];
	mov.u32 	%r435, %r395;
	@%p67 bra 	$L__BB11_73;
	mov.u32 	%r435, %r395;
$L__BB11_72:
	.pragma "nounroll";
	add.s32 	%r343, %r435, %r27;
	mul.wide.u32 	%rd262, %r343, 8;
	add.s64 	%rd263, %rd2, %rd262;
	ld.global.f64 	%fd236, [%rd263];
	mul.f64 	%fd237, %fd22, %fd236;
	add.s32 	%r344, %r435, %r132;
	mul.wide.u32 	%rd264, %r344, 8;
	add.s64 	%rd265, %rd2, %rd264;
	ld.global.f64 	%fd238, [%rd265];
	sub.f64 	%fd239, %fd238, %fd237;
	st.global.f64 	[%rd265], %fd239;
	add.s32 	%r345, %r343, 1;
	mul.wide.u32 	%rd266, %r345, 8;
	add.s64 	%rd267, %rd2, %rd266;
	ld.global.f64 	%fd240, [%rd267];
	mul.f64 	%fd241, %fd22, %fd240;
	add.s32 	%r346, %r344, 1;
	mul.wide.u32 	%rd268, %r346, 8;
	add.s64 	%rd269, %rd2, %rd268;
	ld.global.f64 	%fd242, [%rd269];
	sub.f64 	%fd243, %fd242, %fd241;
	st.global.f64 	[%rd269], %fd243;
	add.s32 	%r347, %r343, 2;
	mul.wide.u32 	%rd270, %r347, 8;
	add.s64 	%rd271, %rd2, %rd270;
	ld.global.f64 	%fd244, [%rd271];
	mul.f64 	%fd245, %fd22, %fd244;
	add.s32 	%r348, %r344, 2;
	mul.wide.u32 	%rd272, %r348, 8;
	add.s64 	%rd273, %rd2, %rd272;
	ld.global.f64 	%fd246, [%rd273];
	sub.f64 	%fd247, %fd246, %fd245;
	st.global.f64 	[%rd273], %fd247;
	add.s32 	%r349, %r343, 3;
	mul.wide.u32 	%rd274, %r349, 8;
	add.s64 	%rd275, %rd2, %rd274;
	ld.global.f64 	%fd248, [%rd275];
	mul.f64 	%fd249, %fd22, %fd248;
	add.s32 	%r350, %r344, 3;
	mul.wide.u32 	%rd276, %r350, 8;
	add.s64 	%rd277, %rd2, %rd276;
	ld.global.f64 	%fd250, [%rd277];
	sub.f64 	%fd251, %fd250, %fd249;
	st.global.f64 	[%rd277], %fd251;
	add.s32 	%r351, %r343, 4;
	mul.wide.u32 	%rd278, %r351, 8;
	add.s64 	%rd279, %rd2, %rd278;
	ld.global.f64 	%fd252, [%rd279];
	mul.f64 	%fd253, %fd22, %fd252;
	add.s32 	%r352, %r344, 4;
	mul.wide.u32 	%rd280, %r352, 8;
	add.s64 	%rd281, %rd2, %rd280;
	ld.global.f64 	%fd254, [%rd281];
	sub.f64 	%fd255, %fd254, %fd253;
	st.global.f64 	[%rd281], %fd255;
	add.s32 	%r353, %r343, 5;
	mul.wide.u32 	%rd282, %r353, 8;
	add.s64 	%rd283, %rd2, %rd282;
	ld.global.f64 	%fd256, [%rd283];
	mul.f64 	%fd257, %fd22, %fd256;
	add.s32 	%r354, %r344, 5;
	mul.wide.u32 	%rd284, %r354, 8;
	add.s64 	%rd285, %rd2, %rd284;
	ld.global.f64 	%fd258, [%rd285];
	sub.f64 	%fd259, %fd258, %fd257;
	st.global.f64 	[%rd285], %fd259;
	add.s32 	%r355, %r343, 6;
	mul.wide.u32 	%rd286, %r355, 8;
	add.s64 	%rd287, %rd2, %rd286;
	ld.global.f64 	%fd260, [%rd287];
	mul.f64 	%fd261, %fd22, %fd260;
	add.s32 	%r356, %r344, 6;
	mul.wide.u32 	%rd288, %r356, 8;
	add.s64 	%rd289, %rd2, %rd288;
	ld.global.f64 	%fd262, [%rd289];
	sub.f64 	%fd263, %fd262, %fd261;
	st.global.f64 	[%rd289], %fd263;
	add.s32 	%r357, %r343, 7;
	mul.wide.u32 	%rd290, %r357, 8;
	add.s64 	%rd291, %rd2, %rd290;
	ld.global.f64 	%fd264, [%rd291];
	mul.f64 	%fd265, %fd22, %fd264;
	add.s32 	%r358, %r344, 7;
	mul.wide.u32 	%rd292, %r358, 8;
	add.s64 	%rd293, %rd2, %rd292;
	ld.global.f64 	%fd266, [%rd293];
	sub.f64 	%fd267, %fd266, %fd265;
	st.global.f64 	[%rd293], %fd267;
	add.s32 	%r435, %r435, 8;
	add.s32 	%r359, %r435, %r24;
	setp.ne.s32 	%p68, %r359, %r127;
	@%p68 bra 	$L__BB11_72;
$L__BB11_73:
	setp.eq.s32 	%p69, %r126, 0;
	@%p69 bra 	$L__BB11_81;
	setp.lt.u32 	%p70, %r130, 3;
	@%p70 bra 	$L__BB11_76;
	add.s32 	%r360, %r435, %r27;
	mul.wide.u32 	%rd294, %r360, 8;
	add.s64 	%rd295, %rd2, %rd294;
	ld.global.f64 	%fd268, [%rd295];
	mul.f64 	%fd269, %fd22, %fd268;
	add.s32 	%r361, %r435, %r132;
	mul.wide.u32 	%rd296, %r361, 8;
	add.s64 	%rd297, %rd2, %rd296;
	ld.global.f64 	%fd270, [%rd297];
	sub.f64 	%fd271, %fd270, %fd269;
	st.global.f64 	[%rd297], %fd271;
	add.s32 	%r362, %r360, 1;
	mul.wide.u32 	%rd298, %r362, 8;
	add.s64 	%rd299, %rd2, %rd298;
	ld.global.f64 	%fd272, [%rd299];
	mul.f64 	%fd273, %fd22, %fd272;
	add.s32 	%r363, %r361, 1;
	mul.wide.u32 	%rd300, %r363, 8;
	add.s64 	%rd301, %rd2, %rd300;
	ld.global.f64 	%fd274, [%rd301];
	sub.f64 	%fd275, %fd274, %fd273;
	st.global.f64 	[%rd301], %fd275;
	add.s32 	%r364, %r360, 2;
	mul.wide.u32 	%rd302, %r364, 8;
	add.s64 	%rd303, %rd2, %rd302;
	ld.global.f64 	%fd276, [%rd303];
	mul.f64 	%fd277, %fd22, %fd276;
	add.s32 	%r365, %r361, 2;
	mul.wide.u32 	%rd304, %r365, 8;
	add.s64 	%rd305, %rd2, %rd304;
	ld.global.f64 	%fd278, [%rd305];
	sub.f64 	%fd279, %fd278, %fd277;
	st.global.f64 	[%rd305], %fd279;
	add.s32 	%r366, %r360, 3;
	mul.wide.u32 	%rd306, %r366, 8;
	add.s64 	%rd307, %rd2, %rd306;
	ld.global.f64 	%fd280, [%rd307];
	mul.f64 	%fd281, %fd22, %fd280;
	add.s32 	%r367, %r361, 3;
	mul.wide.u32 	%rd308, %r367, 8;
	add.s64 	%rd309, %rd2, %rd308;
	ld.global.f64 	%fd282, [%rd309];
	sub.f64 	%fd283, %fd282, %fd281;
	st.global.f64 	[%rd309], %fd283;
	add.s32 	%r435, %r435, 4;
$L__BB11_76:
	setp.eq.s32 	%p71, %r128, 0;
	@%p71 bra 	$L__BB11_81;
	and.b16  	%rs23, %rs8, 3;
	setp.eq.s16 	%p72, %rs23, 1;
	@%p72 bra 	$L__BB11_79;
	add.s32 	%r368, %r435, %r27;
	mul.wide.u32 	%rd310, %r368, 8;
	add.s64 	%rd311, %rd2, %rd310;
	ld.global.f64 	%fd284, [%rd311];
	mul.f64 	%fd285, %fd22, %fd284;
	add.s32 	%r369, %r435, %r132;
	mul.wide.u32 	%rd312, %r369, 8;
	add.s64 	%rd313, %rd2, %rd312;
	ld.global.f64 	%fd286, [%rd313];
	sub.f64 	%fd287, %fd286, %fd285;
	st.global.f64 	[%rd313], %fd287;
	add.s32 	%r370, %r368, 1;
	mul.wide.u32 	%rd314, %r370, 8;
	add.s64 	%rd315, %rd2, %rd314;
	ld.global.f64 	%fd288, [%rd315];
	mul.f64 	%fd289, %fd22, %fd288;
	add.s32 	%r371, %r369, 1;
	mul.wide.u32 	%rd316, %r371, 8;
	add.s64 	%rd317, %rd2, %rd316;
	ld.global.f64 	%fd290, [%rd317];
	sub.f64 	%fd291, %fd290, %fd289;
	st.global.f64 	[%rd317], %fd291;
	add.s32 	%r435, %r435, 2;
$L__BB11_79:
	setp.eq.s16 	%p73, %rs9, 0;
	@%p73 bra 	$L__BB11_81;
	add.s32 	%r372, %r435, %r27;
	mul.wide.u32 	%rd318, %r372, 8;
	add.s64 	%rd319, %rd2, %rd318;
	ld.global.f64 	%fd292, [%rd319];
	mul.f64 	%fd293, %fd22, %fd292;
	add.s32 	%r373, %r435, %r132;
	mul.wide.u32 	%rd320, %r373, 8;
	add.s64 	%rd321, %rd2, %rd320;
	ld.global.f64 	%fd294, [%rd321];
	sub.f64 	%fd295, %fd294, %fd293;
	st.global.f64 	[%rd321], %fd295;
$L__BB11_81:
	add.s32 	%r433, %r433, 1;
	setp.eq.s32 	%p74, %r433, %r144;
	@%p74 bra 	$L__BB11_82;
	bra.uni 	$L__BB11_70;
$L__BB11_82:
	setp.ne.s32 	%p75, %r395, %r1;
	add.s16 	%rs26, %rs26, 1;
	add.s16 	%rs25, %rs25, 1;
	add.s16 	%rs24, %rs24, 1;
	@%p75 bra 	$L__BB11_23;
$L__BB11_83:
	cvta.to.global.u64 	%rd324, %rd4;
	st.global.u32 	[%rd324], %r439;
$L__BB11_84:
	ret;
$L__BB11_85:
	cvta.to.global.u64 	%rd323, %rd5;
	mov.b32 	%r391, 1;
	st.global.u32 	[%rd323], %r391;
	bra.uni 	$L__BB11_84;

}
	// .globl	cholesky_decompose_f32
.visible .entry cholesky_decompose_f32(
	.param .u64 .ptr .align 1 cholesky_decompose_f32_param_0,
	.param .u32 cholesky_decompose_f32_param_1,
	.param .u64 .ptr .align 1 cholesky_decompose_f32_param_2
)
{
	.reg .pred 	%p<44>;
	.reg .b16 	%rs<23>;
	.reg .b32 	%r<239>;
	.reg .b32 	%f<251>;
	.reg .b64 	%rd<256>;

	ld.param.u64 	%rd4, [cholesky_decompose_f32_param_0];
	ld.param.u32 	%r59, [cholesky_decompose_f32_param_1];
	cvta.to.global.u64 	%rd1, %rd4;
	mov.u32 	%r60, %tid.x;
	mov.u32 	%r61, %ctaid.x;
	or.b32  	%r62, %r60, %r61;
	setp.ne.s32 	%p1, %r62, 0;
	setp.eq.s32 	%p2, %r59, 0;
	or.pred  	%p3, %p1, %p2;
	@%p3 bra 	$L__BB12_58;
	add.s32 	%r1, %r59, -1;
	add.s32 	%r2, %r59, -2;
	cvt.u16.u32 	%rs1, %r59;
	mov.b32 	%r219, 0;
	mov.b16 	%rs20, 0;
	mov.u16 	%rs21, %rs20;
	mov.u16 	%rs22, %rs20;
$L__BB12_2:
	mov.u32 	%r3, %r219;
	xor.b16  	%rs13, %rs20, 3;
	add.s16 	%rs6, %rs13, %rs1;
	not.b16 	%rs14, %rs21;
	add.s16 	%rs15, %rs14, %rs1;
	cvt.u32.u16 	%r64, %rs15;
	and.b32  	%r4, %r64, 7;
	sub.s32 	%r5, %r2, %r3;
	sub.s32 	%r6, %r1, %r3;
	cvt.u32.u16 	%r65, %rs21;
	and.b32  	%r7, %r65, 7;
	add.s32 	%r8, %r7, -1;
	cvt.u32.u16 	%r66, %rs22;
	and.b32  	%r9, %r66, 15;
	add.s32 	%r10, %r9, -1;
	setp.eq.s32 	%p4, %r3, 0;
	mov.f32 	%f242, 0f00000000;
	@%p4 bra 	$L__BB12_16;
	mul.lo.s32 	%r11, %r3, %r59;
	setp.lt.u32 	%p5, %r3, 16;
	mov.f32 	%f242, 0f00000000;
	mov.b32 	%r223, 0;
	@%p5 bra 	$L__BB12_6;
	and.b32  	%r223, %r3, -16;
	neg.s32 	%r221, %r223;
	add.s32 	%r220, %r11, 7;
	mov.f32 	%f242, 0f00000000;
$L__BB12_5:
	.pragma "nounroll";
	add.s32 	%r69, %r220, -7;
	mul.wide.u32 	%rd5, %r69, 4;
	add.s64 	%rd6, %rd1, %rd5;
	ld.global.f32 	%f34, [%rd6];
	fma.rn.f32 	%f35, %f34, %f34, %f242;
	add.s32 	%r70, %r220, -6;
	mul.wide.u32 	%rd7, %r70, 4;
	add.s64 	%rd8, %rd1, %rd7;
	ld.global.f32 	%f36, [%rd8];
	fma.rn.f32 	%f37, %f36, %f36, %f35;
	add.s32 	%r71, %r220, -5;
	mul.wide.u32 	%rd9, %r71, 4;
	add.s64 	%rd10, %rd1, %rd9;
	ld.global.f32 	%f38, [%rd10];
	fma.rn.f32 	%f39, %f38, %f38, %f37;
	add.s32 	%r72, %r220, -4;
	mul.wide.u32 	%rd11, %r72, 4;
	add.s64 	%rd12, %rd1, %rd11;
	ld.global.f32 	%f40, [%rd12];
	fma.rn.f32 	%f41, %f40, %f40, %f39;
	add.s32 	%r73, %r220, -3;
	mul.wide.u32 	%rd13, %r73, 4;
	add.s64 	%rd14, %rd1, %rd13;
	ld.global.f32 	%f42, [%rd14];
	fma.rn.f32 	%f43, %f42, %f42, %f41;
	add.s32 	%r74, %r220, -2;
	mul.wide.u32 	%rd15, %r74, 4;
	add.s64 	%rd16, %rd1, %rd15;
	ld.global.f32 	%f44, [%rd16];
	fma.rn.f32 	%f45, %f44, %f44, %f43;
	add.s32 	%r75, %r220, -1;
	mul.wide.u32 	%rd17, %r75, 4;
	add.s64 	%rd18, %rd1, %rd17;
	ld.global.f32 	%f46, [%rd18];
	fma.rn.f32 	%f47, %f46, %f46, %f45;
	add.s32 	%r76, %r220, 8;
	mul.wide.u32 	%rd19, %r220, 4;
	add.s64 	%rd20, %rd1, %rd19;
	ld.global.f32 	%f48, [%rd20];
	fma.rn.f32 	%f49, %f48, %f48, %f47;
	add.s32 	%r77, %r220, 1;
	mul.wide.u32 	%rd21, %r77, 4;
	add.s64 	%rd22, %rd1, %rd21;
	ld.global.f32 	%f50, [%rd22];
	fma.rn.f32 	%f51, %f50, %f50, %f49;
	add.s32 	%r78, %r220, 2;
	mul.wide.u32 	%rd23, %r78, 4;
	add.s64 	%rd24, %rd1, %rd23;
	ld.global.f32 	%f52, [%rd24];
	fma.rn.f32 	%f53, %f52, %f52, %f51;
	add.s32 	%r79, %r220, 3;
	mul.wide.u32 	%rd25, %r79, 4;
	add.s64 	%rd26, %rd1, %rd25;
	ld.global.f32 	%f54, [%rd26];
	fma.rn.f32 	%f55, %f54, %f54, %f53;
	add.s32 	%r80, %r220, 4;
	mul.wide.u32 	%rd27, %r80, 4;
	add.s64 	%rd28, %rd1, %rd27;
	ld.global.f32 	%f56, [%rd28];
	fma.rn.f32 	%f57, %f56, %f56, %f55;
	add.s32 	%r81, %r220, 5;
	mul.wide.u32 	%rd29, %r81, 4;
	add.s64 	%rd30, %rd1, %rd29;
	ld.global.f32 	%f58, [%rd30];
	fma.rn.f32 	%f59, %f58, %f58, %f57;
	add.s32 	%r82, %r220, 6;
	mul.wide.u32 	%rd31, %r82, 4;
	add.s64 	%rd32, %rd1, %rd31;
	ld.global.f32 	%f60, [%rd32];
	fma.rn.f32 	%f61, %f60, %f60, %f59;
	add.s32 	%r83, %r220, 7;
	mul.wide.u32 	%rd33, %r83, 4;
	add.s64 	%rd34, %rd1, %rd33;
	ld.global.f32 	%f62, [%rd34];
	fma.rn.f32 	%f63, %f62, %f62, %f61;
	mul.wide.u32 	%rd35, %r76, 4;
	add.s64 	%rd36, %rd1, %rd35;
	ld.global.f32 	%f64, [%rd36];
	fma.rn.f32 	%f242, %f64, %f64, %f63;
	add.s32 	%r221, %r221, 16;
	add.s32 	%r220, %r220, 16;
	setp.ne.s32 	%p6, %r221, 0;
	@%p6 bra 	$L__BB12_5;
$L__BB12_6:
	and.b32  	%r84, %r3, 15;
	setp.eq.s32 	%p7, %r84, 0;
	@%p7 bra 	$L__BB12_16;
	setp.lt.u32 	%p8, %r10, 7;
	@%p8 bra 	$L__BB12_9;
	add.s32 	%r85, %r223, %r11;
	mul.wide.u32 	%rd37, %r85, 4;
	add.s64 	%rd38, %rd1, %rd37;
	ld.global.f32 	%f66, [%rd38];
	fma.rn.f32 	%f67, %f66, %f66, %f242;
	add.s32 	%r86, %r85, 1;
	mul.wide.u32 	%rd39, %r86, 4;
	add.s64 	%rd40, %rd1, %rd39;
	ld.global.f32 	%f68, [%rd40];
	fma.rn.f32 	%f69, %f68, %f68, %f67;
	add.s32 	%r87, %r85, 2;
	mul.wide.u32 	%rd41, %r87, 4;
	add.s64 	%rd42, %rd1, %rd41;
	ld.global.f32 	%f70, [%rd42];
	fma.rn.f32 	%f71, %f70, %f70, %f69;
	add.s32 	%r88, %r85, 3;
	mul.wide.u32 	%rd43, %r88, 4;
	add.s64 	%rd44, %rd1, %rd43;
	ld.global.f32 	%f72, [%rd44];
	fma.rn.f32 	%f73, %f72, %f72, %f71;
	add.s32 	%r89, %r85, 4;
	mul.wide.u32 	%rd45, %r89, 4;
	add.s64 	%rd46, %rd1, %rd45;
	ld.global.f32 	%f74, [%rd46];
	fma.rn.f32 	%f75, %f74, %f74, %f73;
	add.s32 	%r90, %r85, 5;
	mul.wide.u32 	%rd47, %r90, 4;
	add.s64 	%rd48, %rd1, %rd47;
	ld.global.f32 	%f76, [%rd48];
	fma.rn.f32 	%f77, %f76, %f76, %f75;
	add.s32 	%r91, %r85, 6;
	mul.wide.u32 	%rd49, %r91, 4;
	add.s64 	%rd50, %rd1, %rd49;
	ld.global.f32 	%f78, [%rd50];
	fma.rn.f32 	%f79, %f78, %f78, %f77;
	add.s32 	%r92, %r85, 7;
	mul.wide.u32 	%rd51, %r92, 4;
	add.s64 	%rd52, %rd1, %rd51;
	ld.global.f32 	%f80, [%rd52];
	fma.rn.f32 	%f242, %f80, %f80, %f79;
	add.s32 	%r223, %r223, 8;
$L__BB12_9:
	and.b32  	%r93, %r9, 7;
	setp.eq.s32 	%p9, %r93, 0;
	@%p9 bra 	$L__BB12_16;
	and.b32  	%r22, %r7, 3;
	setp.lt.u32 	%p10, %r8, 3;
	@%p10 bra 	$L__BB12_12;
	add.s32 	%r94, %r223, %r11;
	mul.wide.u32 	%rd53, %r94, 4;
	add.s64 	%rd54, %rd1, %rd53;
	ld.global.f32 	%f82, [%rd54];
	fma.rn.f32 	%f83, %f82, %f82, %f242;
	add.s32 	%r95, %r94, 1;
	mul.wide.u32 	%rd55, %r95, 4;
	add.s64 	%rd56, %rd1, %rd55;
	ld.global.f32 	%f84, [%rd56];
	fma.rn.f32 	%f85, %f84, %f84, %f83;
	add.s32 	%r96, %r94, 2;
	mul.wide.u32 	%rd57, %r96, 4;
	add.s64 	%rd58, %rd1, %rd57;
	ld.global.f32 	%f86, [%rd58];
	fma.rn.f32 	%f87, %f86, %f86, %f85;
	add.s32 	%r97, %r94, 3;
	mul.wide.u32 	%rd59, %r97, 4;
	add.s64 	%rd60, %rd1, %rd59;
	ld.global.f32 	%f88, [%rd60];
	fma.rn.f32 	%f242, %f88, %f88, %f87;
	add.s32 	%r223, %r223, 4;
$L__BB12_12:
	setp.eq.s32 	%p11, %r22, 0;
	@%p11 bra 	$L__BB12_16;
	add.s32 	%r25, %r223, %r11;
	mul.wide.u32 	%rd61, %r25, 4;
	add.s64 	%rd62, %rd1, %rd61;
	ld.global.f32 	%f89, [%rd62];
	fma.rn.f32 	%f242, %f89, %f89, %f242;
	setp.eq.s32 	%p12, %r22, 1;
	@%p12 bra 	$L__BB12_16;
	add.s32 	%r98, %r25, 1;
	mul.wide.u32 	%rd63, %r98, 4;
	add.s64 	%rd64, %rd1, %rd63;
	ld.global.f32 	%f90, [%rd64];
	fma.rn.f32 	%f242, %f90, %f90, %f242;
	setp.eq.s32 	%p13, %r22, 2;
	@%p13 bra 	$L__BB12_16;
	add.s32 	%r99, %r25, 2;
	mul.wide.u32 	%rd65, %r99, 4;
	add.s64 	%rd66, %rd1, %rd65;
	ld.global.f32 	%f91, [%rd66];
	fma.rn.f32 	%f242, %f91, %f91, %f242;
$L__BB12_16:
	mul.lo.s32 	%r26, %r3, %r59;
	add.s32 	%r100, %r26, %r3;
	mul.wide.u32 	%rd67, %r100, 4;
	add.s64 	%rd2, %rd1, %rd67;
	ld.global.f32 	%f92, [%rd2];
	sub.f32 	%f15, %f92, %f242;
	setp.gtu.f32 	%p14, %f15, 0f00000000;
	@%p14 bra 	$L__BB12_18;
	ld.param.u64 	%rd255, [cholesky_decompose_f32_param_2];
	cvta.to.global.u64 	%rd68, %rd255;
	mov.b32 	%r101, 1;
	st.global.u32 	[%rd68], %r101;
	bra.uni 	$L__BB12_58;
$L__BB12_18:
	sqrt.rn.f32 	%f93, %f15;
	st.global.f32 	[%rd2], %f93;
	add.s32 	%r219, %r3, 1;
	setp.ge.u32 	%p15, %r219, %r59;
	@%p15 bra 	$L__BB12_57;
	setp.eq.s32 	%p16, %r3, 0;
	@%p16 bra 	$L__BB12_35;
	and.b32  	%r28, %r3, -16;
	and.b32  	%r29, %r7, 3;
	mov.u32 	%r229, %r219;
$L__BB12_21:
	setp.lt.u32 	%p17, %r3, 16;
	mul.lo.s32 	%r39, %r229, %r59;
	mov.f32 	%f250, 0f00000000;
	mov.b32 	%r232, 0;
	@%p17 bra 	$L__BB12_24;
	mov.f32 	%f250, 0f00000000;
	mov.b32 	%r230, 0;
$L__BB12_23:
	.pragma "nounroll";
	add.s32 	%r104, %r230, %r39;
	mul.wide.u32 	%rd69, %r104, 4;
	add.s64 	%rd70, %rd1, %rd69;
	ld.global.f32 	%f97, [%rd70];
	add.s32 	%r105, %r230, %r26;
	mul.wide.u32 	%rd71, %r105, 4;
	add.s64 	%rd72, %rd1, %rd71;
	ld.global.f32 	%f98, [%rd72];
	fma.rn.f32 	%f99, %f97, %f98, %f250;
	add.s32 	%r106, %r104, 1;
	mul.wide.u32 	%rd73, %r106, 4;
	add.s64 	%rd74, %rd1, %rd73;
	ld.global.f32 	%f100, [%rd74];
	add.s32 	%r107, %r105, 1;
	mul.wide.u32 	%rd75, %r107, 4;
	add.s64 	%rd76, %rd1, %rd75;
	ld.global.f32 	%f101, [%rd76];
	fma.rn.f32 	%f102, %f100, %f101, %f99;
	add.s32 	%r108, %r104, 2;
	mul.wide.u32 	%rd77, %r108, 4;
	add.s64 	%rd78, %rd1, %rd77;
	ld.global.f32 	%f103, [%rd78];
	add.s32 	%r109, %r105, 2;
	mul.wide.u32 	%rd79, %r109, 4;
	add.s64 	%rd80, %rd1, %rd79;
	ld.global.f32 	%f104, [%rd80];
	fma.rn.f32 	%f105, %f103, %f104, %f102;
	add.s32 	%r110, %r104, 3;
	mul.wide.u32 	%rd81, %r110, 4;
	add.s64 	%rd82, %rd1, %rd81;
	ld.global.f32 	%f106, [%rd82];
	add.s32 	%r111, %r105, 3;
	mul.wide.u32 	%rd83, %r111, 4;
	add.s64 	%rd84, %rd1, %rd83;
	ld.global.f32 	%f107, [%rd84];
	fma.rn.f32 	%f108, %f106, %f107, %f105;
	add.s32 	%r112, %r104, 4;
	mul.wide.u32 	%rd85, %r112, 4;
	add.s64 	%rd86, %rd1, %rd85;
	ld.global.f32 	%f109, [%rd86];
	add.s32 	%r113, %r105, 4;
	mul.wide.u32 	%rd87, %r113, 4;
	add.s64 	%rd88, %rd1, %rd87;
	ld.global.f32 	%f110, [%rd88];
	fma.rn.f32 	%f111, %f109, %f110, %f108;
	add.s32 	%r114, %r104, 5;
	mul.wide.u32 	%rd89, %r114, 4;
	add.s64 	%rd90, %rd1, %rd89;
	ld.global.f32 	%f112, [%rd90];
	add.s32 	%r115, %r105, 5;
	mul.wide.u32 	%rd91, %r115, 4;
	add.s64 	%rd92, %rd1, %rd91;
	ld.global.f32 	%f113, [%rd92];
	fma.rn.f32 	%f114, %f112, %f113, %f111;
	add.s32 	%r116, %r104, 6;
	mul.wide.u32 	%rd93, %r116, 4;
	add.s64 	%rd94, %rd1, %rd93;
	ld.global.f32 	%f115, [%rd94];
	add.s32 	%r117, %r105, 6;
	mul.wide.u32 	%rd95, %r117, 4;
	add.s64 	%rd96, %rd1, %rd95;
	ld.global.f32 	%f116, [%rd96];
	fma.rn.f32 	%f117, %f115, %f116, %f114;
	add.s32 	%r118, %r104, 7;
	mul.wide.u32 	%rd97, %r118, 4;
	add.s64 	%rd98, %rd1, %rd97;
	ld.global.f32 	%f118, [%rd98];
	add.s32 	%r119, %r105, 7;
	mul.wide.u32 	%rd99, %r119, 4;
	add.s64 	%rd100, %rd1, %rd99;
	ld.global.f32 	%f119, [%rd100];
	fma.rn.f32 	%f120, %f118, %f119, %f117;
	add.s32 	%r120, %r104, 8;
	mul.wide.u32 	%rd101, %r120, 4;
	add.s64 	%rd102, %rd1, %rd101;
	ld.global.f32 	%f121, [%rd102];
	add.s32 	%r121, %r105, 8;
	mul.wide.u32 	%rd103, %r121, 4;
	add.s64 	%rd104, %rd1, %rd103;
	ld.global.f32 	%f122, [%rd104];
	fma.rn.f32 	%f123, %f121, %f122, %f120;
	add.s32 	%r122, %r104, 9;
	mul.wide.u32 	%rd105, %r122, 4;
	add.s64 	%rd106, %rd1, %rd105;
	ld.global.f32 	%f124, [%rd106];
	add.s32 	%r123, %r105, 9;
	mul.wide.u32 	%rd107, %r123, 4;
	add.s64 	%rd108, %rd1, %rd107;
	ld.global.f32 	%f125, [%rd108];
	fma.rn.f32 	%f126, %f124, %f125, %f123;
	add.s32 	%r124, %r104, 10;
	mul.wide.u32 	%rd109, %r124, 4;
	add.s64 	%rd110, %rd1, %rd109;
	ld.global.f32 	%f127, [%rd110];
	add.s32 	%r125, %r105, 10;
	mul.wide.u32 	%rd111, %r125, 4;
	add.s64 	%rd112, %rd1, %rd111;
	ld.global.f32 	%f128, [%rd112];
	fma.rn.f32 	%f129, %f127, %f128, %f126;
	add.s32 	%r126, %r104, 11;
	mul.wide.u32 	%rd113, %r126, 4;
	add.s64 	%rd114, %rd1, %rd113;
	ld.global.f32 	%f130, [%rd114];
	add.s32 	%r127, %r105, 11;
	mul.wide.u32 	%rd115, %r127, 4;
	add.s64 	%rd116, %rd1, %rd115;
	ld.global.f32 	%f131, [%rd116];
	fma.rn.f32 	%f132, %f130, %f131, %f129;
	add.s32 	%r128, %r104, 12;
	mul.wide.u32 	%rd117, %r128, 4;
	add.s64 	%rd118, %rd1, %rd117;
	ld.global.f32 	%f133, [%rd118];
	add.s32 	%r129, %r105, 12;
	mul.wide.u32 	%rd119, %r129, 4;
	add.s64 	%rd120, %rd1, %rd119;
	ld.global.f32 	%f134, [%rd120];
	fma.rn.f32 	%f135, %f133, %f134, %f132;
	add.s32 	%r130, %r104, 13;
	mul.wide.u32 	%rd121, %r130, 4;
	add.s64 	%rd122, %rd1, %rd121;
	ld.global.f32 	%f136, [%rd122];
	add.s32 	%r131, %r105, 13;
	mul.wide.u32 	%rd123, %r131, 4;
	add.s64 	%rd124, %rd1, %rd123;
	ld.global.f32 	%f137, [%rd124];
	fma.rn.f32 	%f138, %f136, %f137, %f135;
	add.s32 	%r132, %r104, 14;
	mul.wide.u32 	%rd125, %r132, 4;
	add.s64 	%rd126, %rd1, %rd125;
	ld.global.f32 	%f139, [%rd126];
	add.s32 	%r133, %r105, 14;
	mul.wide.u32 	%rd127, %r133, 4;
	add.s64 	%rd128, %rd1, %rd127;
	ld.global.f32 	%f140, [%rd128];
	fma.rn.f32 	%f141, %f139, %f140, %f138;
	add.s32 	%r134, %r104, 15;
	mul.wide.u32 	%rd129, %r134, 4;
	add.s64 	%rd130, %rd1, %rd129;
	ld.global.f32 	%f142, [%rd130];
	add.s32 	%r135, %r105, 15;
	mul.wide.u32 	%rd131, %r135, 4;
	add.s64 	%rd132, %rd1, %rd131;
	ld.global.f32 	%f143, [%rd132];
	fma.rn.f32 	%f250, %f142, %f143, %f141;
	add.s32 	%r230, %r230, 16;
	setp.ne.s32 	%p18, %r230, %r28;
	mov.u32 	%r232, %r28;
	@%p18 bra 	$L__BB12_23;
$L__BB12_24:
	and.b32  	%r136, %r3, 15;
	setp.eq.s32 	%p19, %r136, 0;
	@%p19 bra 	$L__BB12_34;
	add.s32 	%r139, %r9, -1;
	setp.lt.u32 	%p20, %r139, 7;
	@%p20 bra 	$L__BB12_27;
	add.s32 	%r140, %r232, %r39;
	mul.wide.u32 	%rd133, %r140, 4;
	add.s64 	%rd134, %rd1, %rd133;
	ld.global.f32 	%f145, [%rd134];
	add.s32 	%r141, %r232, %r26;
	mul.wide.u32 	%rd135, %r141, 4;
	add.s64 	%rd136, %rd1, %rd135;
	ld.global.f32 	%f146, [%rd136];
	fma.rn.f32 	%f147, %f145, %f146, %f250;
	add.s32 	%r142, %r140, 1;
	mul.wide.u32 	%rd137, %r142, 4;
	add.s64 	%rd138, %rd1, %rd137;
	ld.global.f32 	%f148, [%rd138];
	add.s32 	%r143, %r141, 1;
	mul.wide.u32 	%rd139, %r143, 4;
	add.s64 	%rd140, %rd1, %rd139;
	ld.global.f32 	%f149, [%rd140];
	fma.rn.f32 	%f150, %f148, %f149, %f147;
	add.s32 	%r144, %r140, 2;
	mul.wide.u32 	%rd141, %r144, 4;
	add.s64 	%rd142, %rd1, %rd141;
	ld.global.f32 	%f151, [%rd142];
	add.s32 	%r145, %r141, 2;
	mul.wide.u32 	%rd143, %r145, 4;
	add.s64 	%rd144, %rd1, %rd143;
	ld.global.f32 	%f152, [%rd144];
	fma.rn.f32 	%f153, %f151, %f152, %f150;
	add.s32 	%r146, %r140, 3;
	mul.wide.u32 	%rd145, %r146, 4;
	add.s64 	%rd146, %rd1, %rd145;
	ld.global.f32 	%f154, [%rd146];
	add.s32 	%r147, %r141, 3;
	mul.wide.u32 	%rd147, %r147, 4;
	add.s64 	%rd148, %rd1, %rd147;
	ld.global.f32 	%f155, [%rd148];
	fma.rn.f32 	%f156, %f154, %f155, %f153;
	add.s32 	%r148, %r140, 4;
	mul.wide.u32 	%rd149, %r148, 4;
	add.s64 	%rd150, %rd1, %rd149;
	ld.global.f32 	%f157, [%rd150];
	add.s32 	%r149, %r141, 4;
	mul.wide.u32 	%rd151, %r149, 4;
	add.s64 	%rd152, %rd1, %rd151;
	ld.global.f32 	%f158, [%rd152];
	fma.rn.f32 	%f159, %f157, %f158, %f156;
	add.s32 	%r150, %r140, 5;
	mul.wide.u32 	%rd153, %r150, 4;
	add.s64 	%rd154, %rd1, %rd153;
	ld.global.f32 	%f160, [%rd154];
	add.s32 	%r151, %r141, 5;
	mul.wide.u32 	%rd155, %r151, 4;
	add.s64 	%rd156, %rd1, %rd155;
	ld.global.f32 	%f161, [%rd156];
	fma.rn.f32 	%f162, %f160, %f161, %f159;
	add.s32 	%r152, %r140, 6;
	mul.wide.u32 	%rd157, %r152, 4;
	add.s64 	%rd158, %rd1, %rd157;
	ld.global.f32 	%f163, [%rd158];
	add.s32 	%r153, %r141, 6;
	mul.wide.u32 	%rd159, %r153, 4;
	add.s64 	%rd160, %rd1, %rd159;
	ld.global.f32 	%f164, [%rd160];
	fma.rn.f32 	%f165, %f163, %f164, %f162;
	add.s32 	%r154, %r140, 7;
	mul.wide.u32 	%rd161, %r154, 4;
	add.s64 	%rd162, %rd1, %rd161;
	ld.global.f32 	%f166, [%rd162];
	add.s32 	%r155, %r141, 7;
	mul.wide.u32 	%rd163, %r155, 4;
	add.s64 	%rd164, %rd1, %rd163;
	ld.global.f32 	%f167, [%rd164];
	fma.rn.f32 	%f250, %f166, %f167, %f165;
	add.s32 	%r232, %r232, 8;
$L__BB12_27:
	cvt.u32.u16 	%r156, %rs22;
	and.b32  	%r157, %r156, 7;
	setp.eq.s32 	%p21, %r157, 0;
	@%p21 bra 	$L__BB12_34;
	cvt.u32.u16 	%r158, %rs21;
	and.b32  	%r159, %r158, 7;
	add.s32 	%r160, %r159, -1;
	setp.lt.u32 	%p22, %r160, 3;
	@%p22 bra 	$L__BB12_30;
	add.s32 	%r161, %r232, %r39;
	mul.wide.u32 	%rd165, %r161, 4;
	add.s64 	%rd166, %rd1, %rd165;
	ld.global.f32 	%f169, [%rd166];
	add.s32 	%r162, %r232, %r26;
	mul.wide.u32 	%rd167, %r162, 4;
	add.s64 	%rd168, %rd1, %rd167;
	ld.global.f32 	%f170, [%rd168];
	fma.rn.f32 	%f171, %f169, %f170, %f250;
	add.s32 	%r163, %r161, 1;
	mul.wide.u32 	%rd169, %r163, 4;
	add.s64 	%rd170, %rd1, %rd169;
	ld.global.f32 	%f172, [%rd170];
	add.s32 	%r164, %r162, 1;
	mul.wide.u32 	%rd171, %r164, 4;
	add.s64 	%rd172, %rd1, %rd171;
	ld.global.f32 	%f173, [%rd172];
	fma.rn.f32 	%f174, %f172, %f173, %f171;
	add.s32 	%r165, %r161, 2;
	mul.wide.u32 	%rd173, %r165, 4;
	add.s64 	%rd174, %rd1, %rd173;
	ld.global.f32 	%f175, [%rd174];
	add.s32 	%r166, %r162, 2;
	mul.wide.u32 	%rd175, %r166, 4;
	add.s64 	%rd176, %rd1, %rd175;
	ld.global.f32 	%f176, [%rd176];
	fma.rn.f32 	%f177, %f175, %f176, %f174;
	add.s32 	%r167, %r161, 3;
	mul.wide.u32 	%rd177, %r167, 4;
	add.s64 	%rd178, %rd1, %rd177;
	ld.global.f32 	%f178, [%rd178];
	add.s32 	%r168, %r162, 3;
	mul.wide.u32 	%rd179, %r168, 4;
	add.s64 	%rd180, %rd1, %rd179;
	ld.global.f32 	%f179, [%rd180];
	fma.rn.f32 	%f250, %f178, %f179, %f177;
	add.s32 	%r232, %r232, 4;
$L__BB12_30:
	setp.eq.s32 	%p23, %r29, 0;
	@%p23 bra 	$L__BB12_34;
	setp.eq.s32 	%p24, %r29, 1;
	add.s32 	%r47, %r232, %r39;
	mul.wide.u32 	%rd181, %r47, 4;
	add.s64 	%rd182, %rd1, %rd181;
	ld.global.f32 	%f180, [%rd182];
	add.s32 	%r48, %r232, %r26;
	mul.wide.u32 	%rd183, %r48, 4;
	add.s64 	%rd184, %rd1, %rd183;
	ld.global.f32 	%f181, [%rd184];
	fma.rn.f32 	%f250, %f180, %f181, %f250;
	@%p24 bra 	$L__BB12_34;
	setp.eq.s32 	%p25, %r29, 2;
	add.s32 	%r169, %r47, 1;
	mul.wide.u32 	%rd185, %r169, 4;
	add.s64 	%rd186, %rd1, %rd185;
	ld.global.f32 	%f182, [%rd186];
	add.s32 	%r170, %r48, 1;
	mul.wide.u32 	%rd187, %r170, 4;
	add.s64 	%rd188, %rd1, %rd187;
	ld.global.f32 	%f183, [%rd188];
	fma.rn.f32 	%f250, %f182, %f183, %f250;
	@%p25 bra 	$L__BB12_34;
	add.s32 	%r171, %r47, 2;
	mul.wide.u32 	%rd189, %r171, 4;
	add.s64 	%rd190, %rd1, %rd189;
	ld.global.f32 	%f184, [%rd190];
	add.s32 	%r172, %r48, 2;
	mul.wide.u32 	%rd191, %r172, 4;
	add.s64 	%rd192, %rd1, %rd191;
	ld.global.f32 	%f185, [%rd192];
	fma.rn.f32 	%f250, %f184, %f185, %f250;
$L__BB12_34:
	add.s32 	%r173, %r39, %r3;
	mul.wide.u32 	%rd193, %r173, 4;
	add.s64 	%rd194, %rd1, %rd193;
	ld.global.f32 	%f186, [%rd194];
	sub.f32 	%f187, %f186, %f250;
	ld.global.f32 	%f188, [%rd2];
	div.rn.f32 	%f189, %f187, %f188;
	st.global.f32 	[%rd194], %f189;
	add.s32 	%r229, %r229, 1;
	setp.eq.s32 	%p26, %r229, %r59;
	@%p26 bra 	$L__BB12_46;
	bra.uni 	$L__BB12_21;
$L__BB12_35:
	setp.lt.u32 	%p27, %r5, 7;
	mov.b32 	%r227, 1;
	@%p27 bra 	$L__BB12_38;
	mov.b32 	%r225, 1;
$L__BB12_37:
	.pragma "nounroll";
	mul.lo.s32 	%r176, %r225, %r59;
	mul.wide.u32 	%rd195, %r176, 4;
	add.s64 	%rd196, %rd1, %rd195;
	ld.global.f32 	%f190, [%rd196];
	ld.global.f32 	%f191, [%rd2];
	div.rn.f32 	%f192, %f190, %f191;
	st.global.f32 	[%rd196], %f192;
	add.s32 	%r177, %r176, %r59;
	mul.wide.u32 	%rd197, %r177, 4;
	add.s64 	%rd198, %rd1, %rd197;
	ld.global.f32 	%f193, [%rd198];
	ld.global.f32 	%f194, [%rd2];
	div.rn.f32 	%f195, %f193, %f194;
	st.global.f32 	[%rd198], %f195;
	add.s32 	%r178, %r177, %r59;
	mul.wide.u32 	%rd199, %r178, 4;
	add.s64 	%rd200, %rd1, %rd199;
	ld.global.f32 	%f196, [%rd200];
	ld.global.f32 	%f197, [%rd2];
	div.rn.f32 	%f198, %f196, %f197;
	st.global.f32 	[%rd200], %f198;
	add.s32 	%r179, %r178, %r59;
	mul.wide.u32 	%rd201, %r179, 4;
	add.s64 	%rd202, %rd1, %rd201;
	ld.global.f32 	%f199, [%rd202];
	ld.global.f32 	%f200, [%rd2];
	div.rn.f32 	%f201, %f199, %f200;
	st.global.f32 	[%rd202], %f201;
	add.s32 	%r180, %r179, %r59;
	mul.wide.u32 	%rd203, %r180, 4;
	add.s64 	%rd204, %rd1, %rd203;
	ld.global.f32 	%f202, [%rd204];
	ld.global.f32 	%f203, [%rd2];
	div.rn.f32 	%f204, %f202, %f203;
	st.global.f32 	[%rd204], %f204;
	add.s32 	%r181, %r180, %r59;
	mul.wide.u32 	%rd205, %r181, 4;
	add.s64 	%rd206, %rd1, %rd205;
	ld.global.f32 	%f205, [%rd206];
	ld.global.f32 	%f206, [%rd2];
	div.rn.f32 	%f207, %f205, %f206;
	st.global.f32 	[%rd206], %f207;
	add.s32 	%r182, %r181, %r59;
	mul.wide.u32 	%rd207, %r182, 4;
	add.s64 	%rd208, %rd1, %rd207;
	ld.global.f32 	%f208, [%rd208];
	ld.global.f32 	%f209, [%rd2];
	div.rn.f32 	%f210, %f208, %f209;
	st.global.f32 	[%rd208], %f210;
	add.s32 	%r183, %r182, %r59;
	mul.wide.u32 	%rd209, %r183, 4;
	add.s64 	%rd210, %rd1, %rd209;
	ld.global.f32 	%f211, [%rd210];
	ld.global.f32 	%f212, [%rd2];
	div.rn.f32 	%f213, %f211, %f212;
	st.global.f32 	[%rd210], %f213;
	add.s32 	%r227, %r225, 8;
	add.s32 	%r184, %r225, 7;
	and.b32  	%r185, %r1, -8;
	setp.ne.s32 	%p28, %r184, %r185;
	mov.u32 	%r225, %r227;
	@%p28 bra 	$L__BB12_37;
$L__BB12_38:
	and.b32  	%r186, %r1, 7;
	setp.eq.s32 	%p29, %r186, 0;
	@%p29 bra 	$L__BB12_46;
	add.s32 	%r187, %r4, -1;
	setp.lt.u32 	%p30, %r187, 3;
	@%p30 bra 	$L__BB12_41;
	mul.lo.s32 	%r188, %r227, %r59;
	mul.wide.u32 	%rd211, %r188, 4;
	add.s64 	%rd212, %rd1, %rd211;
	ld.global.f32 	%f214, [%rd212];
	ld.global.f32 	%f215, [%rd2];
	div.rn.f32 	%f216, %f214, %f215;
	st.global.f32 	[%rd212], %f216;
	add.s32 	%r189, %r188, %r59;
	mul.wide.u32 	%rd213, %r189, 4;
	add.s64 	%rd214, %rd1, %rd213;
	ld.global.f32 	%f217, [%rd214];
	ld.global.f32 	%f218, [%rd2];
	div.rn.f32 	%f219, %f217, %f218;
	st.global.f32 	[%rd214], %f219;
	add.s32 	%r190, %r189, %r59;
	mul.wide.u32 	%rd215, %r190, 4;
	add.s64 	%rd216, %rd1, %rd215;
	ld.global.f32 	%f220, [%rd216];
	ld.global.f32 	%f221, [%rd2];
	div.rn.f32 	%f222, %f220, %f221;
	st.global.f32 	[%rd216], %f222;
	add.s32 	%r191, %r190, %r59;
	mul.wide.u32 	%rd217, %r191, 4;
	add.s64 	%rd218, %rd1, %rd217;
	ld.global.f32 	%f223, [%rd218];
	ld.global.f32 	%f224, [%rd2];
	div.rn.f32 	%f225, %f223, %f224;
	st.global.f32 	[%rd218], %f225;
	add.s32 	%r227, %r227, 4;
$L__BB12_41:
	and.b32  	%r192, %r4, 3;
	setp.eq.s32 	%p31, %r192, 0;
	@%p31 bra 	$L__BB12_46;
	and.b16  	%rs16, %rs6, 3;
	setp.eq.s16 	%p32, %rs16, 1;
	@%p32 bra 	$L__BB12_44;
	mul.lo.s32 	%r193, %r227, %r59;
	mul.wide.u32 	%rd219, %r193, 4;
	add.s64 	%rd220, %rd1, %rd219;
	ld.global.f32 	%f226, [%rd220];
	ld.global.f32 	%f227, [%rd2];
	div.rn.f32 	%f228, %f226, %f227;
	st.global.f32 	[%rd220], %f228;
	add.s32 	%r194, %r193, %r59;
	mul.wide.u32 	%rd221, %r194, 4;
	add.s64 	%rd222, %rd1, %rd221;
	ld.global.f32 	%f229, [%rd222];
	ld.global.f32 	%f230, [%rd2];
	div.rn.f32 	%f231, %f229, %f230;
	st.global.f32 	[%rd222], %f231;
	add.s32 	%r227, %r227, 2;
$L__BB12_44:
	and.b16  	%rs17, %rs6, 1;
	setp.eq.b16 	%p33, %rs17, 1;
	not.pred 	%p34, %p33;
	@%p34 bra 	$L__BB12_46;
	mul.lo.s32 	%r195, %r227, %r59;
	mul.wide.u32 	%rd223, %r195, 4;
	add.s64 	%rd224, %rd1, %rd223;
	ld.global.f32 	%f232, [%rd224];
	ld.global.f32 	%f233, [%rd2];
	div.rn.f32 	%f234, %f232, %f233;
	st.global.f32 	[%rd224], %f234;
$L__BB12_46:
	setp.lt.u32 	%p35, %r5, 7;
	mov.u32 	%r236, %r219;
	@%p35 bra 	$L__BB12_49;
	and.b32  	%r37, %r6, -8;
	mov.b32 	%r235, 0;
	mov.u32 	%r236, %r219;
$L__BB12_48:
	.pragma "nounroll";
	add.s32 	%r197, %r236, %r26;
	mul.wide.u32 	%rd225, %r197, 4;
	add.s64 	%rd226, %rd1, %rd225;
	mov.b32 	%r198, 0;
	st.global.u32 	[%rd226], %r198;
	add.s32 	%r199, %r197, 1;
	mul.wide.u32 	%rd227, %r199, 4;
	add.s64 	%rd228, %rd1, %rd227;
	st.global.u32 	[%rd228], %r198;
	add.s32 	%r200, %r197, 2;
	mul.wide.u32 	%rd229, %r200, 4;
	add.s64 	%rd230, %rd1, %rd229;
	st.global.u32 	[%rd230], %r198;
	add.s32 	%r201, %r197, 3;
	mul.wide.u32 	%rd231, %r201, 4;
	add.s64 	%rd232, %rd1, %rd231;
	st.global.u32 	[%rd232], %r198;
	add.s32 	%r202, %r197, 4;
	mul.wide.u32 	%rd233, %r202, 4;
	add.s64 	%rd234, %rd1, %rd233;
	st.global.u32 	[%rd234], %r198;
	add.s32 	%r203, %r197, 5;
	mul.wide.u32 	%rd235, %r203, 4;
	add.s64 	%rd236, %rd1, %rd235;
	st.global.u32 	[%rd236], %r198;
	add.s32 	%r204, %r197, 6;
	mul.wide.u32 	%rd237, %r204, 4;
	add.s64 	%rd238, %rd1, %rd237;
	st.global.u32 	[%rd238], %r198;
	add.s32 	%r205, %r197, 7;
	mul.wide.u32 	%rd239, %r205, 4;
	add.s64 	%rd240, %rd1, %rd239;
	st.global.u32 	[%rd240], %r198;
	add.s32 	%r236, %r236, 8;
	add.s32 	%r235, %r235, 8;
	setp.ne.s32 	%p36, %r235, %r37;
	@%p36 bra 	$L__BB12_48;
$L__BB12_49:
	and.b32  	%r206, %r6, 7;
	setp.eq.s32 	%p37, %r206, 0;
	@%p37 bra 	$L__BB12_57;
	add.s32 	%r207, %r4, -1;
	setp.lt.u32 	%p38, %r207, 3;
	@%p38 bra 	$L__BB12_52;
	add.s32 	%r208, %r236, %r26;
	mul.wide.u32 	%rd241, %r208, 4;
	add.s64 	%rd242, %rd1, %rd241;
	mov.b32 	%r209, 0;
	st.global.u32 	[%rd242], %r209;
	add.s32 	%r210, %r208, 1;
	mul.wide.u32 	%rd243, %r210, 4;
	add.s64 	%rd244, %rd1, %rd243;
	st.global.u32 	[%rd244], %r209;
	add.s32 	%r211, %r208, 2;
	mul.wide.u32 	%rd245, %r211, 4;
	add.s64 	%rd246, %rd1, %rd245;
	st.global.u32 	[%rd246], %r209;
	add.s32 	%r212, %r208, 3;
	mul.wide.u32 	%rd247, %r212, 4;
	add.s64 	%rd248, %rd1, %rd247;
	st.global.u32 	[%rd248], %r209;
	add.s32 	%r236, %r236, 4;
$L__BB12_52:
	and.b32  	%r213, %r4, 3;
	setp.eq.s32 	%p39, %r213, 0;
	@%p39 bra 	$L__BB12_57;
	and.b16  	%rs18, %rs6, 3;
	setp.eq.s16 	%p40, %rs18, 1;
	@%p40 bra 	$L__BB12_55;
	add.s32 	%r214, %r236, %r26;
	mul.wide.u32 	%rd249, %r214, 4;
	add.s64 	%rd250, %rd1, %rd249;
	mov.b32 	%r215, 0;
	st.global.u32 	[%rd250], %r215;
	add.s32 	%r216, %r214, 1;
	mul.wide.u32 	%rd251, %r216, 4;
	add.s64 	%rd252, %rd1, %rd251;
	st.global.u32 	[%rd252], %r215;
	add.s32 	%r236, %r236, 2;
$L__BB12_55:
	and.b16  	%rs19, %rs6, 1;
	setp.eq.b16 	%p41, %rs19, 1;
	not.pred 	%p42, %p41;
	@%p42 bra 	$L__BB12_57;
	add.s32 	%r217, %r236, %r26;
	mul.wide.u32 	%rd253, %r217, 4;
	add.s64 	%rd254, %rd1, %rd253;
	mov.b32 	%r218, 0;
	st.global.u32 	[%rd254], %r218;
$L__BB12_57:
	setp.ne.s32 	%p43, %r219, %r59;
	add.s16 	%rs22, %rs22, 1;
	add.s16 	%rs21, %rs21, 1;
	add.s16 	%rs20, %rs20, 1;
	@%p43 bra 	$L__BB12_2;
$L__BB12_58:
	ret;

}
	// .globl	cholesky_decompose_f64
.visible .entry cholesky_decompose_f64(
	.param .u64 .ptr .align 1 cholesky_decompose_f64_param_0,
	.param .u32 cholesky_decompose_f64_param_1,
	.param .u64 .ptr .align 1 cholesky_decompose_f64_param_2
)
{
	.reg .pred 	%p<44>;
	.reg .b16 	%rs<23>;
	.reg .b32 	%r<226>;
	.reg .b64 	%rd<259>;
	.reg .b64 	%fd<251>;

	ld.param.u64 	%rd4, [cholesky_decompose_f64_param_0];
	ld.param.u32 	%r61, [cholesky_decompose_f64_param_1];
	ld.param.u64 	%rd3, [cholesky_decompose_f64_param_2];
	cvta.to.global.u64 	%rd1, %rd4;
	mov.u32 	%r62, %tid.x;
	mov.u32 	%r63, %ctaid.x;
	or.b32  	%r64, %r62, %r63;
	setp.ne.s32 	%p1, %r64, 0;
	setp.eq.s32 	%p2, %r61, 0;
	or.pred  	%p3, %p1, %p2;
	@%p3 bra 	$L__BB13_58;
	add.s32 	%r1, %r61, -1;
	add.s32 	%r2, %r61, -2;
	cvt.u16.u32 	%rs1, %r61;
	mov.b32 	%r206, 0;
	mov.b16 	%rs20, 0;
	mov.u16 	%rs21, %rs20;
	mov.u16 	%rs22, %rs20;
$L__BB13_2:
	mov.u32 	%r3, %r206;
	xor.b16  	%rs13, %rs20, 3;
	add.s16 	%rs6, %rs13, %rs1;
	not.b16 	%rs14, %rs21;
	add.s16 	%rs15, %rs14, %rs1;
	cvt.u32.u16 	%r66, %rs15;
	and.b32  	%r4, %r66, 7;
	add.s32 	%r5, %r4, -1;
	sub.s32 	%r6, %r2, %r3;
	sub.s32 	%r7, %r1, %r3;
	cvt.u32.u16 	%r67, %rs21;
	and.b32  	%r8, %r67, 7;
	add.s32 	%r9, %r8, -1;
	cvt.u32.u16 	%r68, %rs22;
	and.b32  	%r10, %r68, 15;
	add.s32 	%r11, %r10, -1;
	setp.eq.s32 	%p4, %r3, 0;
	mov.f64 	%fd242, 0d0000000000000000;
	@%p4 bra 	$L__BB13_16;
	mul.lo.s32 	%r12, %r3, %r61;
	setp.lt.u32 	%p5, %r3, 16;
	mov.f64 	%fd242, 0d0000000000000000;
	mov.b32 	%r210, 0;
	@%p5 bra 	$L__BB13_6;
	and.b32  	%r210, %r3, -16;
	neg.s32 	%r208, %r210;
	add.s32 	%r207, %r12, 7;
	mov.f64 	%fd242, 0d0000000000000000;
$L__BB13_5:
	.pragma "nounroll";
	add.s32 	%r70, %r207, -7;
	mul.wide.u32 	%rd5, %r70, 8;
	add.s64 	%rd6, %rd1, %rd5;
	ld.global.f64 	%fd34, [%rd6];
	fma.rn.f64 	%fd35, %fd34, %fd34, %fd242;
	add.s32 	%r71, %r207, -6;
	mul.wide.u32 	%rd7, %r71, 8;
	add.s64 	%rd8, %rd1, %rd7;
	ld.global.f64 	%fd36, [%rd8];
	fma.rn.f64 	%fd37, %fd36, %fd36, %fd35;
	add.s32 	%r72, %r207, -5;
	mul.wide.u32 	%rd9, %r72, 8;
	add.s64 	%rd10, %rd1, %rd9;
	ld.global.f64 	%fd38, [%rd10];
	fma.rn.f64 	%fd39, %fd38, %fd38, %fd37;
	add.s32 	%r73, %r207, -4;
	mul.wide.u32 	%rd11, %r73, 8;
	add.s64 	%rd12, %rd1, %rd11;
	ld.global.f64 	%fd40, [%rd12];
	fma.rn.f64 	%fd41, %fd40, %fd40, %fd39;
	add.s32 	%r74, %r207, -3;
	mul.wide.u32 	%rd13, %r74, 8;
	add.s64 	%rd14, %rd1, %rd13;
	ld.global.f64 	%fd42, [%rd14];
	fma.rn.f64 	%fd43, %fd42, %fd42, %fd41;
	add.s32 	%r75, %r207, -2;
	mul.wide.u32 	%rd15, %r75, 8;
	add.s64 	%rd16, %rd1, %rd15;
	ld.global.f64 	%fd44, [%rd16];
	fma.rn.f64 	%fd45, %fd44, %fd44, %fd43;
	add.s32 	%r76, %r207, -1;
	mul.wide.u32 	%rd17, %r76, 8;
	add.s64 	%rd18, %rd1, %rd17;
	ld.global.f64 	%fd46, [%rd18];
	fma.rn.f64 	%fd47, %fd46, %fd46, %fd45;
	add.s32 	%r77, %r207, 8;
	mul.wide.u32 	%rd19, %r207, 8;
	add.s64 	%rd20, %rd1, %rd19;
	ld.global.f64 	%fd48, [%rd20];
	fma.rn.f64 	%fd49, %fd48, %fd48, %fd47;
	add.s32 	%r78, %r207, 1;
	mul.wide.u32 	%rd21, %r78, 8;
	add.s64 	%rd22, %rd1, %rd21;
	ld.global.f64 	%fd50, [%rd22];
	fma.rn.f64 	%fd51, %fd50, %fd50, %fd49;
	add.s32 	%r79, %r207, 2;
	mul.wide.u32 	%rd23, %r79, 8;
	add.s64 	%rd24, %rd1, %rd23;
	ld.global.f64 	%fd52, [%rd24];
	fma.rn.f64 	%fd53, %fd52, %fd52, %fd51;
	add.s32 	%r80, %r207, 3;
	mul.wide.u32 	%rd25, %r80, 8;
	add.s64 	%rd26, %rd1, %rd25;
	ld.global.f64 	%fd54, [%rd26];
	fma.rn.f64 	%fd55, %fd54, %fd54, %fd53;
	add.s32 	%r81, %r207, 4;
	mul.wide.u32 	%rd27, %r81, 8;
	add.s64 	%rd28, %rd1, %rd27;
	ld.global.f64 	%fd56, [%rd28];
	fma.rn.f64 	%fd57, %fd56, %fd56, %fd55;
	add.s32 	%r82, %r207, 5;
	mul.wide.u32 	%rd29, %r82, 8;
	add.s64 	%rd30, %rd1, %rd29;
	ld.global.f64 	%fd58, [%rd30];
	fma.rn.f64 	%fd59, %fd58, %fd58, %fd57;
	add.s32 	%r83, %r207, 6;
	mul.wide.u32 	%rd31, %r83, 8;
	add.s64 	%rd32, %rd1, %rd31;
	ld.global.f64 	%fd60, [%rd32];
	fma.rn.f64 	%fd61, %fd60, %fd60, %fd59;
	add.s32 	%r84, %r207, 7;
	mul.wide.u32 	%rd33, %r84, 8;
	add.s64 	%rd34, %rd1, %rd33;
	ld.global.f64 	%fd62, [%rd34];
	fma.rn.f64 	%fd63, %fd62, %fd62, %fd61;
	mul.wide.u32 	%rd35, %r77, 8;
	add.s64 	%rd36, %rd1, %rd35;
	ld.global.f64 	%fd64, [%rd36];
	fma.rn.f64 	%fd242, %fd64, %fd64, %fd63;
	add.s32 	%r208, %r208, 16;
	add.s32 	%r207, %r207, 16;
	setp.ne.s32 	%p6, %r208, 0;
	@%p6 bra 	$L__BB13_5;
$L__BB13_6:
	and.b32  	%r85, %r3, 15;
	setp.eq.s32 	%p7, %r85, 0;
	@%p7 bra 	$L__BB13_16;
	setp.lt.u32 	%p8, %r11, 7;
	@%p8 bra 	$L__BB13_9;
	add.s32 	%r86, %r210, %r12;
	mul.wide.u32 	%rd37, %r86, 8;
	add.s64 	%rd38, %rd1, %rd37;
	ld.global.f64 	%fd66, [%rd38];
	fma.rn.f64 	%fd67, %fd66, %fd66, %fd242;
	add.s32 	%r87, %r86, 1;
	mul.wide.u32 	%rd39, %r87, 8;
	add.s64 	%rd40, %rd1, %rd39;
	ld.global.f64 	%fd68, [%rd40];
	fma.rn.f64 	%fd69, %fd68, %fd68, %fd67;
	add.s32 	%r88, %r86, 2;
	mul.wide.u32 	%rd41, %r88, 8;
	add.s64 	%rd42, %rd1, %rd41;
	ld.global.f64 	%fd70, [%rd42];
	fma.rn.f64 	%fd71, %fd70, %fd70, %fd69;
	add.s32 	%r89, %r86, 3;
	mul.wide.u32 	%rd43, %r89, 8;
	add.s64 	%rd44, %rd1, %rd43;
	ld.global.f64 	%fd72, [%rd44];
	fma.rn.f64 	%fd73, %fd72, %fd72, %fd71;
	add.s32 	%r90, %r86, 4;
	mul.wide.u32 	%rd45, %r90, 8;
	add.s64 	%rd46, %rd1, %rd45;
	ld.global.f64 	%fd74, [%rd46];
	fma.rn.f64 	%fd75, %fd74, %fd74, %fd73;
	add.s32 	%r91, %r86, 5;
	mul.wide.u32 	%rd47, %r91, 8;
	add.s64 	%rd48, %rd1, %rd47;
	ld.global.f64 	%fd76, [%rd48];
	fma.rn.f64 	%fd77, %fd76, %fd76, %fd75;
	add.s32 	%r92, %r86, 6;
	mul.wide.u32 	%rd49, %r92, 8;
	add.s64 	%rd50, %rd1, %rd49;
	ld.global.f64 	%fd78, [%rd50];
	fma.rn.f64 	%fd79, %fd78, %fd78, %fd77;
	add.s32 	%r93, %r86, 7;
	mul.wide.u32 	%rd51, %r93, 8;
	add.s64 	%rd52, %rd1, %rd51;
	ld.global.f64 	%fd80, [%rd52];
	fma.rn.f64 	%fd242, %fd80, %fd80, %fd79;
	add.s32 	%r210, %r210, 8;
$L__BB13_9:
	and.b32  	%r94, %r10, 7;
	setp.eq.s32 	%p9, %r94, 0;
	@%p9 bra 	$L__BB13_16;
	and.b32  	%r23, %r8, 3;
	setp.lt.u32 	%p10, %r9, 3;
	@%p10 bra 	$L__BB13_12;
	add.s32 	%r95, %r210, %r12;
	mul.wide.u32 	%rd53, %r95, 8;
	add.s64 	%rd54, %rd1, %rd53;
	ld.global.f64 	%fd82, [%rd54];
	fma.rn.f64 	%fd83, %fd82, %fd82, %fd242;
	add.s32 	%r96, %r95, 1;
	mul.wide.u32 	%rd55, %r96, 8;
	add.s64 	%rd56, %rd1, %rd55;
	ld.global.f64 	%fd84, [%rd56];
	fma.rn.f64 	%fd85, %fd84, %fd84, %fd83;
	add.s32 	%r97, %r95, 2;
	mul.wide.u32 	%rd57, %r97, 8;
	add.s64 	%rd58, %rd1, %rd57;
	ld.global.f64 	%fd86, [%rd58];
	fma.rn.f64 	%fd87, %fd86, %fd86, %fd85;
	add.s32 	%r98, %r95, 3;
	mul.wide.u32 	%rd59, %r98, 8;
	add.s64 	%rd60, %rd1, %rd59;
	ld.global.f64 	%fd88, [%rd60];
	fma.rn.f64 	%fd242, %fd88, %fd88, %fd87;
	add.s32 	%r210, %r210, 4;
$L__BB13_12:
	setp.eq.s32 	%p11, %r23, 0;
	@%p11 bra 	$L__BB13_16;
	add.s32 	%r26, %r210, %r12;
	mul.wide.u32 	%rd61, %r26, 8;
	add.s64 	%rd62, %rd1, %rd61;
	ld.global.f64 	%fd89, [%rd62];
	fma.rn.f64 	%fd242, %fd89, %fd89, %fd242;
	setp.eq.s32 	%p12, %r23, 1;
	@%p12 bra 	$L__BB13_16;
	add.s32 	%r99, %r26, 1;
	mul.wide.u32 	%rd63, %r99, 8;
	add.s64 	%rd64, %rd1, %rd63;
	ld.global.f64 	%fd90, [%rd64];
	fma.rn.f64 	%fd242, %fd90, %fd90, %fd242;
	setp.eq.s32 	%p13, %r23, 2;
	@%p13 bra 	$L__BB13_16;
	add.s32 	%r100, %r26, 2;
	mul.wide.u32 	%rd65, %r100, 8;
	add.s64 	%rd66, %rd1, %rd65;
	ld.global.f64 	%fd91, [%rd66];
	fma.rn.f64 	%fd242, %fd91, %fd91, %fd242;
$L__BB13_16:
	mul.lo.s32 	%r27, %r3, %r61;
	add.s32 	%r101, %r27, %r3;
	mul.wide.u32 	%rd67, %r101, 8;
	add.s64 	%rd2, %rd1, %rd67;
	ld.global.f64 	%fd92, [%rd2];
	sub.f64 	%fd15, %fd92, %fd242;
	setp.gtu.f64 	%p14, %fd15, 0d0000000000000000;
	@%p14 bra 	$L__BB13_18;
	cvta.to.global.u64 	%rd68, %rd3;
	mov.b32 	%r102, 1;
	st.global.u32 	[%rd68], %r102;
	bra.uni 	$L__BB13_58;
$L__BB13_18:
	sqrt.rn.f64 	%fd93, %fd15;
	st.global.f64 	[%rd2], %fd93;
	add.s32 	%r206, %r3, 1;
	setp.ge.u32 	%p15, %r206, %r61;
	@%p15 bra 	$L__BB13_57;
	setp.eq.s32 	%p16, %r3, 0;
	@%p16 bra 	$L__BB13_35;
	and.b32  	%r29, %r3, -16;
	and.b32  	%r30, %r10, 7;
	and.b32  	%r31, %r8, 3;
	mov.u32 	%r216, %r206;
$L__BB13_21:
	setp.lt.u32 	%p17, %r3, 16;
	mul.lo.s32 	%r41, %r216, %r61;
	mov.f64 	%fd250, 0d0000000000000000;
	mov.b32 	%r219, 0;
	@%p17 bra 	$L__BB13_24;
	mov.f64 	%fd250, 0d0000000000000000;
	mov.b32 	%r217, 0;
$L__BB13_23:
	.pragma "nounroll";
	add.s32 	%r105, %r217, %r41;
	mul.wide.u32 	%rd69, %r105, 8;
	add.s64 	%rd70, %rd1, %rd69;
	ld.global.f64 	%fd97, [%rd70];
	add.s32 	%r106, %r217, %r27;
	mul.wide.u32 	%rd71, %r106, 8;
	add.s64 	%rd72, %rd1, %rd71;
	ld.global.f64 	%fd98, [%rd72];
	fma.rn.f64 	%fd99, %fd97, %fd98, %fd250;
	add.s32 	%r107, %r105, 1;
	mul.wide.u32 	%rd73, %r107, 8;
	add.s64 	%rd74, %rd1, %rd73;
	ld.global.f64 	%fd100, [%rd74];
	add.s32 	%r108, %r106, 1;
	mul.wide.u32 	%rd75, %r108, 8;
	add.s64 	%rd76, %rd1, %rd75;
	ld.global.f64 	%fd101, [%rd76];
	fma.rn.f64 	%fd102, %fd100, %fd101, %fd99;
	add.s32 	%r109, %r105, 2;
	mul.wide.u32 	%rd77, %r109, 8;
	add.s64 	%rd78, %rd1, %rd77;
	ld.global.f64 	%fd103, [%rd78];
	add.s32 	%r110, %r106, 2;
	mul.wide.u32 	%rd79, %r110, 8;
	add.s64 	%rd80, %rd1, %rd79;
	ld.global.f64 	%fd104, [%rd80];
	fma.rn.f64 	%fd105, %fd103, %fd104, %fd102;
	add.s32 	%r111, %r105, 3;
	mul.wide.u32 	%rd81, %r111, 8;
	add.s64 	%rd82, %rd1, %rd81;
	ld.global.f64 	%fd106, [%rd82];
	add.s32 	%r112, %r106, 3;
	mul.wide.u32 	%rd83, %r112, 8;
	add.s64 	%rd84, %rd1, %rd83;
	ld.global.f64 	%fd107, [%rd84];
	fma.rn.f64 	%fd108, %fd106, %fd107, %fd105;
	add.s32 	%r113, %r105, 4;
	mul.wide.u32 	%rd85, %r113, 8;
	add.s64 	%rd86, %rd1, %rd85;
	ld.global.f64 	%fd109, [%rd86];
	add.s32 	%r114, %r106, 4;
	mul.wide.u32 	%rd87, %r114, 8;
	add.s64 	%rd88, %rd1, %rd87;
	ld.global.f64 	%fd110, [%rd88];
	fma.rn.f64 	%fd111, %fd109, %fd110, %fd108;
	add.s32 	%r115, %r105, 5;
	mul.wide.u32 	%rd89, %r115, 8;
	add.s64 	%rd90, %rd1, %rd89;
	ld.global.f64 	%fd112, [%rd90];
	add.s32 	%r116, %r106, 5;
	mul.wide.u32 	%rd91, %r116, 8;
	add.s64 	%rd92, %rd1, %rd91;
	ld.global.f64 	%fd113, [%rd92];
	fma.rn.f64 	%fd114, %fd112, %fd113, %fd111;
	add.s32 	%r117, %r105, 6;
	mul.wide.u32 	%rd93, %r117, 8;
	add.s64 	%rd94, %rd1, %rd93;
	ld.global.f64 	%fd115, [%rd94];
	add.s32 	%r118, %r106, 6;
	mul.wide.u32 	%rd95, %r118, 8;
	add.s64 	%rd96, %rd1, %rd95;
	ld.global.f64 	%fd116, [%rd96];
	fma.rn.f64 	%fd117, %fd115, %fd116, %fd114;
	add.s32 	%r119, %r105, 7;
	mul.wide.u32 	%rd97, %r119, 8;
	add.s64 	%rd98, %rd1, %rd97;
	ld.global.f64 	%fd118, [%rd98];
	add.s32 	%r120, %r106, 7;
	mul.wide.u32 	%rd99, %r120, 8;
	add.s64 	%rd100, %rd1, %rd99;
	ld.global.f64 	%fd119, [%rd100];
	fma.rn.f64 	%fd120, %fd118, %fd119, %fd117;
	add.s32 	%r121, %r105, 8;
	mul.wide.u32 	%rd101, %r121, 8;
	add.s64 	%rd102, %rd1, %rd101;
	ld.global.f64 	%fd121, [%rd102];
	add.s32 	%r122, %r106, 8;
	mul.wide.u32 	%rd103, %r122, 8;
	add.s64 	%rd104, %rd1, %rd103;
	ld.global.f64 	%fd122, [%rd104];
	fma.rn.f64 	%fd123, %fd121, %fd122, %fd120;
	add.s32 	%r123, %r105, 9;
	mul.wide.u32 	%rd105, %r123, 8;
	add.s64 	%rd106, %rd1, %rd105;
	ld.global.f64 	%fd124, [%rd106];
	add.s32 	%r124, %r106, 9;
	mul.wide.u32 	%rd107, %r124, 8;
	add.s64 	%rd108, %rd1, %rd107;
	ld.global.f64 	%fd125, [%rd108];
	fma.rn.f64 	%fd126, %fd124, %fd125, %fd123;
	add.s32 	%r125, %r105, 10;
	mul.wide.u32 	%rd109, %r125, 8;
	add.s64 	%rd110, %rd1, %rd109;
	ld.global.f64 	%fd127, [%rd110];
	add.s32 	%r126, %r106, 10;
	mul.wide.u32 	%rd111, %r126, 8;
	add.s64 	%rd112, %rd1, %rd111;
	ld.global.f64 	%fd128, [%rd112];
	fma.rn.f64 	%fd129, %fd127, %fd128, %fd126;
	add.s32 	%r127, %r105, 11;
	mul.wide.u32 	%rd113, %r127, 8;
	add.s64 	%rd114, %rd1, %rd113;
	ld.global.f64 	%fd130, [%rd114];
	add.s32 	%r128, %r106, 11;
	mul.wide.u32 	%rd115, %r128, 8;
	add.s64 	%rd116, %rd1, %rd115;
	ld.global.f64 	%fd131, [%rd116];
	fma.rn.f64 	%fd132, %fd130, %fd131, %fd129;
	add.s32 	%r129, %r105, 12;
	mul.wide.u32 	%rd117, %r129, 8;
	add.s64 	%rd118, %rd1, %rd117;
	ld.global.f64 	%fd133, [%rd118];
	add.s32 	%r130, %r106, 12;
	mul.wide.u32 	%rd119, %r130, 8;
	add.s64 	%rd120, %rd1, %rd119;
	ld.global.f64 	%fd134, [%rd120];
	fma.rn.f64 	%fd135, %fd133, %fd134, %fd132;
	add.s32 	%r131, %r105, 13;
	mul.wide.u32 	%rd121, %r131, 8;
	add.s64 	%rd122, %rd1, %rd121;
	ld.global.f64 	%fd136, [%rd122];
	add.s32 	%r132, %r106, 13;
	mul.wide.u32 	%rd123, %r132, 8;
	add.s64 	%rd124, %rd1, %rd123;
	ld.global.f64 	%fd137, [%rd124];
	fma.rn.f64 	%fd138, %fd136, %fd137, %fd135;
	add.s32 	%r133, %r105, 14;
	mul.wide.u32 	%rd125, %r133, 8;
	add.s64 	%rd126, %rd1, %rd125;
	ld.global.f64 	%fd139, [%rd126];
	add.s32 	%r134, %r106, 14;
	mul.wide.u32 	%rd127, %r134, 8;
	add.s64 	%rd128, %rd1, %rd127;
	ld.global.f64 	%fd140, [%rd128];
	fma.rn.f64 	%fd141, %fd139, %fd140, %fd138;
	add.s32 	%r135, %r105, 15;
	mul.wide.u32 	%rd129, %r135, 8;
	add.s64 	%rd130, %rd1, %rd129;
	ld.global.f64 	%fd142, [%rd130];
	add.s32 	%r136, %r106, 15;
	mul.wide.u32 	%rd131, %r136, 8;
	add.s64 	%rd132, %rd1, %rd131;
	ld.global.f64 	%fd143, [%rd132];
	fma.rn.f64 	%fd250, %fd142, %fd143, %fd141;
	add.s32 	%r217, %r217, 16;
	setp.ne.s32 	%p18, %r217, %r29;
	mov.u32 	%r219, %r29;
	@%p18 bra 	$L__BB13_23;
$L__BB13_24:
	and.b32  	%r137, %r3, 15;
	setp.eq.s32 	%p19, %r137, 0;
	@%p19 bra 	$L__BB13_34;
	setp.lt.u32 	%p20, %r11, 7;
	@%p20 bra 	$L__BB13_27;
	add.s32 	%r138, %r219, %r41;
	mul.wide.u32 	%rd133, %r138, 8;
	add.s64 	%rd134, %rd1, %rd133;
	ld.global.f64 	%fd145, [%rd134];
	add.s32 	%r139, %r219, %r27;
	mul.wide.u32 	%rd135, %r139, 8;
	add.s64 	%rd136, %rd1, %rd135;
	ld.global.f64 	%fd146, [%rd136];
	fma.rn.f64 	%fd147, %fd145, %fd146, %fd250;
	add.s32 	%r140, %r138, 1;
	mul.wide.u32 	%rd137, %r140, 8;
	add.s64 	%rd138, %rd1, %rd137;
	ld.global.f64 	%fd148, [%rd138];
	add.s32 	%r141, %r139, 1;
	mul.wide.u32 	%rd139, %r141, 8;
	add.s64 	%rd140, %rd1, %rd139;
	ld.global.f64 	%fd149, [%rd140];
	fma.rn.f64 	%fd150, %fd148, %fd149, %fd147;
	add.s32 	%r142, %r138, 2;
	mul.wide.u32 	%rd141, %r142, 8;
	add.s64 	%rd142, %rd1, %rd141;
	ld.global.f64 	%fd151, [%rd142];
	add.s32 	%r143, %r139, 2;
	mul.wide.u32 	%rd143, %r143, 8;
	add.s64 	%rd144, %rd1, %rd143;
	ld.global.f64 	%fd152, [%rd144];
	fma.rn.f64 	%fd153, %fd151, %fd152, %fd150;
	add.s32 	%r144, %r138, 3;
	mul.wide.u32 	%rd145, %r144, 8;
	add.s64 	%rd146, %rd1, %rd145;
	ld.global.f64 	%fd154, [%rd146];
	add.s32 	%r145, %r139, 3;
	mul.wide.u32 	%rd147, %r145, 8;
	add.s64 	%rd148, %rd1, %rd147;
	ld.global.f64 	%fd155, [%rd148];
	fma.rn.f64 	%fd156, %fd154, %fd155, %fd153;
	add.s32 	%r146, %r138, 4;
	mul.wide.u32 	%rd149, %r146, 8;
	add.s64 	%rd150, %rd1, %rd149;
	ld.global.f64 	%fd157, [%rd150];
	add.s32 	%r147, %r139, 4;
	mul.wide.u32 	%rd151, %r147, 8;
	add.s64 	%rd152, %rd1, %rd151;
	ld.global.f64 	%fd158, [%rd152];
	fma.rn.f64 	%fd159, %fd157, %fd158, %fd156;
	add.s32 	%r148, %r138, 5;
	mul.wide.u32 	%rd153, %r148, 8;
	add.s64 	%rd154, %rd1, %rd153;
	ld.global.f64 	%fd160, [%rd154];
	add.s32 	%r149, %r139, 5;
	mul.wide.u32 	%rd155, %r149, 8;
	add.s64 	%rd156, %rd1, %rd155;
	ld.global.f64 	%fd161, [%rd156];
	fma.rn.f64 	%fd162, %fd160, %fd161, %fd159;
	add.s32 	%r150, %r138, 6;
	mul.wide.u32 	%rd157, %r150, 8;
	add.s64 	%rd158, %rd1, %rd157;
	ld.global.f64 	%fd163, [%rd158];
	add.s32 	%r151, %r139, 6;
	mul.wide.u32 	%rd159, %r151, 8;
	add.s64 	%rd160, %rd1, %rd159;
	ld.global.f64 	%fd164, [%rd160];
	fma.rn.f64 	%fd165, %fd163, %fd164, %fd162;
	add.s32 	%r152, %r138, 7;
	mul.wide.u32 	%rd161, %r152, 8;
	add.s64 	%rd162, %rd1, %rd161;
	ld.global.f64 	%fd166, [%rd162];
	add.s32 	%r153, %r139, 7;
	mul.wide.u32 	%rd163, %r153, 8;
	add.s64 	%rd164, %rd1, %rd163;
	ld.global.f64 	%fd167, [%rd164];
	fma.rn.f64 	%fd250, %fd166, %fd167, %fd165;
	add.s32 	%r219, %r219, 8;
$L__BB13_27:
	setp.eq.s32 	%p21, %r30, 0;
	@%p21 bra 	$L__BB13_34;
	setp.lt.u32 	%p22, %r9, 3;
	@%p22 bra 	$L__BB13_30;
	add.s32 	%r154, %r219, %r41;
	mul.wide.u32 	%rd165, %r154, 8;
	add.s64 	%rd166, %rd1, %rd165;
	ld.global.f64 	%fd169, [%rd166];
	add.s32 	%r155, %r219, %r27;
	mul.wide.u32 	%rd167, %r155, 8;
	add.s64 	%rd168, %rd1, %rd167;
	ld.global.f64 	%fd170, [%rd168];
	fma.rn.f64 	%fd171, %fd169, %fd170, %fd250;
	add.s32 	%r156, %r154, 1;
	mul.wide.u32 	%rd169, %r156, 8;
	add.s64 	%rd170, %rd1, %rd169;
	ld.global.f64 	%fd172, [%rd170];
	add.s32 	%r157, %r155, 1;
	mul.wide.u32 	%rd171, %r157, 8;
	add.s64 	%rd172, %rd1, %rd171;
	ld.global.f64 	%fd173, [%rd172];
	fma.rn.f64 	%fd174, %fd172, %fd173, %fd171;
	add.s32 	%r158, %r154, 2;
	mul.wide.u32 	%rd173, %r158, 8;
	add.s64 	%rd174, %rd1, %rd173;
	ld.global.f64 	%fd175, [%rd174];
	add.s32 	%r159, %r155, 2;
	mul.wide.u32 	%rd175, %r159, 8;
	add.s64 	%rd176, %rd1, %rd175;
	ld.global.f64 	%fd176, [%rd176];
	fma.rn.f64 	%fd177, %fd175, %fd176, %fd174;
	add.s32 	%r160, %r154, 3;
	mul.wide.u32 	%rd177, %r160, 8;
	add.s64 	%rd178, %rd1, %rd177;
	ld.global.f64 	%fd178, [%rd178];
	add.s32 	%r161, %r155, 3;
	mul.wide.u32 	%rd179, %r161, 8;
	add.s64 	%rd180, %rd1, %rd179;
	ld.global.f64 	%fd179, [%rd180];
	fma.rn.f64 	%fd250, %fd178, %fd179, %fd177;
	add.s32 	%r219, %r219, 4;
$L__BB13_30:
	setp.eq.s32 	%p23, %r31, 0;
	@%p23 bra 	$L__BB13_34;
	setp.eq.s32 	%p24, %r31, 1;
	add.s32 	%r49, %r219, %r41;
	mul.wide.u32 	%rd181, %r49, 8;
	add.s64 	%rd182, %rd1, %rd181;
	ld.global.f64 	%fd180, [%rd182];
	add.s32 	%r50, %r219, %r27;
	mul.wide.u32 	%rd183, %r50, 8;
	add.s64 	%rd184, %rd1, %rd183;
	ld.global.f64 	%fd181, [%rd184];
	fma.rn.f64 	%fd250, %fd180, %fd181, %fd250;
	@%p24 bra 	$L__BB13_34;
	setp.eq.s32 	%p25, %r31, 2;
	add.s32 	%r162, %r49, 1;
	mul.wide.u32 	%rd185, %r162, 8;
	add.s64 	%rd186, %rd1, %rd185;
	ld.global.f64 	%fd182, [%rd186];
	add.s32 	%r163, %r50, 1;
	mul.wide.u32 	%rd187, %r163, 8;
	add.s64 	%rd188, %rd1, %rd187;
	ld.global.f64 	%fd183, [%rd188];
	fma.rn.f64 	%fd250, %fd182, %fd183, %fd250;
	@%p25 bra 	$L__BB13_34;
	add.s32 	%r164, %r49, 2;
	mul.wide.u32 	%rd189, %r164, 8;
	add.s64 	%rd190, %rd1, %rd189;
	ld.global.f64 	%fd184, [%rd190];
	add.s32 	%r165, %r50, 2;
	mul.wide.u32 	%rd191, %r165, 8;
	add.s64 	%rd192, %rd1, %rd191;
	ld.global.f64 	%fd185, [%rd192];
	fma.rn.f64 	%fd250, %fd184, %fd185, %fd250;
$L__BB13_34:
	add.s32 	%r166, %r41, %r3;
	mul.wide.u32 	%rd193, %r166, 8;
	add.s64 	%rd194, %rd1, %rd193;
	ld.global.f64 	%fd186, [%rd194];
	sub.f64 	%fd187, %fd186, %fd250;
	ld.global.f64 	%fd188, [%rd2];
	div.rn.f64 	%fd189, %fd187, %fd188;
	st.global.f64 	[%rd194], %fd189;
	add.s32 	%r216, %r216, 1;
	setp.eq.s32 	%p26, %r216, %r61;
	@%p26 bra 	$L__BB13_46;
	bra.uni 	$L__BB13_21;
$L__BB13_35:
	setp.lt.u32 	%p27, %r6, 7;
	mov.b32 	%r214, 1;
	@%p27 bra 	$L__BB13_38;
	mov.b32 	%r212, 1;
$L__BB13_37:
	.pragma "nounroll";
	mul.lo.s32 	%r169, %r212, %r61;
	mul.wide.u32 	%rd195, %r169, 8;
	add.s64 	%rd196, %rd1, %rd195;
	ld.global.f64 	%fd190, [%rd196];
	ld.global.f64 	%fd191, [%rd2];
	div.rn.f64 	%fd192, %fd190, %fd191;
	st.global.f64 	[%rd196], %fd192;
	add.s32 	%r170, %r169, %r61;
	mul.wide.u32 	%rd197, %r170, 8;
	add.s64 	%rd198, %rd1, %rd197;
	ld.global.f64 	%fd193, [%rd198];
	ld.global.f64 	%fd194, [%rd2];
	div.rn.f64 	%fd195, %fd193, %fd194;
	st.global.f64 	[%rd198], %fd195;
	add.s32 	%r171, %r170, %r61;
	mul.wide.u32 	%rd199, %r171, 8;
	add.s64 	%rd200, %rd1, %rd199;
	ld.global.f64 	%fd196, [%rd200];
	ld.global.f64 	%fd197, [%rd2];
	div.rn.f64 	%fd198, %fd196, %fd197;
	st.global.f64 	[%rd200], %fd198;
	add.s32 	%r172, %r171, %r61;
	mul.wide.u32 	%rd201, %r172, 8;
	add.s64 	%rd202, %rd1, %rd201;
	ld.global.f64 	%fd199, [%rd202];
	ld.global.f64 	%fd200, [%rd2];
	div.rn.f64 	%fd201, %fd199, %fd200;
	st.global.f64 	[%rd202], %fd201;
	add.s32 	%r173, %r172, %r61;
	mul.wide.u32 	%rd203, %r173, 8;
	add.s64 	%rd204, %rd1, %rd203;
	ld.global.f64 	%fd202, [%rd204];
	ld.global.f64 	%fd203, [%rd2];
	div.rn.f64 	%fd204, %fd202, %fd203;
	st.global.f64 	[%rd204], %fd204;
	add.s32 	%r174, %r173, %r61;
	mul.wide.u32 	%rd205, %r174, 8;
	add.s64 	%rd206, %rd1, %rd205;
	ld.global.f64 	%fd205, [%rd206];
	ld.global.f64 	%fd206, [%rd2];
	div.rn.f64 	%fd207, %fd205, %fd206;
	st.global.f64 	[%rd206], %fd207;
	add.s32 	%r175, %r174, %r61;
	mul.wide.u32 	%rd207, %r175, 8;
	add.s64 	%rd208, %rd1, %rd207;
	ld.global.f64 	%fd208, [%rd208];
	ld.global.f64 	%fd209, [%rd2];
	div.rn.f64 	%fd210, %fd208, %fd209;
	st.global.f64 	[%rd208], %fd210;
	add.s32 	%r176, %r175, %r61;
	mul.wide.u32 	%rd209, %r176, 8;
	add.s64 	%rd210, %rd1, %rd209;
	ld.global.f64 	%fd211, [%rd210];
	ld.global.f64 	%fd212, [%rd2];
	div.rn.f64 	%fd213, %fd211, %fd212;
	st.global.f64 	[%rd210], %fd213;
	add.s32 	%r214, %r212, 8;
	add.s32 	%r177, %r212, 7;
	and.b32  	%r178, %r1, -8;
	setp.ne.s32 	%p28, %r177, %r178;
	mov.u32 	%r212, %r214;
	@%p28 bra 	$L__BB13_37;
$L__BB13_38:
	and.b32  	%r179, %r1, 7;
	setp.eq.s32 	%p29, %r179, 0;
	@%p29 bra 	$L__BB13_46;
	setp.lt.u32 	%p30, %r5, 3;
	@%p30 bra 	$L__BB13_41;
	mul.lo.s32 	%r180, %r214, %r61;
	mul.wide.u32 	%rd211, %r180, 8;
	add.s64 	%rd212, %rd1, %rd211;
	ld.global.f64 	%fd214, [%rd212];
	ld.global.f64 	%fd215, [%rd2];
	div.rn.f64 	%fd216, %fd214, %fd215;
	st.global.f64 	[%rd212], %fd216;
	add.s32 	%r181, %r180, %r61;
	mul.wide.u32 	%rd213, %r181, 8;
	add.s64 	%rd214, %rd1, %rd213;
	ld.global.f64 	%fd217, [%rd214];
	ld.global.f64 	%fd218, [%rd2];
	div.rn.f64 	%fd219, %fd217, %fd218;
	st.global.f64 	[%rd214], %fd219;
	add.s32 	%r182, %r181, %r61;
	mul.wide.u32 	%rd215, %r182, 8;
	add.s64 	%rd216, %rd1, %rd215;
	ld.global.f64 	%fd220, [%rd216];
	ld.global.f64 	%fd221, [%rd2];
	div.rn.f64 	%fd222, %fd220, %fd221;
	st.global.f64 	[%rd216], %fd222;
	add.s32 	%r183, %r182, %r61;
	mul.wide.u32 	%rd217, %r183, 8;
	add.s64 	%rd218, %rd1, %rd217;
	ld.global.f64 	%fd223, [%rd218];
	ld.global.f64 	%fd224, [%rd2];
	div.rn.f64 	%fd225, %fd223, %fd224;
	st.global.f64 	[%rd218], %fd225;
	add.s32 	%r214, %r214, 4;
$L__BB13_41:
	and.b32  	%r184, %r4, 3;
	setp.eq.s32 	%p31, %r184, 0;
	@%p31 bra 	$L__BB13_46;
	and.b16  	%rs16, %rs6, 3;
	setp.eq.s16 	%p32, %rs16, 1;
	@%p32 bra 	$L__BB13_44;
	mul.lo.s32 	%r185, %r214, %r61;
	mul.wide.u32 	%rd219, %r185, 8;
	add.s64 	%rd220, %rd1, %rd219;
	ld.global.f64 	%fd226, [%rd220];
	ld.global.f64 	%fd227, [%rd2];
	div.rn.f64 	%fd228, %fd226, %fd227;
	st.global.f64 	[%rd220], %fd228;
	add.s32 	%r186, %r185, %r61;
	mul.wide.u32 	%rd221, %r186, 8;
	add.s64 	%rd222, %rd1, %rd221;
	ld.global.f64 	%fd229, [%rd222];
	ld.global.f64 	%fd230, [%rd2];
	div.rn.f64 	%fd231, %fd229, %fd230;
	st.global.f64 	[%rd222], %fd231;
	add.s32 	%r214, %r214, 2;
$L__BB13_44:
	and.b16  	%rs17, %rs6, 1;
	setp.eq.b16 	%p33, %rs17, 1;
	not.pred 	%p34, %p33;
	@%p34 bra 	$L__BB13_46;
	mul.lo.s32 	%r187, %r214, %r61;
	mul.wide.u32 	%rd223, %r187, 8;
	add.s64 	%rd224, %rd1, %rd223;
	ld.global.f64 	%fd232, [%rd224];
	ld.global.f64 	%fd233, [%rd2];
	div.rn.f64 	%fd234, %fd232, %fd233;
	st.global.f64 	[%rd224], %fd234;
$L__BB13_46:
	setp.lt.u32 	%p35, %r6, 7;
	mov.u32 	%r223, %r206;
	@%p35 bra 	$L__BB13_49;
	and.b32  	%r39, %r7, -8;
	mov.b32 	%r222, 0;
	mov.u32 	%r223, %r206;
$L__BB13_48:
	.pragma "nounroll";
	add.s32 	%r189, %r223, %r27;
	mul.wide.u32 	%rd225, %r189, 8;
	add.s64 	%rd226, %rd1, %rd225;
	mov.b64 	%rd227, 0;
	st.global.u64 	[%rd226], %rd227;
	add.s32 	%r190, %r189, 1;
	mul.wide.u32 	%rd228, %r190, 8;
	add.s64 	%rd229, %rd1, %rd228;
	st.global.u64 	[%rd229], %rd227;
	add.s32 	%r191, %r189, 2;
	mul.wide.u32 	%rd230, %r191, 8;
	add.s64 	%rd231, %rd1, %rd230;
	st.global.u64 	[%rd231], %rd227;
	add.s32 	%r192, %r189, 3;
	mul.wide.u32 	%rd232, %r192, 8;
	add.s64 	%rd233, %rd1, %rd232;
	st.global.u64 	[%rd233], %rd227;
	add.s32 	%r193, %r189, 4;
	mul.wide.u32 	%rd234, %r193, 8;
	add.s64 	%rd235, %rd1, %rd234;
	st.global.u64 	[%rd235], %rd227;
	add.s32 	%r194, %r189, 5;
	mul.wide.u32 	%rd236, %r194, 8;
	add.s64 	%rd237, %rd1, %rd236;
	st.global.u64 	[%rd237], %rd227;
	add.s32 	%r195, %r189, 6;
	mul.wide.u32 	%rd238, %r195, 8;
	add.s64 	%rd239, %rd1, %rd238;
	st.global.u64 	[%rd239], %rd227;
	add.s32 	%r196, %r189, 7;
	mul.wide.u32 	%rd240, %r196, 8;
	add.s64 	%rd241, %rd1, %rd240;
	st.global.u64 	[%rd241], %rd227;
	add.s32 	%r223, %r223, 8;
	add.s32 	%r222, %r222, 8;
	setp.ne.s32 	%p36, %r222, %r39;
	@%p36 bra 	$L__BB13_48;
$L__BB13_49:
	and.b32  	%r197, %r7, 7;
	setp.eq.s32 	%p37, %r197, 0;
	@%p37 bra 	$L__BB13_57;
	setp.lt.u32 	%p38, %r5, 3;
	@%p38 bra 	$L__BB13_52;
	add.s32 	%r198, %r223, %r27;
	mul.wide.u32 	%rd242, %r198, 8;
	add.s64 	%rd243, %rd1, %rd242;
	mov.b64 	%rd244, 0;
	st.global.u64 	[%rd243], %rd244;
	add.s32 	%r199, %r198, 1;
	mul.wide.u32 	%rd245, %r199, 8;
	add.s64 	%rd246, %rd1, %rd245;
	st.global.u64 	[%rd246], %rd244;
	add.s32 	%r200, %r198, 2;
	mul.wide.u32 	%rd247, %r200, 8;
	add.s64 	%rd248, %rd1, %rd247;
	st.global.u64 	[%rd248], %rd244;
	add.s32 	%r201, %r198, 3;
	mul.wide.u32 	%rd249, %r201, 8;
	add.s64 	%rd250, %rd1, %rd249;
	st.global.u64 	[%rd250], %rd244;
	add.s32 	%r223, %r223, 4;
$L__BB13_52:
	and.b32  	%r202, %r4, 3;
	setp.eq.s32 	%p39, %r202, 0;
	@%p39 bra 	$L__BB13_57;
	and.b16  	%rs18, %rs6, 3;
	setp.eq.s16 	%p40, %rs18, 1;
	@%p40 bra 	$L__BB13_55;
	add.s32 	%r203, %r223, %r27;
	mul.wide.u32 	%rd251, %r203, 8;
	add.s64 	%rd252, %rd1, %rd251;
	mov.b64 	%rd253, 0;
	st.global.u64 	[%rd252], %rd253;
	add.s32 	%r204, %r203, 1;
	mul.wide.u32 	%rd254, %r204, 8;
	add.s64 	%rd255, %rd1, %rd254;
	st.global.u64 	[%rd255], %rd253;
	add.s32 	%r223, %r223, 2;
$L__BB13_55:
	and.b16  	%rs19, %rs6, 1;
	setp.eq.b16 	%p41, %rs19, 1;
	not.pred 	%p42, %p41;
	@%p42 bra 	$L__BB13_57;
	add.s32 	%r205, %r223, %r27;
	mul.wide.u32 	%rd256, %r205, 8;
	add.s64 	%rd257, %rd1, %rd256;
	mov.b64 	%rd258, 0;
	st.global.u64 	[%rd257], %rd258;
$L__BB13_57:
	setp.ne.s32 	%p43, %r206, %r61;
	add.s16 	%rs22, %rs22, 1;
	add.s16 	%rs21, %rs21, 1;
	add.s16 	%rs20, %rs20, 1;
	@%p43 bra 	$L__BB13_2;
$L__BB13_58:
	ret;

}
	// .globl	qr_decompose_f32
.visible .entry qr_decompose_f32(
	.param .u64 .ptr .align 1 qr_decompose_f32_param_0,
	.param .u64 .ptr .align 1 qr_decompose_f32_param_1,
	.param .u64 .ptr .align 1 qr_decompose_f32_param_2,
	.param .u32 qr_decompose_f32_param_3,
	.param .u32 qr_decompose_f32_param_4,
	.param .u32 qr_decompose_f32_param_5
)
{
	.reg .pred 	%p<101>;
	.reg .b16 	%rs<36>;
	.reg .b32 	%r<438>;
	.reg .b32 	%f<514>;
	.reg .b64 	%rd<375>;

	ld.param.u64 	%rd6, [qr_decompose_f32_param_0];
	ld.param.u64 	%rd7, [qr_decompose_f32_param_1];
	ld.param.u64 	%rd8, [qr_decompose_f32_param_2];
	ld.param.u32 	%r174, [qr_decompose_f32_param_3];
	ld.param.u32 	%r175, [qr_decompose_f32_param_4];
	ld.param.u32 	%r176, [qr_decompose_f32_param_5];
	cvta.to.global.u64 	%rd1, %rd6;
	cvta.to.global.u64 	%rd2, %rd8;
	cvta.to.global.u64 	%rd3, %rd7;
	mov.u32 	%r177, %tid.x;
	mov.u32 	%r178, %ctaid.x;
	or.b32  	%r179, %r177, %r178;
	setp.ne.s32 	%p1, %r179, 0;
	@%p1 bra 	$L__BB14_114;
	min.u32 	%r1, %r174, %r175;
	setp.eq.s32 	%p2, %r176, 0;
	selp.b32 	%r2, %r174, %r1, %p2;
	setp.eq.s32 	%p3, %r174, 0;
	@%p3 bra 	$L__BB14_16;
	and.b32  	%r3, %r2, 7;
	add.s32 	%r4, %r3, -1;
	and.b32  	%r5, %r2, 3;
	and.b32  	%r6, %r2, -8;
	and.b32  	%r7, %r2, 1;
	mov.b32 	%r386, 0;
$L__BB14_3:
	setp.eq.s32 	%p4, %r2, 0;
	@%p4 bra 	$L__BB14_15;
	setp.lt.u32 	%p5, %r2, 8;
	mul.lo.s32 	%r9, %r386, %r2;
	mov.b32 	%r389, 0;
	@%p5 bra 	$L__BB14_7;
	mov.b32 	%r387, 0;
$L__BB14_6:
	.pragma "nounroll";
	setp.eq.s32 	%p6, %r386, %r387;
	selp.f32 	%f65, 0f3F800000, 0f00000000, %p6;
	add.s32 	%r183, %r387, %r9;
	mul.wide.u32 	%rd9, %r183, 4;
	add.s64 	%rd10, %rd1, %rd9;
	st.global.f32 	[%rd10], %f65;
	add.s32 	%r184, %r387, 1;
	setp.eq.s32 	%p7, %r386, %r184;
	selp.f32 	%f66, 0f3F800000, 0f00000000, %p7;
	add.s32 	%r185, %r183, 1;
	mul.wide.u32 	%rd11, %r185, 4;
	add.s64 	%rd12, %rd1, %rd11;
	st.global.f32 	[%rd12], %f66;
	add.s32 	%r186, %r387, 2;
	setp.eq.s32 	%p8, %r386, %r186;
	selp.f32 	%f67, 0f3F800000, 0f00000000, %p8;
	add.s32 	%r187, %r183, 2;
	mul.wide.u32 	%rd13, %r187, 4;
	add.s64 	%rd14, %rd1, %rd13;
	st.global.f32 	[%rd14], %f67;
	add.s32 	%r188, %r387, 3;
	setp.eq.s32 	%p9, %r386, %r188;
	selp.f32 	%f68, 0f3F800000, 0f00000000, %p9;
	add.s32 	%r189, %r183, 3;
	mul.wide.u32 	%rd15, %r189, 4;
	add.s64 	%rd16, %rd1, %rd15;
	st.global.f32 	[%rd16], %f68;
	add.s32 	%r190, %r387, 4;
	setp.eq.s32 	%p10, %r386, %r190;
	selp.f32 	%f69, 0f3F800000, 0f00000000, %p10;
	add.s32 	%r191, %r183, 4;
	mul.wide.u32 	%rd17, %r191, 4;
	add.s64 	%rd18, %rd1, %rd17;
	st.global.f32 	[%rd18], %f69;
	add.s32 	%r192, %r387, 5;
	setp.eq.s32 	%p11, %r386, %r192;
	selp.f32 	%f70, 0f3F800000, 0f00000000, %p11;
	add.s32 	%r193, %r183, 5;
	mul.wide.u32 	%rd19, %r193, 4;
	add.s64 	%rd20, %rd1, %rd19;
	st.global.f32 	[%rd20], %f70;
	add.s32 	%r194, %r387, 6;
	setp.eq.s32 	%p12, %r386, %r194;
	selp.f32 	%f71, 0f3F800000, 0f00000000, %p12;
	add.s32 	%r195, %r183, 6;
	mul.wide.u32 	%rd21, %r195, 4;
	add.s64 	%rd22, %rd1, %rd21;
	st.global.f32 	[%rd22], %f71;
	add.s32 	%r196, %r387, 7;
	setp.eq.s32 	%p13, %r386, %r196;
	selp.f32 	%f72, 0f3F800000, 0f00000000, %p13;
	add.s32 	%r197, %r183, 7;
	mul.wide.u32 	%rd23, %r197, 4;
	add.s64 	%rd24, %rd1, %rd23;
	st.global.f32 	[%rd24], %f72;
	add.s32 	%r387, %r387, 8;
	setp.ne.s32 	%p14, %r387, %r6;
	mov.u32 	%r389, %r6;
	@%p14 bra 	$L__BB14_6;
$L__BB14_7:
	setp.eq.s32 	%p15, %r3, 0;
	@%p15 bra 	$L__BB14_15;
	setp.lt.u32 	%p16, %r4, 3;
	@%p16 bra 	$L__BB14_10;
	setp.eq.s32 	%p17, %r386, %r389;
	selp.f32 	%f73, 0f3F800000, 0f00000000, %p17;
	add.s32 	%r198, %r389, %r9;
	mul.wide.u32 	%rd25, %r198, 4;
	add.s64 	%rd26, %rd1, %rd25;
	st.global.f32 	[%rd26], %f73;
	add.s32 	%r199, %r389, 1;
	setp.eq.s32 	%p18, %r386, %r199;
	selp.f32 	%f74, 0f3F800000, 0f00000000, %p18;
	add.s32 	%r200, %r198, 1;
	mul.wide.u32 	%rd27, %r200, 4;
	add.s64 	%rd28, %rd1, %rd27;
	st.global.f32 	[%rd28], %f74;
	add.s32 	%r201, %r389, 2;
	setp.eq.s32 	%p19, %r386, %r201;
	selp.f32 	%f75, 0f3F800000, 0f00000000, %p19;
	add.s32 	%r202, %r198, 2;
	mul.wide.u32 	%rd29, %r202, 4;
	add.s64 	%rd30, %rd1, %rd29;
	st.global.f32 	[%rd30], %f75;
	add.s32 	%r203, %r389, 3;
	setp.eq.s32 	%p20, %r386, %r203;
	selp.f32 	%f76, 0f3F800000, 0f00000000, %p20;
	add.s32 	%r204, %r198, 3;
	mul.wide.u32 	%rd31, %r204, 4;
	add.s64 	%rd32, %rd1, %rd31;
	st.global.f32 	[%rd32], %f76;
	add.s32 	%r389, %r389, 4;
$L__BB14_10:
	setp.eq.s32 	%p21, %r5, 0;
	@%p21 bra 	$L__BB14_15;
	setp.eq.s32 	%p22, %r5, 1;
	@%p22 bra 	$L__BB14_13;
	setp.eq.s32 	%p23, %r386, %r389;
	selp.f32 	%f77, 0f3F800000, 0f00000000, %p23;
	add.s32 	%r205, %r389, %r9;
	mul.wide.u32 	%rd33, %r205, 4;
	add.s64 	%rd34, %rd1, %rd33;
	st.global.f32 	[%rd34], %f77;
	add.s32 	%r206, %r389, 1;
	setp.eq.s32 	%p24, %r386, %r206;
	selp.f32 	%f78, 0f3F800000, 0f00000000, %p24;
	add.s32 	%r207, %r205, 1;
	mul.wide.u32 	%rd35, %r207, 4;
	add.s64 	%rd36, %rd1, %rd35;
	st.global.f32 	[%rd36], %f78;
	add.s32 	%r389, %r389, 2;
$L__BB14_13:
	setp.eq.s32 	%p25, %r7, 0;
	@%p25 bra 	$L__BB14_15;
	setp.eq.s32 	%p26, %r386, %r389;
	selp.f32 	%f79, 0f3F800000, 0f00000000, %p26;
	add.s32 	%r208, %r389, %r9;
	mul.wide.u32 	%rd37, %r208, 4;
	add.s64 	%rd38, %rd1, %rd37;
	st.global.f32 	[%rd38], %f79;
$L__BB14_15:
	add.s32 	%r386, %r386, 1;
	setp.eq.s32 	%p27, %r386, %r174;
	@%p27 bra 	$L__BB14_16;
	bra.uni 	$L__BB14_3;
$L__BB14_16:
	setp.eq.s32 	%p28, %r1, 0;
	@%p28 bra 	$L__BB14_114;
	setp.ne.s32 	%p29, %r174, 0;
	@%p29 bra 	$L__BB14_21;
	ld.global.f32 	%f1, [%rd3];
	fma.rn.f32 	%f476, %f1, %f1, 0f00000000;
	sqrt.rn.f32 	%f2, %f476;
	setp.lt.f32 	%p98, %f2, 0f2EDBE6FF;
	@%p98 bra 	$L__BB14_114;
	setp.ge.f32 	%p99, %f1, 0f00000000;
	neg.f32 	%f477, %f2;
	selp.f32 	%f478, %f477, %f2, %p99;
	sub.f32 	%f3, %f1, %f478;
	mul.f32 	%f479, %f3, %f3;
	sqrt.rn.f32 	%f4, %f479;
	setp.lt.f32 	%p100, %f4, 0f2EDBE6FF;
	@%p100 bra 	$L__BB14_114;
	div.rn.f32 	%f480, %f3, %f4;
	st.global.f32 	[%rd2], %f480;
	bra.uni 	$L__BB14_114;
$L__BB14_21:
	add.s32 	%r10, %r174, -2;
	cvt.u16.u32 	%rs1, %r174;
	add.s32 	%r11, %r175, 1;
	shl.b32 	%r12, %r175, 4;
	shl.b32 	%r13, %r175, 1;
	mul.lo.s32 	%r14, %r175, 3;
	shl.b32 	%r15, %r175, 2;
	mul.lo.s32 	%r16, %r175, 6;
	mul.lo.s32 	%r17, %r175, 7;
	shl.b32 	%r18, %r175, 3;
	mul.lo.s32 	%r19, %r175, 9;
	mul.lo.s32 	%r20, %r175, 10;
	mul.lo.s32 	%r21, %r175, 11;
	mul.lo.s32 	%r22, %r175, 12;
	mul.lo.s32 	%r23, %r175, 13;
	mul.lo.s32 	%r24, %r175, 14;
	mul.lo.s32 	%r25, %r175, 15;
	mov.b32 	%r392, 0;
	mov.b16 	%rs33, 0;
	mov.u16 	%rs34, %rs33;
	mov.u16 	%rs35, %rs33;
	mov.u32 	%r391, %r174;
$L__BB14_22:
	mov.u32 	%r35, %r392;
	not.b32 	%r36, %r35;
	add.s32 	%r37, %r2, %r36;
	sub.s16 	%rs5, %rs1, %rs33;
	sub.s16 	%rs15, %rs1, %rs34;
	cvt.u32.u16 	%r210, %rs15;
	and.b32  	%r38, %r210, 7;
	add.s32 	%r39, %r38, -1;
	add.s32 	%r40, %r174, %r36;
	not.b16 	%rs16, %rs34;
	add.s16 	%rs17, %rs16, %rs1;
	cvt.u32.u16 	%r211, %rs17;
	and.b32  	%r41, %r211, 7;
	add.s32 	%r392, %r35, 1;
	max.u32 	%r43, %r174, %r392;
	sub.s32 	%r212, %r35, %r43;
	setp.gt.u32 	%p30, %r212, -16;
	mov.f32 	%f488, 0f00000000;
	mov.u32 	%r411, %r35;
	@%p30 bra 	$L__BB14_25;
	mul.lo.s32 	%r394, %r11, %r35;
	add.s32 	%r409, %r175, %r394;
	add.s32 	%r408, %r13, %r394;
	add.s32 	%r407, %r14, %r394;
	add.s32 	%r406, %r15, %r394;
	mad.lo.s32 	%r405, %r175, 5, %r394;
	add.s32 	%r404, %r16, %r394;
	add.s32 	%r403, %r17, %r394;
	add.s32 	%r402, %r18, %r394;
	add.s32 	%r401, %r19, %r394;
	add.s32 	%r400, %r20, %r394;
	add.s32 	%r399, %r21, %r394;
	add.s32 	%r398, %r22, %r394;
	add.s32 	%r397, %r23, %r394;
	add.s32 	%r396, %r24, %r394;
	add.s32 	%r395, %r25, %r394;
	sub.s32 	%r213, %r43, %r35;
	and.b32  	%r214, %r213, -16;
	neg.s32 	%r393, %r214;
	mov.f32 	%f488, 0f00000000;
	mov.u32 	%r411, %r35;
$L__BB14_24:
	.pragma "nounroll";
	mul.wide.u32 	%rd39, %r394, 4;
	add.s64 	%rd40, %rd3, %rd39;
	ld.global.f32 	%f83, [%rd40];
	fma.rn.f32 	%f84, %f83, %f83, %f488;
	mul.wide.u32 	%rd41, %r409, 4;
	add.s64 	%rd42, %rd3, %rd41;
	ld.global.f32 	%f85, [%rd42];
	fma.rn.f32 	%f86, %f85, %f85, %f84;
	mul.wide.u32 	%rd43, %r408, 4;
	add.s64 	%rd44, %rd3, %rd43;
	ld.global.f32 	%f87, [%rd44];
	fma.rn.f32 	%f88, %f87, %f87, %f86;
	mul.wide.u32 	%rd45, %r407, 4;
	add.s64 	%rd46, %rd3, %rd45;
	ld.global.f32 	%f89, [%rd46];
	fma.rn.f32 	%f90, %f89, %f89, %f88;
	mul.wide.u32 	%rd47, %r406, 4;
	add.s64 	%rd48, %rd3, %rd47;
	ld.global.f32 	%f91, [%rd48];
	fma.rn.f32 	%f92, %f91, %f91, %f90;
	mul.wide.u32 	%rd49, %r405, 4;
	add.s64 	%rd50, %rd3, %rd49;
	ld.global.f32 	%f93, [%rd50];
	fma.rn.f32 	%f94, %f93, %f93, %f92;
	mul.wide.u32 	%rd51, %r404, 4;
	add.s64 	%rd52, %rd3, %rd51;
	ld.global.f32 	%f95, [%rd52];
	fma.rn.f32 	%f96, %f95, %f95, %f94;
	mul.wide.u32 	%rd53, %r403, 4;
	add.s64 	%rd54, %rd3, %rd53;
	ld.global.f32 	%f97, [%rd54];
	fma.rn.f32 	%f98, %f97, %f97, %f96;
	mul.wide.u32 	%rd55, %r402, 4;
	add.s64 	%rd56, %rd3, %rd55;
	ld.global.f32 	%f99, [%rd56];
	fma.rn.f32 	%f100, %f99, %f99, %f98;
	mul.wide.u32 	%rd57, %r401, 4;
	add.s64 	%rd58, %rd3, %rd57;
	ld.global.f32 	%f101, [%rd58];
	fma.rn.f32 	%f102, %f101, %f101, %f100;
	mul.wide.u32 	%rd59, %r400, 4;
	add.s64 	%rd60, %rd3, %rd59;
	ld.global.f32 	%f103, [%rd60];
	fma.rn.f32 	%f104, %f103, %f103, %f102;
	mul.wide.u32 	%rd61, %r399, 4;
	add.s64 	%rd62, %rd3, %rd61;
	ld.global.f32 	%f105, [%rd62];
	fma.rn.f32 	%f106, %f105, %f105, %f104;
	mul.wide.u32 	%rd63, %r398, 4;
	add.s64 	%rd64, %rd3, %rd63;
	ld.global.f32 	%f107, [%rd64];
	fma.rn.f32 	%f108, %f107, %f107, %f106;
	mul.wide.u32 	%rd65, %r397, 4;
	add.s64 	%rd66, %rd3, %rd65;
	ld.global.f32 	%f109, [%rd66];
	fma.rn.f32 	%f110, %f109, %f109, %f108;
	mul.wide.u32 	%rd67, %r396, 4;
	add.s64 	%rd68, %rd3, %rd67;
	ld.global.f32 	%f111, [%rd68];
	fma.rn.f32 	%f112, %f111, %f111, %f110;
	mul.wide.u32 	%rd69, %r395, 4;
	add.s64 	%rd70, %rd3, %rd69;
	ld.global.f32 	%f113, [%rd70];
	fma.rn.f32 	%f488, %f113, %f113, %f112;
	add.s32 	%r411, %r411, 16;
	add.s32 	%r409, %r409, %r12;
	add.s32 	%r408, %r408, %r12;
	add.s32 	%r407, %r407, %r12;
	add.s32 	%r406, %r406, %r12;
	add.s32 	%r405, %r405, %r12;
	add.s32 	%r404, %r404, %r12;
	add.s32 	%r403, %r403, %r12;
	add.s32 	%r402, %r402, %r12;
	add.s32 	%r401, %r401, %r12;
	add.s32 	%r400, %r400, %r12;
	add.s32 	%r399, %r399, %r12;
	add.s32 	%r398, %r398, %r12;
	add.s32 	%r397, %r397, %r12;
	add.s32 	%r396, %r396, %r12;
	add.s32 	%r395, %r395, %r12;
	add.s32 	%r394, %r394, %r12;
	add.s32 	%r393, %r393, 16;
	setp.ne.s32 	%p31, %r393, 0;
	@%p31 bra 	$L__BB14_24;
$L__BB14_25:
	sub.s32 	%r215, %r43, %r35;
	and.b32  	%r216, %r215, 15;
	setp.eq.s32 	%p32, %r216, 0;
	@%p32 bra 	$L__BB14_35;
	cvt.u16.u32 	%rs18, %r43;
	sub.s16 	%rs19, %rs18, %rs35;
	cvt.u32.u16 	%r217, %rs19;
	and.b32  	%r98, %r217, 15;
	add.s32 	%r218, %r98, -1;
	setp.lt.u32 	%p33, %r218, 7;
	@%p33 bra 	$L__BB14_28;
	mad.lo.s32 	%r219, %r411, %r175, %r35;
	mul.wide.u32 	%rd71, %r219, 4;
	add.s64 	%rd72, %rd3, %rd71;
	ld.global.f32 	%f115, [%rd72];
	fma.rn.f32 	%f116, %f115, %f115, %f488;
	add.s32 	%r220, %r219, %r175;
	mul.wide.u32 	%rd73, %r220, 4;
	add.s64 	%rd74, %rd3, %rd73;
	ld.global.f32 	%f117, [%rd74];
	fma.rn.f32 	%f118, %f117, %f117, %f116;
	add.s32 	%r221, %r220, %r175;
	mul.wide.u32 	%rd75, %r221, 4;
	add.s64 	%rd76, %rd3, %rd75;
	ld.global.f32 	%f119, [%rd76];
	fma.rn.f32 	%f120, %f119, %f119, %f118;
	add.s32 	%r222, %r221, %r175;
	mul.wide.u32 	%rd77, %r222, 4;
	add.s64 	%rd78, %rd3, %rd77;
	ld.global.f32 	%f121, [%rd78];
	fma.rn.f32 	%f122, %f121, %f121, %f120;
	add.s32 	%r223, %r222, %r175;
	mul.wide.u32 	%rd79, %r223, 4;
	add.s64 	%rd80, %rd3, %rd79;
	ld.global.f32 	%f123, [%rd80];
	fma.rn.f32 	%f124, %f123, %f123, %f122;
	add.s32 	%r224, %r223, %r175;
	mul.wide.u32 	%rd81, %r224, 4;
	add.s64 	%rd82, %rd3, %rd81;
	ld.global.f32 	%f125, [%rd82];
	fma.rn.f32 	%f126, %f125, %f125, %f124;
	add.s32 	%r225, %r224, %r175;
	mul.wide.u32 	%rd83, %r225, 4;
	add.s64 	%rd84, %rd3, %rd83;
	ld.global.f32 	%f127, [%rd84];
	fma.rn.f32 	%f128, %f127, %f127, %f126;
	add.s32 	%r226, %r225, %r175;
	mul.wide.u32 	%rd85, %r226, 4;
	add.s64 	%rd86, %rd3, %rd85;
	ld.global.f32 	%f129, [%rd86];
	fma.rn.f32 	%f488, %f129, %f129, %f128;
	add.s32 	%r411, %r411, 8;
$L__BB14_28:
	and.b32  	%r227, %r98, 7;
	setp.eq.s32 	%p34, %r227, 0;
	@%p34 bra 	$L__BB14_35;
	cvt.u16.u32 	%rs20, %r43;
	sub.s16 	%rs21, %rs20, %rs34;
	cvt.u32.u16 	%r228, %rs21;
	and.b32  	%r229, %r228, 7;
	and.b32  	%r101, %r228, 3;
	add.s32 	%r230, %r229, -1;
	setp.lt.u32 	%p35, %r230, 3;
	@%p35 bra 	$L__BB14_31;
	mad.lo.s32 	%r231, %r411, %r175, %r35;
	mul.wide.u32 	%rd87, %r231, 4;
	add.s64 	%rd88, %rd3, %rd87;
	ld.global.f32 	%f131, [%rd88];
	fma.rn.f32 	%f132, %f131, %f131, %f488;
	add.s32 	%r232, %r231, %r175;
	mul.wide.u32 	%rd89, %r232, 4;
	add.s64 	%rd90, %rd3, %rd89;
	ld.global.f32 	%f133, [%rd90];
	fma.rn.f32 	%f134, %f133, %f133, %f132;
	add.s32 	%r233, %r232, %r175;
	mul.wide.u32 	%rd91, %r233, 4;
	add.s64 	%rd92, %rd3, %rd91;
	ld.global.f32 	%f135, [%rd92];
	fma.rn.f32 	%f136, %f135, %f135, %f134;
	add.s32 	%r234, %r233, %r175;
	mul.wide.u32 	%rd93, %r234, 4;
	add.s64 	%rd94, %rd3, %rd93;
	ld.global.f32 	%f137, [%rd94];
	fma.rn.f32 	%f488, %f137, %f137, %f136;
	add.s32 	%r411, %r411, 4;
$L__BB14_31:
	setp.eq.s32 	%p36, %r101, 0;
	@%p36 bra 	$L__BB14_35;
	mad.lo.s32 	%r104, %r411, %r175, %r35;
	mul.wide.u32 	%rd95, %r104, 4;
	add.s64 	%rd96, %rd3, %rd95;
	ld.global.f32 	%f138, [%rd96];
	fma.rn.f32 	%f488, %f138, %f138, %f488;
	setp.eq.s32 	%p37, %r101, 1;
	@%p37 bra 	$L__BB14_35;
	add.s32 	%r105, %r104, %r175;
	mul.wide.u32 	%rd97, %r105, 4;
	add.s64 	%rd98, %rd3, %rd97;
	ld.global.f32 	%f139, [%rd98];
	fma.rn.f32 	%f488, %f139, %f139, %f488;
	setp.eq.s32 	%p38, %r101, 2;
	@%p38 bra 	$L__BB14_35;
	add.s32 	%r235, %r105, %r175;
	mul.wide.u32 	%rd99, %r235, 4;
	add.s64 	%rd100, %rd3, %rd99;
	ld.global.f32 	%f140, [%rd100];
	fma.rn.f32 	%f488, %f140, %f140, %f488;
$L__BB14_35:
	sqrt.rn.f32 	%f19, %f488;
	setp.lt.f32 	%p39, %f19, 0f2EDBE6FF;
	@%p39 bra 	$L__BB14_113;
	add.s32 	%r106, %r41, -1;
	sub.s32 	%r107, %r10, %r35;
	mad.lo.s32 	%r236, %r35, %r175, %r35;
	mul.wide.u32 	%rd101, %r236, 4;
	add.s64 	%rd102, %rd3, %rd101;
	ld.global.f32 	%f141, [%rd102];
	setp.ge.f32 	%p40, %f141, 0f00000000;
	neg.f32 	%f142, %f19;
	selp.f32 	%f143, %f142, %f19, %p40;
	sub.f32 	%f20, %f141, %f143;
	mul.f32 	%f496, %f20, %f20;
	setp.ge.u32 	%p41, %r392, %r174;
	@%p41 bra 	$L__BB14_50;
	setp.lt.u32 	%p42, %r107, 15;
	mov.u32 	%r415, %r392;
	@%p42 bra 	$L__BB14_40;
	and.b32  	%r108, %r40, -16;
	mov.u32 	%r415, %r392;
$L__BB14_39:
	.pragma "nounroll";
	mad.lo.s32 	%r237, %r415, %r175, %r35;
	mul.wide.u32 	%rd103, %r237, 4;
	add.s64 	%rd104, %rd3, %rd103;
	ld.global.f32 	%f145, [%rd104];
	fma.rn.f32 	%f146, %f145, %f145, %f496;
	add.s32 	%r238, %r237, %r175;
	mul.wide.u32 	%rd105, %r238, 4;
	add.s64 	%rd106, %rd3, %rd105;
	ld.global.f32 	%f147, [%rd106];
	fma.rn.f32 	%f148, %f147, %f147, %f146;
	add.s32 	%r239, %r238, %r175;
	mul.wide.u32 	%rd107, %r239, 4;
	add.s64 	%rd108, %rd3, %rd107;
	ld.global.f32 	%f149, [%rd108];
	fma.rn.f32 	%f150, %f149, %f149, %f148;
	add.s32 	%r240, %r239, %r175;
	mul.wide.u32 	%rd109, %r240, 4;
	add.s64 	%rd110, %rd3, %rd109;
	ld.global.f32 	%f151, [%rd110];
	fma.rn.f32 	%f152, %f151, %f151, %f150;
	add.s32 	%r241, %r240, %r175;
	mul.wide.u32 	%rd111, %r241, 4;
	add.s64 	%rd112, %rd3, %rd111;
	ld.global.f32 	%f153, [%rd112];
	fma.rn.f32 	%f154, %f153, %f153, %f152;
	add.s32 	%r242, %r241, %r175;
	mul.wide.u32 	%rd113, %r242, 4;
	add.s64 	%rd114, %rd3, %rd113;
	ld.global.f32 	%f155, [%rd114];
	fma.rn.f32 	%f156, %f155, %f155, %f154;
	add.s32 	%r243, %r242, %r175;
	mul.wide.u32 	%rd115, %r243, 4;
	add.s64 	%rd116, %rd3, %rd115;
	ld.global.f32 	%f157, [%rd116];
	fma.rn.f32 	%f158, %f157, %f157, %f156;
	add.s32 	%r244, %r243, %r175;
	mul.wide.u32 	%rd117, %r244, 4;
	add.s64 	%rd118, %rd3, %rd117;
	ld.global.f32 	%f159, [%rd118];
	fma.rn.f32 	%f160, %f159, %f159, %f158;
	add.s32 	%r245, %r244, %r175;
	mul.wide.u32 	%rd119, %r245, 4;
	add.s64 	%rd120, %rd3, %rd119;
	ld.global.f32 	%f161, [%rd120];
	fma.rn.f32 	%f162, %f161, %f161, %f160;
	add.s32 	%r246, %r245, %r175;
	mul.wide.u32 	%rd121, %r246, 4;
	add.s64 	%rd122, %rd3, %rd121;
	ld.global.f32 	%f163, [%rd122];
	fma.rn.f32 	%f164, %f163, %f163, %f162;
	add.s32 	%r247, %r246, %r175;
	mul.wide.u32 	%rd123, %r247, 4;
	add.s64 	%rd124, %rd3, %rd123;
	ld.global.f32 	%f165, [%rd124];
	fma.rn.f32 	%f166, %f165, %f165, %f164;
	add.s32 	%r248, %r247, %r175;
	mul.wide.u32 	%rd125, %r248, 4;
	add.s64 	%rd126, %rd3, %rd125;
	ld.global.f32 	%f167, [%rd126];
	fma.rn.f32 	%f168, %f167, %f167, %f166;
	add.s32 	%r249, %r248, %r175;
	mul.wide.u32 	%rd127, %r249, 4;
	add.s64 	%rd128, %rd3, %rd127;
	ld.global.f32 	%f169, [%rd128];
	fma.rn.f32 	%f170, %f169, %f169, %f168;
	add.s32 	%r250, %r249, %r175;
	mul.wide.u32 	%rd129, %r250, 4;
	add.s64 	%rd130, %rd3, %rd129;
	ld.global.f32 	%f171, [%rd130];
	fma.rn.f32 	%f172, %f171, %f171, %f170;
	add.s32 	%r251, %r250, %r175;
	mul.wide.u32 	%rd131, %r251, 4;
	add.s64 	%rd132, %rd3, %rd131;
	ld.global.f32 	%f173, [%rd132];
	fma.rn.f32 	%f174, %f173, %f173, %f172;
	add.s32 	%r252, %r251, %r175;
	mul.wide.u32 	%rd133, %r252, 4;
	add.s64 	%rd134, %rd3, %rd133;
	ld.global.f32 	%f175, [%rd134];
	fma.rn.f32 	%f496, %f175, %f175, %f174;
	add.s32 	%r415, %r415, 16;
	add.s32 	%r253, %r415, %r36;
	setp.ne.s32 	%p43, %r253, %r108;
	@%p43 bra 	$L__BB14_39;
$L__BB14_40:
	and.b32  	%r254, %r40, 15;
	setp.eq.s32 	%p44, %r254, 0;
	@%p44 bra 	$L__BB14_50;
	not.b16 	%rs22, %rs35;
	cvt.u16.u32 	%rs23, %r174;
	add.s16 	%rs24, %rs22, %rs23;
	cvt.u32.u16 	%r255, %rs24;
	and.b32  	%r112, %r255, 15;
	add.s32 	%r256, %r112, -1;
	setp.lt.u32 	%p45, %r256, 7;
	@%p45 bra 	$L__BB14_43;
	mad.lo.s32 	%r257, %r415, %r175, %r35;
	mul.wide.u32 	%rd135, %r257, 4;
	add.s64 	%rd136, %rd3, %rd135;
	ld.global.f32 	%f177, [%rd136];
	fma.rn.f32 	%f178, %f177, %f177, %f496;
	add.s32 	%r258, %r257, %r175;
	mul.wide.u32 	%rd137, %r258, 4;
	add.s64 	%rd138, %rd3, %rd137;
	ld.global.f32 	%f179, [%rd138];
	fma.rn.f32 	%f180, %f179, %f179, %f178;
	add.s32 	%r259, %r258, %r175;
	mul.wide.u32 	%rd139, %r259, 4;
	add.s64 	%rd140, %rd3, %rd139;
	ld.global.f32 	%f181, [%rd140];
	fma.rn.f32 	%f182, %f181, %f181, %f180;
	add.s32 	%r260, %r259, %r175;
	mul.wide.u32 	%rd141, %r260, 4;
	add.s64 	%rd142, %rd3, %rd141;
	ld.global.f32 	%f183, [%rd142];
	fma.rn.f32 	%f184, %f183, %f183, %f182;
	add.s32 	%r261, %r260, %r175;
	mul.wide.u32 	%rd143, %r261, 4;
	add.s64 	%rd144, %rd3, %rd143;
	ld.global.f32 	%f185, [%rd144];
	fma.rn.f32 	%f186, %f185, %f185, %f184;
	add.s32 	%r262, %r261, %r175;
	mul.wide.u32 	%rd145, %r262, 4;
	add.s64 	%rd146, %rd3, %rd145;
	ld.global.f32 	%f187, [%rd146];
	fma.rn.f32 	%f188, %f187, %f187, %f186;
	add.s32 	%r263, %r262, %r175;
	mul.wide.u32 	%rd147, %r263, 4;
	add.s64 	%rd148, %rd3, %rd147;
	ld.global.f32 	%f189, [%rd148];
	fma.rn.f32 	%f190, %f189, %f189, %f188;
	add.s32 	%r264, %r263, %r175;
	mul.wide.u32 	%rd149, %r264, 4;
	add.s64 	%rd150, %rd3, %rd149;
	ld.global.f32 	%f191, [%rd150];
	fma.rn.f32 	%f496, %f191, %f191, %f190;
	add.s32 	%r415, %r415, 8;
$L__BB14_43:
	and.b32  	%r265, %r112, 7;
	setp.eq.s32 	%p46, %r265, 0;
	@%p46 bra 	$L__BB14_50;
	and.b32  	%r115, %r41, 3;
	setp.lt.u32 	%p47, %r106, 3;
	@%p47 bra 	$L__BB14_46;
	mad.lo.s32 	%r266, %r415, %r175, %r35;
	mul.wide.u32 	%rd151, %r266, 4;
	add.s64 	%rd152, %rd3, %rd151;
	ld.global.f32 	%f193, [%rd152];
	fma.rn.f32 	%f194, %f193, %f193, %f496;
	add.s32 	%r267, %r266, %r175;
	mul.wide.u32 	%rd153, %r267, 4;
	add.s64 	%rd154, %rd3, %rd153;
	ld.global.f32 	%f195, [%rd154];
	fma.rn.f32 	%f196, %f195, %f195, %f194;
	add.s32 	%r268, %r267, %r175;
	mul.wide.u32 	%rd155, %r268, 4;
	add.s64 	%rd156, %rd3, %rd155;
	ld.global.f32 	%f197, [%rd156];
	fma.rn.f32 	%f198, %f197, %f197, %f196;
	add.s32 	%r269, %r268, %r175;
	mul.wide.u32 	%rd157, %r269, 4;
	add.s64 	%rd158, %rd3, %rd157;
	ld.global.f32 	%f199, [%rd158];
	fma.rn.f32 	%f496, %f199, %f199, %f198;
	add.s32 	%r415, %r415, 4;
$L__BB14_46:
	setp.eq.s32 	%p48, %r115, 0;
	@%p48 bra 	$L__BB14_50;
	mad.lo.s32 	%r118, %r415, %r175, %r35;
	mul.wide.u32 	%rd159, %r118, 4;
	add.s64 	%rd160, %rd3, %rd159;
	ld.global.f32 	%f200, [%rd160];
	fma.rn.f32 	%f496, %f200, %f200, %f496;
	setp.eq.s32 	%p49, %r115, 1;
	@%p49 bra 	$L__BB14_50;
	add.s32 	%r119, %r118, %r175;
	mul.wide.u32 	%rd161, %r119, 4;
	add.s64 	%rd162, %rd3, %rd161;
	ld.global.f32 	%f201, [%rd162];
	fma.rn.f32 	%f496, %f201, %f201, %f496;
	setp.eq.s32 	%p50, %r115, 2;
	@%p50 bra 	$L__BB14_50;
	add.s32 	%r270, %r119, %r175;
	mul.wide.u32 	%rd163, %r270, 4;
	add.s64 	%rd164, %rd3, %rd163;
	ld.global.f32 	%f202, [%rd164];
	fma.rn.f32 	%f496, %f202, %f202, %f496;
$L__BB14_50:
	sqrt.rn.f32 	%f36, %f496;
	setp.lt.f32 	%p51, %f36, 0f2EDBE6FF;
	@%p51 bra 	$L__BB14_113;
	div.rn.f32 	%f203, %f20, %f36;
	st.global.f32 	[%rd2], %f203;
	@%p41 bra 	$L__BB14_63;
	setp.lt.u32 	%p53, %r107, 7;
	mov.u32 	%r419, %r392;
	@%p53 bra 	$L__BB14_55;
	and.b32  	%r120, %r40, -8;
	mov.u32 	%r419, %r392;
$L__BB14_54:
	.pragma "nounroll";
	mad.lo.s32 	%r271, %r419, %r175, %r35;
	mul.wide.u32 	%rd165, %r271, 4;
	add.s64 	%rd166, %rd3, %rd165;
	ld.global.f32 	%f204, [%rd166];
	div.rn.f32 	%f205, %f204, %f36;
	sub.s32 	%r272, %r419, %r35;
	mul.wide.u32 	%rd167, %r272, 4;
	add.s64 	%rd168, %rd2, %rd167;
	st.global.f32 	[%rd168], %f205;
	add.s32 	%r273, %r271, %r175;
	mul.wide.u32 	%rd169, %r273, 4;
	add.s64 	%rd170, %rd3, %rd169;
	ld.global.f32 	%f206, [%rd170];
	div.rn.f32 	%f207, %f206, %f36;
	st.global.f32 	[%rd168+4], %f207;
	add.s32 	%r274, %r273, %r175;
	mul.wide.u32 	%rd171, %r274, 4;
	add.s64 	%rd172, %rd3, %rd171;
	ld.global.f32 	%f208, [%rd172];
	div.rn.f32 	%f209, %f208, %f36;
	st.global.f32 	[%rd168+8], %f209;
	add.s32 	%r275, %r274, %r175;
	mul.wide.u32 	%rd173, %r275, 4;
	add.s64 	%rd174, %rd3, %rd173;
	ld.global.f32 	%f210, [%rd174];
	div.rn.f32 	%f211, %f210, %f36;
	st.global.f32 	[%rd168+12], %f211;
	add.s32 	%r276, %r275, %r175;
	mul.wide.u32 	%rd175, %r276, 4;
	add.s64 	%rd176, %rd3, %rd175;
	ld.global.f32 	%f212, [%rd176];
	div.rn.f32 	%f213, %f212, %f36;
	st.global.f32 	[%rd168+16], %f213;
	add.s32 	%r277, %r276, %r175;
	mul.wide.u32 	%rd177, %r277, 4;
	add.s64 	%rd178, %rd3, %rd177;
	ld.global.f32 	%f214, [%rd178];
	div.rn.f32 	%f215, %f214, %f36;
	st.global.f32 	[%rd168+20], %f215;
	add.s32 	%r278, %r277, %r175;
	mul.wide.u32 	%rd179, %r278, 4;
	add.s64 	%rd180, %rd3, %rd179;
	ld.global.f32 	%f216, [%rd180];
	div.rn.f32 	%f217, %f216, %f36;
	st.global.f32 	[%rd168+24], %f217;
	add.s32 	%r279, %r278, %r175;
	mul.wide.u32 	%rd181, %r279, 4;
	add.s64 	%rd182, %rd3, %rd181;
	ld.global.f32 	%f218, [%rd182];
	div.rn.f32 	%f219, %f218, %f36;
	add.s32 	%r280, %r272, 7;
	mul.wide.u32 	%rd183, %r280, 4;
	add.s64 	%rd184, %rd2, %rd183;
	st.global.f32 	[%rd184], %f219;
	add.s32 	%r419, %r419, 8;
	add.s32 	%r281, %r419, %r36;
	setp.ne.s32 	%p54, %r281, %r120;
	@%p54 bra 	$L__BB14_54;
$L__BB14_55:
	and.b32  	%r282, %r40, 7;
	setp.eq.s32 	%p55, %r282, 0;
	@%p55 bra 	$L__BB14_63;
	setp.lt.u32 	%p56, %r106, 3;
	@%p56 bra 	$L__BB14_58;
	mad.lo.s32 	%r283, %r419, %r175, %r35;
	mul.wide.u32 	%rd185, %r283, 4;
	add.s64 	%rd186, %rd3, %rd185;
	ld.global.f32 	%f220, [%rd186];
	div.rn.f32 	%f221, %f220, %f36;
	sub.s32 	%r284, %r419, %r35;
	mul.wide.u32 	%rd187, %r284, 4;
	add.s64 	%rd188, %rd2, %rd187;
	st.global.f32 	[%rd188], %f221;
	add.s32 	%r285, %r283, %r175;
	mul.wide.u32 	%rd189, %r285, 4;
	add.s64 	%rd190, %rd3, %rd189;
	ld.global.f32 	%f222, [%rd190];
	div.rn.f32 	%f223, %f222, %f36;
	add.s32 	%r286, %r284, 1;
	mul.wide.u32 	%rd191, %r286, 4;
	add.s64 	%rd192, %rd2, %rd191;
	st.global.f32 	[%rd192], %f223;
	add.s32 	%r287, %r285, %r175;
	mul.wide.u32 	%rd193, %r287, 4;
	add.s64 	%rd194, %rd3, %rd193;
	ld.global.f32 	%f224, [%rd194];
	div.rn.f32 	%f225, %f224, %f36;
	add.s32 	%r288, %r284, 2;
	mul.wide.u32 	%rd195, %r288, 4;
	add.s64 	%rd196, %rd2, %rd195;
	st.global.f32 	[%rd196], %f225;
	add.s32 	%r289, %r287, %r175;
	mul.wide.u32 	%rd197, %r289, 4;
	add.s64 	%rd198, %rd3, %rd197;
	ld.global.f32 	%f226, [%rd198];
	div.rn.f32 	%f227, %f226, %f36;
	add.s32 	%r290, %r284, 3;
	mul.wide.u32 	%rd199, %r290, 4;
	add.s64 	%rd200, %rd2, %rd199;
	st.global.f32 	[%rd200], %f227;
	add.s32 	%r419, %r419, 4;
$L__BB14_58:
	and.b32  	%r291, %r41, 3;
	setp.eq.s32 	%p57, %r291, 0;
	@%p57 bra 	$L__BB14_63;
	xor.b16  	%rs25, %rs33, 3;
	add.s16 	%rs6, %rs25, %rs1;
	and.b16  	%rs26, %rs6, 3;
	setp.eq.s16 	%p58, %rs26, 1;
	@%p58 bra 	$L__BB14_61;
	mad.lo.s32 	%r292, %r419, %r175, %r35;
	mul.wide.u32 	%rd201, %r292, 4;
	add.s64 	%rd202, %rd3, %rd201;
	ld.global.f32 	%f228, [%rd202];
	div.rn.f32 	%f229, %f228, %f36;
	sub.s32 	%r293, %r419, %r35;
	mul.wide.u32 	%rd203, %r293, 4;
	add.s64 	%rd204, %rd2, %rd203;
	st.global.f32 	[%rd204], %f229;
	add.s32 	%r294, %r292, %r175;
	mul.wide.u32 	%rd205, %r294, 4;
	add.s64 	%rd206, %rd3, %rd205;
	ld.global.f32 	%f230, [%rd206];
	div.rn.f32 	%f231, %f230, %f36;
	add.s32 	%r295, %r293, 1;
	mul.wide.u32 	%rd207, %r295, 4;
	add.s64 	%rd208, %rd2, %rd207;
	st.global.f32 	[%rd208], %f231;
	add.s32 	%r419, %r419, 2;
$L__BB14_61:
	and.b16  	%rs27, %rs6, 1;
	setp.eq.b16 	%p59, %rs27, 1;
	not.pred 	%p60, %p59;
	@%p60 bra 	$L__BB14_63;
	mad.lo.s32 	%r296, %r419, %r175, %r35;
	mul.wide.u32 	%rd209, %r296, 4;
	add.s64 	%rd210, %rd3, %rd209;
	ld.global.f32 	%f232, [%rd210];
	div.rn.f32 	%f233, %f232, %f36;
	sub.s32 	%r297, %r419, %r35;
	mul.wide.u32 	%rd211, %r297, 4;
	add.s64 	%rd212, %rd2, %rd211;
	st.global.f32 	[%rd212], %f233;
$L__BB14_63:
	sub.s32 	%r128, %r174, %r35;
	setp.ge.u32 	%p61, %r35, %r175;
	setp.eq.s32 	%p62, %r128, 0;
	or.pred  	%p63, %p61, %p62;
	@%p63 bra 	$L__BB14_88;
	and.b32  	%r129, %r391, 7;
	and.b32  	%r130, %r391, -8;
	and.b32  	%r131, %r38, 3;
	and.b16  	%rs7, %rs5, 1;
	mov.u32 	%r422, %r35;
$L__BB14_65:
	setp.lt.u32 	%p64, %r40, 7;
	mov.f32 	%f503, 0f00000000;
	mov.b32 	%r424, 0;
	@%p64 bra 	$L__BB14_68;
	mov.f32 	%f503, 0f00000000;
	mov.b32 	%r426, 0;
$L__BB14_67:
	.pragma "nounroll";
	mul.wide.u32 	%rd213, %r426, 4;
	add.s64 	%rd214, %rd2, %rd213;
	ld.global.f32 	%f237, [%rd214];
	add.s32 	%r300, %r426, %r35;
	mad.lo.s32 	%r301, %r300, %r175, %r422;
	mul.wide.u32 	%rd215, %r301, 4;
	add.s64 	%rd216, %rd3, %rd215;
	ld.global.f32 	%f238, [%rd216];
	fma.rn.f32 	%f239, %f237, %f238, %f503;
	ld.global.f32 	%f240, [%rd214+4];
	add.s32 	%r302, %r301, %r175;
	mul.wide.u32 	%rd217, %r302, 4;
	add.s64 	%rd218, %rd3, %rd217;
	ld.global.f32 	%f241, [%rd218];
	fma.rn.f32 	%f242, %f240, %f241, %f239;
	ld.global.f32 	%f243, [%rd214+8];
	add.s32 	%r303, %r302, %r175;
	mul.wide.u32 	%rd219, %r303, 4;
	add.s64 	%rd220, %rd3, %rd219;
	ld.global.f32 	%f244, [%rd220];
	fma.rn.f32 	%f245, %f243, %f244, %f242;
	ld.global.f32 	%f246, [%rd214+12];
	add.s32 	%r304, %r303, %r175;
	mul.wide.u32 	%rd221, %r304, 4;
	add.s64 	%rd222, %rd3, %rd221;
	ld.global.f32 	%f247, [%rd222];
	fma.rn.f32 	%f248, %f246, %f247, %f245;
	ld.global.f32 	%f249, [%rd214+16];
	add.s32 	%r305, %r304, %r175;
	mul.wide.u32 	%rd223, %r305, 4;
	add.s64 	%rd224, %rd3, %rd223;
	ld.global.f32 	%f250, [%rd224];
	fma.rn.f32 	%f251, %f249, %f250, %f248;
	ld.global.f32 	%f252, [%rd214+20];
	add.s32 	%r306, %r305, %r175;
	mul.wide.u32 	%rd225, %r306, 4;
	add.s64 	%rd226, %rd3, %rd225;
	ld.global.f32 	%f253, [%rd226];
	fma.rn.f32 	%f254, %f252, %f253, %f251;
	ld.global.f32 	%f255, [%rd214+24];
	add.s32 	%r307, %r306, %r175;
	mul.wide.u32 	%rd227, %r307, 4;
	add.s64 	%rd228, %rd3, %rd227;
	ld.global.f32 	%f256, [%rd228];
	fma.rn.f32 	%f257, %f255, %f256, %f254;
	ld.global.f32 	%f258, [%rd214+28];
	add.s32 	%r308, %r307, %r175;
	mul.wide.u32 	%rd229, %r308, 4;
	add.s64 	%rd230, %rd3, %rd229;
	ld.global.f32 	%f259, [%rd230];
	fma.rn.f32 	%f503, %f258, %f259, %f257;
	add.s32 	%r426, %r426, 8;
	setp.eq.s32 	%p65, %r426, %r130;
	mov.u32 	%r424, %r130;
	@%p65 bra 	$L__BB14_68;
	bra.uni 	$L__BB14_67;
$L__BB14_68:
	setp.eq.s32 	%p66, %r129, 0;
	@%p66 bra 	$L__BB14_76;
	setp.lt.u32 	%p67, %r39, 3;
	@%p67 bra 	$L__BB14_71;
	mul.wide.u32 	%rd231, %r424, 4;
	add.s64 	%rd232, %rd2, %rd231;
	ld.global.f32 	%f261, [%rd232];
	add.s32 	%r309, %r424, %r35;
	mad.lo.s32 	%r310, %r309, %r175, %r422;
	mul.wide.u32 	%rd233, %r310, 4;
	add.s64 	%rd234, %rd3, %rd233;
	ld.global.f32 	%f262, [%rd234];
	fma.rn.f32 	%f263, %f261, %f262, %f503;
	ld.global.f32 	%f264, [%rd232+4];
	add.s32 	%r311, %r310, %r175;
	mul.wide.u32 	%rd235, %r311, 4;
	add.s64 	%rd236, %rd3, %rd235;
	ld.global.f32 	%f265, [%rd236];
	fma.rn.f32 	%f266, %f264, %f265, %f263;
	ld.global.f32 	%f267, [%rd232+8];
	add.s32 	%r312, %r311, %r175;
	mul.wide.u32 	%rd237, %r312, 4;
	add.s64 	%rd238, %rd3, %rd237;
	ld.global.f32 	%f268, [%rd238];
	fma.rn.f32 	%f269, %f267, %f268, %f266;
	ld.global.f32 	%f270, [%rd232+12];
	add.s32 	%r313, %r312, %r175;
	mul.wide.u32 	%rd239, %r313, 4;
	add.s64 	%rd240, %rd3, %rd239;
	ld.global.f32 	%f271, [%rd240];
	fma.rn.f32 	%f503, %f270, %f271, %f269;
	add.s32 	%r424, %r424, 4;
$L__BB14_71:
	setp.eq.s32 	%p68, %r131, 0;
	@%p68 bra 	$L__BB14_76;
	and.b16  	%rs28, %rs5, 3;
	setp.eq.s16 	%p69, %rs28, 1;
	@%p69 bra 	$L__BB14_74;
	mul.wide.u32 	%rd241, %r424, 4;
	add.s64 	%rd242, %rd2, %rd241;
	ld.global.f32 	%f273, [%rd242];
	add.s32 	%r314, %r424, %r35;
	mad.lo.s32 	%r315, %r314, %r175, %r422;
	mul.wide.u32 	%rd243, %r315, 4;
	add.s64 	%rd244, %rd3, %rd243;
	ld.global.f32 	%f274, [%rd244];
	fma.rn.f32 	%f275, %f273, %f274, %f503;
	ld.global.f32 	%f276, [%rd242+4];
	add.s32 	%r316, %r315, %r175;
	mul.wide.u32 	%rd245, %r316, 4;
	add.s64 	%rd246, %rd3, %rd245;
	ld.global.f32 	%f277, [%rd246];
	fma.rn.f32 	%f503, %f276, %f277, %f275;
	add.s32 	%r424, %r424, 2;
$L__BB14_74:
	setp.eq.s16 	%p70, %rs7, 0;
	@%p70 bra 	$L__BB14_76;
	mul.wide.u32 	%rd247, %r424, 4;
	add.s64 	%rd248, %rd2, %rd247;
	ld.global.f32 	%f278, [%rd248];
	add.s32 	%r317, %r424, %r35;
	mad.lo.s32 	%r318, %r317, %r175, %r422;
	mul.wide.u32 	%rd249, %r318, 4;
	add.s64 	%rd250, %rd3, %rd249;
	ld.global.f32 	%f279, [%rd250];
	fma.rn.f32 	%f503, %f278, %f279, %f503;
$L__BB14_76:
	mov.b32 	%r429, 0;
	@%p64 bra 	$L__BB14_79;
	mov.b32 	%r427, 0;
$L__BB14_78:
	.pragma "nounroll";
	mul.wide.u32 	%rd251, %r427, 4;
	add.s64 	%rd252, %rd2, %rd251;
	ld.global.f32 	%f280, [%rd252];
	add.f32 	%f281, %f280, %f280;
	mul.f32 	%f282, %f503, %f281;
	add.s32 	%r321, %r427, %r35;
	mad.lo.s32 	%r322, %r321, %r175, %r422;
	mul.wide.u32 	%rd253, %r322, 4;
	add.s64 	%rd254, %rd3, %rd253;
	ld.global.f32 	%f283, [%rd254];
	sub.f32 	%f284, %f283, %f282;
	st.global.f32 	[%rd254], %f284;
	ld.global.f32 	%f285, [%rd252+4];
	add.f32 	%f286, %f285, %f285;
	mul.f32 	%f287, %f503, %f286;
	add.s32 	%r323, %r322, %r175;
	mul.wide.u32 	%rd255, %r323, 4;
	add.s64 	%rd256, %rd3, %rd255;
	ld.global.f32 	%f288, [%rd256];
	sub.f32 	%f289, %f288, %f287;
	st.global.f32 	[%rd256], %f289;
	ld.global.f32 	%f290, [%rd252+8];
	add.f32 	%f291, %f290, %f290;
	mul.f32 	%f292, %f503, %f291;
	add.s32 	%r324, %r323, %r175;
	mul.wide.u32 	%rd257, %r324, 4;
	add.s64 	%rd258, %rd3, %rd257;
	ld.global.f32 	%f293, [%rd258];
	sub.f32 	%f294, %f293, %f292;
	st.global.f32 	[%rd258], %f294;
	ld.global.f32 	%f295, [%rd252+12];
	add.f32 	%f296, %f295, %f295;
	mul.f32 	%f297, %f503, %f296;
	add.s32 	%r325, %r324, %r175;
	mul.wide.u32 	%rd259, %r325, 4;
	add.s64 	%rd260, %rd3, %rd259;
	ld.global.f32 	%f298, [%rd260];
	sub.f32 	%f299, %f298, %f297;
	st.global.f32 	[%rd260], %f299;
	ld.global.f32 	%f300, [%rd252+16];
	add.f32 	%f301, %f300, %f300;
	mul.f32 	%f302, %f503, %f301;
	add.s32 	%r326, %r325, %r175;
	mul.wide.u32 	%rd261, %r326, 4;
	add.s64 	%rd262, %rd3, %rd261;
	ld.global.f32 	%f303, [%rd262];
	sub.f32 	%f304, %f303, %f302;
	st.global.f32 	[%rd262], %f304;
	ld.global.f32 	%f305, [%rd252+20];
	add.f32 	%f306, %f305, %f305;
	mul.f32 	%f307, %f503, %f306;
	add.s32 	%r327, %r326, %r175;
	mul.wide.u32 	%rd263, %r327, 4;
	add.s64 	%rd264, %rd3, %rd263;
	ld.global.f32 	%f308, [%rd264];
	sub.f32 	%f309, %f308, %f307;
	st.global.f32 	[%rd264], %f309;
	ld.global.f32 	%f310, [%rd252+24];
	add.f32 	%f311, %f310, %f310;
	mul.f32 	%f312, %f503, %f311;
	add.s32 	%r328, %r327, %r175;
	mul.wide.u32 	%rd265, %r328, 4;
	add.s64 	%rd266, %rd3, %rd265;
	ld.global.f32 	%f313, [%rd266];
	sub.f32 	%f314, %f313, %f312;
	st.global.f32 	[%rd266], %f314;
	ld.global.f32 	%f315, [%rd252+28];
	add.f32 	%f316, %f315, %f315;
	mul.f32 	%f317, %f503, %f316;
	add.s32 	%r329, %r328, %r175;
	mul.wide.u32 	%rd267, %r329, 4;
	add.s64 	%rd268, %rd3, %rd267;
	ld.global.f32 	%f318, [%rd268];
	sub.f32 	%f319, %f318, %f317;
	st.global.f32 	[%rd268], %f319;
	add.s32 	%r427, %r427, 8;
	setp.ne.s32 	%p72, %r427, %r130;
	mov.u32 	%r429, %r130;
	@%p72 bra 	$L__BB14_78;
$L__BB14_79:
	@%p66 bra 	$L__BB14_87;
	setp.lt.u32 	%p74, %r39, 3;
	@%p74 bra 	$L__BB14_82;
	mul.wide.u32 	%rd269, %r429, 4;
	add.s64 	%rd270, %rd2, %rd269;
	ld.global.f32 	%f320, [%rd270];
	add.f32 	%f321, %f320, %f320;
	mul.f32 	%f322, %f503, %f321;
	add.s32 	%r330, %r429, %r35;
	mad.lo.s32 	%r331, %r330, %r175, %r422;
	mul.wide.u32 	%rd271, %r331, 4;
	add.s64 	%rd272, %rd3, %rd271;
	ld.global.f32 	%f323, [%rd272];
	sub.f32 	%f324, %f323, %f322;
	st.global.f32 	[%rd272], %f324;
	ld.global.f32 	%f325, [%rd270+4];
	add.f32 	%f326, %f325, %f325;
	mul.f32 	%f327, %f503, %f326;
	add.s32 	%r332, %r331, %r175;
	mul.wide.u32 	%rd273, %r332, 4;
	add.s64 	%rd274, %rd3, %rd273;
	ld.global.f32 	%f328, [%rd274];
	sub.f32 	%f329, %f328, %f327;
	st.global.f32 	[%rd274], %f329;
	ld.global.f32 	%f330, [%rd270+8];
	add.f32 	%f331, %f330, %f330;
	mul.f32 	%f332, %f503, %f331;
	add.s32 	%r333, %r332, %r175;
	mul.wide.u32 	%rd275, %r333, 4;
	add.s64 	%rd276, %rd3, %rd275;
	ld.global.f32 	%f333, [%rd276];
	sub.f32 	%f334, %f333, %f332;
	st.global.f32 	[%rd276], %f334;
	ld.global.f32 	%f335, [%rd270+12];
	add.f32 	%f336, %f335, %f335;
	mul.f32 	%f337, %f503, %f336;
	add.s32 	%r334, %r333, %r175;
	mul.wide.u32 	%rd277, %r334, 4;
	add.s64 	%rd278, %rd3, %rd277;
	ld.global.f32 	%f338, [%rd278];
	sub.f32 	%f339, %f338, %f337;
	st.global.f32 	[%rd278], %f339;
	add.s32 	%r429, %r429, 4;
$L__BB14_82:
	setp.eq.s32 	%p75, %r131, 0;
	@%p75 bra 	$L__BB14_87;
	and.b16  	%rs29, %rs5, 3;
	setp.eq.s16 	%p76, %rs29, 1;
	@%p76 bra 	$L__BB14_85;
	mul.wide.u32 	%rd279, %r429, 4;
	add.s64 	%rd280, %rd2, %rd279;
	ld.global.f32 	%f340, [%rd280];
	add.f32 	%f341, %f340, %f340;
	mul.f32 	%f342, %f503, %f341;
	add.s32 	%r335, %r429, %r35;
	mad.lo.s32 	%r336, %r335, %r175, %r422;
	mul.wide.u32 	%rd281, %r336, 4;
	add.s64 	%rd282, %rd3, %rd281;
	ld.global.f32 	%f343, [%rd282];
	sub.f32 	%f344, %f343, %f342;
	st.global.f32 	[%rd282], %f344;
	ld.global.f32 	%f345, [%rd280+4];
	add.f32 	%f346, %f345, %f345;
	mul.f32 	%f347, %f503, %f346;
	add.s32 	%r337, %r336, %r175;
	mul.wide.u32 	%rd283, %r337, 4;
	add.s64 	%rd284, %rd3, %rd283;
	ld.global.f32 	%f348, [%rd284];
	sub.f32 	%f349, %f348, %f347;
	st.global.f32 	[%rd284], %f349;
	add.s32 	%r429, %r429, 2;
$L__BB14_85:
	setp.eq.s16 	%p77, %rs7, 0;
	@%p77 bra 	$L__BB14_87;
	mul.wide.u32 	%rd285, %r429, 4;
	add.s64 	%rd286, %rd2, %rd285;
	ld.global.f32 	%f350, [%rd286];
	add.f32 	%f351, %f350, %f350;
	mul.f32 	%f352, %f503, %f351;
	add.s32 	%r338, %r429, %r35;
	mad.lo.s32 	%r339, %r338, %r175, %r422;
	mul.wide.u32 	%rd287, %r339, 4;
	add.s64 	%rd288, %rd3, %rd287;
	ld.global.f32 	%f353, [%rd288];
	sub.f32 	%f354, %f353, %f352;
	st.global.f32 	[%rd288], %f354;
$L__BB14_87:
	add.s32 	%r422, %r422, 1;
	setp.eq.s32 	%p78, %r422, %r175;
	@%p78 bra 	$L__BB14_88;
	bra.uni 	$L__BB14_65;
$L__BB14_88:
	sub.s32 	%r341, %r2, %r35;
	cvt.u16.u32 	%rs30, %r2;
	sub.s16 	%rs31, %rs30, %rs34;
	cvt.u32.u16 	%r342, %rs31;
	and.b32  	%r343, %r342, 7;
	sub.s16 	%rs32, %rs30, %rs35;
	cvt.u32.u16 	%r344, %rs32;
	and.b32  	%r345, %r344, 15;
	setp.gt.u32 	%p79, %r174, %r2;
	selp.b32 	%r132, %r341, %r128, %p79;
	and.b32  	%r133, %r341, 15;
	and.b32  	%r134, %r341, -16;
	and.b32  	%r135, %r344, 7;
	and.b32  	%r136, %r342, 3;
	and.b32  	%r137, %r341, 3;
	and.b32  	%r138, %r341, -4;
	add.s32 	%r139, %r345, -1;
	add.s32 	%r140, %r343, -1;
	mov.b32 	%r431, 0;
$L__BB14_89:
	setp.eq.s32 	%p80, %r132, 0;
	mov.f32 	%f512, 0f00000000;
	@%p80 bra 	$L__BB14_104;
	setp.lt.u32 	%p81, %r37, 15;
	mad.lo.s32 	%r158, %r431, %r2, %r35;
	mov.f32 	%f511, 0f00000000;
	mov.b32 	%r433, 0;
	@%p81 bra 	$L__BB14_93;
	mov.f32 	%f511, 0f00000000;
	mov.b32 	%r435, 0;
$L__BB14_92:
	.pragma "nounroll";
	add.s32 	%r348, %r158, %r435;
	mul.wide.u32 	%rd289, %r348, 4;
	add.s64 	%rd290, %rd1, %rd289;
	ld.global.f32 	%f359, [%rd290];
	mul.wide.u32 	%rd291, %r435, 4;
	add.s64 	%rd292, %rd2, %rd291;
	ld.global.f32 	%f360, [%rd292];
	fma.rn.f32 	%f361, %f359, %f360, %f511;
	add.s32 	%r349, %r348, 1;
	mul.wide.u32 	%rd293, %r349, 4;
	add.s64 	%rd294, %rd1, %rd293;
	ld.global.f32 	%f362, [%rd294];
	ld.global.f32 	%f363, [%rd292+4];
	fma.rn.f32 	%f364, %f362, %f363, %f361;
	add.s32 	%r350, %r348, 2;
	mul.wide.u32 	%rd295, %r350, 4;
	add.s64 	%rd296, %rd1, %rd295;
	ld.global.f32 	%f365, [%rd296];
	ld.global.f32 	%f366, [%rd292+8];
	fma.rn.f32 	%f367, %f365, %f366, %f364;
	add.s32 	%r351, %r348, 3;
	mul.wide.u32 	%rd297, %r351, 4;
	add.s64 	%rd298, %rd1, %rd297;
	ld.global.f32 	%f368, [%rd298];
	ld.global.f32 	%f369, [%rd292+12];
	fma.rn.f32 	%f370, %f368, %f369, %f367;
	add.s32 	%r352, %r348, 4;
	mul.wide.u32 	%rd299, %r352, 4;
	add.s64 	%rd300, %rd1, %rd299;
	ld.global.f32 	%f371, [%rd300];
	ld.global.f32 	%f372, [%rd292+16];
	fma.rn.f32 	%f373, %f371, %f372, %f370;
	add.s32 	%r353, %r348, 5;
	mul.wide.u32 	%rd301, %r353, 4;
	add.s64 	%rd302, %rd1, %rd301;
	ld.global.f32 	%f374, [%rd302];
	ld.global.f32 	%f375, [%rd292+20];
	fma.rn.f32 	%f376, %f374, %f375, %f373;
	add.s32 	%r354, %r348, 6;
	mul.wide.u32 	%rd303, %r354, 4;
	add.s64 	%rd304, %rd1, %rd303;
	ld.global.f32 	%f377, [%rd304];
	ld.global.f32 	%f378, [%rd292+24];
	fma.rn.f32 	%f379, %f377, %f378, %f376;
	add.s32 	%r355, %r348, 7;
	mul.wide.u32 	%rd305, %r355, 4;
	add.s64 	%rd306, %rd1, %rd305;
	ld.global.f32 	%f380, [%rd306];
	ld.global.f32 	%f381, [%rd292+28];
	fma.rn.f32 	%f382, %f380, %f381, %f379;
	add.s32 	%r356, %r348, 8;
	mul.wide.u32 	%rd307, %r356, 4;
	add.s64 	%rd308, %rd1, %rd307;
	ld.global.f32 	%f383, [%rd308];
	ld.global.f32 	%f384, [%rd292+32];
	fma.rn.f32 	%f385, %f383, %f384, %f382;
	add.s32 	%r357, %r348, 9;
	mul.wide.u32 	%rd309, %r357, 4;
	add.s64 	%rd310, %rd1, %rd309;
	ld.global.f32 	%f386, [%rd310];
	ld.global.f32 	%f387, [%rd292+36];
	fma.rn.f32 	%f388, %f386, %f387, %f385;
	add.s32 	%r358, %r348, 10;
	mul.wide.u32 	%rd311, %r358, 4;
	add.s64 	%rd312, %rd1, %rd311;
	ld.global.f32 	%f389, [%rd312];
	ld.global.f32 	%f390, [%rd292+40];
	fma.rn.f32 	%f391, %f389, %f390, %f388;
	add.s32 	%r359, %r348, 11;
	mul.wide.u32 	%rd313, %r359, 4;
	add.s64 	%rd314, %rd1, %rd313;
	ld.global.f32 	%f392, [%rd314];
	ld.global.f32 	%f393, [%rd292+44];
	fma.rn.f32 	%f394, %f392, %f393, %f391;
	add.s32 	%r360, %r348, 12;
	mul.wide.u32 	%rd315, %r360, 4;
	add.s64 	%rd316, %rd1, %rd315;
	ld.global.f32 	%f395, [%rd316];
	ld.global.f32 	%f396, [%rd292+48];
	fma.rn.f32 	%f397, %f395, %f396, %f394;
	add.s32 	%r361, %r348, 13;
	mul.wide.u32 	%rd317, %r361, 4;
	add.s64 	%rd318, %rd1, %rd317;
	ld.global.f32 	%f398, [%rd318];
	ld.global.f32 	%f399, [%rd292+52];
	fma.rn.f32 	%f400, %f398, %f399, %f397;
	add.s32 	%r362, %r348, 14;
	mul.wide.u32 	%rd319, %r362, 4;
	add.s64 	%rd320, %rd1, %rd319;
	ld.global.f32 	%f401, [%rd320];
	ld.global.f32 	%f402, [%rd292+56];
	fma.rn.f32 	%f403, %f401, %f402, %f400;
	add.s32 	%r363, %r348, 15;
	mul.wide.u32 	%rd321, %r363, 4;
	add.s64 	%rd322, %rd1, %rd321;
	ld.global.f32 	%f404, [%rd322];
	ld.global.f32 	%f405, [%rd292+60];
	fma.rn.f32 	%f511, %f404, %f405, %f403;
	add.s32 	%r435, %r435, 16;
	setp.eq.s32 	%p82, %r435, %r134;
	mov.u32 	%r433, %r134;
	@%p82 bra 	$L__BB14_93;
	bra.uni 	$L__BB14_92;
$L__BB14_93:
	setp.eq.s32 	%p83, %r133, 0;
	@%p83 bra 	$L__BB14_103;
	setp.lt.u32 	%p84, %r139, 7;
	@%p84 bra 	$L__BB14_96;
	add.s32 	%r364, %r158, %r433;
	mul.wide.u32 	%rd323, %r364, 4;
	add.s64 	%rd324, %rd1, %rd323;
	ld.global.f32 	%f407, [%rd324];
	mul.wide.u32 	%rd325, %r433, 4;
	add.s64 	%rd326, %rd2, %rd325;
	ld.global.f32 	%f408, [%rd326];
	fma.rn.f32 	%f409, %f407, %f408, %f511;
	add.s32 	%r365, %r364, 1;
	mul.wide.u32 	%rd327, %r365, 4;
	add.s64 	%rd328, %rd1, %rd327;
	ld.global.f32 	%f410, [%rd328];
	ld.global.f32 	%f411, [%rd326+4];
	fma.rn.f32 	%f412, %f410, %f411, %f409;
	add.s32 	%r366, %r364, 2;
	mul.wide.u32 	%rd329, %r366, 4;
	add.s64 	%rd330, %rd1, %rd329;
	ld.global.f32 	%f413, [%rd330];
	ld.global.f32 	%f414, [%rd326+8];
	fma.rn.f32 	%f415, %f413, %f414, %f412;
	add.s32 	%r367, %r364, 3;
	mul.wide.u32 	%rd331, %r367, 4;
	add.s64 	%rd332, %rd1, %rd331;
	ld.global.f32 	%f416, [%rd332];
	ld.global.f32 	%f417, [%rd326+12];
	fma.rn.f32 	%f418, %f416, %f417, %f415;
	add.s32 	%r368, %r364, 4;
	mul.wide.u32 	%rd333, %r368, 4;
	add.s64 	%rd334, %rd1, %rd333;
	ld.global.f32 	%f419, [%rd334];
	ld.global.f32 	%f420, [%rd326+16];
	fma.rn.f32 	%f421, %f419, %f420, %f418;
	add.s32 	%r369, %r364, 5;
	mul.wide.u32 	%rd335, %r369, 4;
	add.s64 	%rd336, %rd1, %rd335;
	ld.global.f32 	%f422, [%rd336];
	ld.global.f32 	%f423, [%rd326+20];
	fma.rn.f32 	%f424, %f422, %f423, %f421;
	add.s32 	%r370, %r364, 6;
	mul.wide.u32 	%rd337, %r370, 4;
	add.s64 	%rd338, %rd1, %rd337;
	ld.global.f32 	%f425, [%rd338];
	ld.global.f32 	%f426, [%rd326+24];
	fma.rn.f32 	%f427, %f425, %f426, %f424;
	add.s32 	%r371, %r364, 7;
	mul.wide.u32 	%rd339, %r371, 4;
	add.s64 	%rd340, %rd1, %rd339;
	ld.global.f32 	%f428, [%rd340];
	ld.global.f32 	%f429, [%rd326+28];
	fma.rn.f32 	%f511, %f428, %f429, %f427;
	add.s32 	%r433, %r433, 8;
$L__BB14_96:
	setp.eq.s32 	%p85, %r135, 0;
	@%p85 bra 	$L__BB14_103;
	setp.lt.u32 	%p86, %r140, 3;
	@%p86 bra 	$L__BB14_99;
	add.s32 	%r372, %r158, %r433;
	mul.wide.u32 	%rd341, %r372, 4;
	add.s64 	%rd342, %rd1, %rd341;
	ld.global.f32 	%f431, [%rd342];
	mul.wide.u32 	%rd343, %r433, 4;
	add.s64 	%rd344, %rd2, %rd343;
	ld.global.f32 	%f432, [%rd344];
	fma.rn.f32 	%f433, %f431, %f432, %f511;
	add.s32 	%r373, %r372, 1;
	mul.wide.u32 	%rd345, %r373, 4;
	add.s64 	%rd346, %rd1, %rd345;
	ld.global.f32 	%f434, [%rd346];
	ld.global.f32 	%f435, [%rd344+4];
	fma.rn.f32 	%f436, %f434, %f435, %f433;
	add.s32 	%r374, %r372, 2;
	mul.wide.u32 	%rd347, %r374, 4;
	add.s64 	%rd348, %rd1, %rd347;
	ld.global.f32 	%f437, [%rd348];
	ld.global.f32 	%f438, [%rd344+8];
	fma.rn.f32 	%f439, %f437, %f438, %f436;
	add.s32 	%r375, %r372, 3;
	mul.wide.u32 	%rd349, %r375, 4;
	add.s64 	%rd350, %rd1, %rd349;
	ld.global.f32 	%f440, [%rd350];
	ld.global.f32 	%f441, [%rd344+12];
	fma.rn.f32 	%f511, %f440, %f441, %f439;
	add.s32 	%r433, %r433, 4;
$L__BB14_99:
	setp.eq.s32 	%p87, %r136, 0;
	@%p87 bra 	$L__BB14_103;
	setp.eq.s32 	%p88, %r136, 1;
	add.s32 	%r164, %r158, %r433;
	mul.wide.u32 	%rd351, %r164, 4;
	add.s64 	%rd352, %rd1, %rd351;
	ld.global.f32 	%f442, [%rd352];
	mul.wide.u32 	%rd353, %r433, 4;
	add.s64 	%rd4, %rd2, %rd353;
	ld.global.f32 	%f443, [%rd4];
	fma.rn.f32 	%f511, %f442, %f443, %f511;
	@%p88 bra 	$L__BB14_103;
	setp.eq.s32 	%p89, %r136, 2;
	add.s32 	%r376, %r164, 1;
	mul.wide.u32 	%rd354, %r376, 4;
	add.s64 	%rd355, %rd1, %rd354;
	ld.global.f32 	%f444, [%rd355];
	ld.global.f32 	%f445, [%rd4+4];
	fma.rn.f32 	%f511, %f444, %f445, %f511;
	@%p89 bra 	$L__BB14_103;
	add.s32 	%r377, %r164, 2;
	mul.wide.u32 	%rd356, %r377, 4;
	add.s64 	%rd357, %rd1, %rd356;
	ld.global.f32 	%f446, [%rd357];
	ld.global.f32 	%f447, [%rd4+8];
	fma.rn.f32 	%f511, %f446, %f447, %f511;
$L__BB14_103:
	add.f32 	%f512, %f511, %f511;
$L__BB14_104:
	@%p80 bra 	$L__BB14_112;
	setp.lt.u32 	%p91, %r37, 3;
	mad.lo.s32 	%r165, %r431, %r2, %r35;
	mov.b32 	%r437, 0;
	@%p91 bra 	$L__BB14_108;
	mov.b32 	%r436, 0;
$L__BB14_107:
	mul.wide.u32 	%rd358, %r436, 4;
	add.s64 	%rd359, %rd2, %rd358;
	ld.global.f32 	%f448, [%rd359];
	mul.f32 	%f449, %f512, %f448;
	add.s32 	%r380, %r165, %r436;
	mul.wide.u32 	%rd360, %r380, 4;
	add.s64 	%rd361, %rd1, %rd360;
	ld.global.f32 	%f450, [%rd361];
	sub.f32 	%f451, %f450, %f449;
	st.global.f32 	[%rd361], %f451;
	ld.global.f32 	%f452, [%rd359+4];
	mul.f32 	%f453, %f512, %f452;
	add.s32 	%r381, %r380, 1;
	mul.wide.u32 	%rd362, %r381, 4;
	add.s64 	%rd363, %rd1, %rd362;
	ld.global.f32 	%f454, [%rd363];
	sub.f32 	%f455, %f454, %f453;
	st.global.f32 	[%rd363], %f455;
	ld.global.f32 	%f456, [%rd359+8];
	mul.f32 	%f457, %f512, %f456;
	add.s32 	%r382, %r380, 2;
	mul.wide.u32 	%rd364, %r382, 4;
	add.s64 	%rd365, %rd1, %rd364;
	ld.global.f32 	%f458, [%rd365];
	sub.f32 	%f459, %f458, %f457;
	st.global.f32 	[%rd365], %f459;
	ld.global.f32 	%f460, [%rd359+12];
	mul.f32 	%f461, %f512, %f460;
	add.s32 	%r383, %r380, 3;
	mul.wide.u32 	%rd366, %r383, 4;
	add.s64 	%rd367, %rd1, %rd366;
	ld.global.f32 	%f462, [%rd367];
	sub.f32 	%f463, %f462, %f461;
	st.global.f32 	[%rd367], %f463;
	add.s32 	%r436, %r436, 4;
	setp.ne.s32 	%p92, %r436, %r138;
	mov.u32 	%r437, %r138;
	@%p92 bra 	$L__BB14_107;
$L__BB14_108:
	setp.eq.s32 	%p93, %r137, 0;
	@%p93 bra 	$L__BB14_112;
	setp.eq.s32 	%p94, %r137, 1;
	mul.wide.u32 	%rd368, %r437, 4;
	add.s64 	%rd5, %rd2, %rd368;
	ld.global.f32 	%f464, [%rd5];
	mul.f32 	%f465, %f512, %f464;
	add.s32 	%r171, %r165, %r437;
	mul.wide.u32 	%rd369, %r171, 4;
	add.s64 	%rd370, %rd1, %rd369;
	ld.global.f32 	%f466, [%rd370];
	sub.f32 	%f467, %f466, %f465;
	st.global.f32 	[%rd370], %f467;
	@%p94 bra 	$L__BB14_112;
	setp.eq.s32 	%p95, %r137, 2;
	ld.global.f32 	%f468, [%rd5+4];
	mul.f32 	%f469, %f512, %f468;
	add.s32 	%r384, %r171, 1;
	mul.wide.u32 	%rd371, %r384, 4;
	add.s64 	%rd372, %rd1, %rd371;
	ld.global.f32 	%f470, [%rd372];
	sub.f32 	%f471, %f470, %f469;
	st.global.f32 	[%rd372], %f471;
	@%p95 bra 	$L__BB14_112;
	ld.global.f32 	%f472, [%rd5+8];
	mul.f32 	%f473, %f512, %f472;
	add.s32 	%r385, %r171, 2;
	mul.wide.u32 	%rd373, %r385, 4;
	add.s64 	%rd374, %rd1, %rd373;
	ld.global.f32 	%f474, [%rd374];
	sub.f32 	%f475, %f474, %f473;
	st.global.f32 	[%rd374], %f475;
$L__BB14_112:
	add.s32 	%r431, %r431, 1;
	setp.ne.s32 	%p96, %r431, %r174;
	@%p96 bra 	$L__BB14_89;
$L__BB14_113:
	add.s32 	%r391, %r391, -1;
	setp.ne.s32 	%p97, %r392, %r1;
	add.s16 	%rs35, %rs35, 1;
	add.s16 	%rs34, %rs34, 1;
	add.s16 	%rs33, %rs33, 1;
	@%p97 bra 	$L__BB14_22;
$L__BB14_114:
	ret;

}
	// .globl	qr_decompose_f64
.visible .entry qr_decompose_f64(
	.param .u64 .ptr .align 1 qr_decompose_f64_param_0,
	.param .u64 .ptr .align 1 qr_decompose_f64_param_1,
	.param .u64 .ptr .align 1 qr_decompose_f64_param_2,
	.param .u32 qr_decompose_f64_param_3,
	.param .u32 qr_decompose_f64_param_4,
	.param .u32 qr_decompose_f64_param_5
)
{
	.reg .pred 	%p<101>;
	.reg .b16 	%rs<36>;
	.reg .b32 	%r<438>;
	.reg .b64 	%rd<375>;
	.reg .b64 	%fd<514>;

	ld.param.u64 	%rd6, [qr_decompose_f64_param_0];
	ld.param.u64 	%rd7, [qr_decompose_f64_param_1];
	ld.param.u64 	%rd8, [qr_decompose_f64_param_2];
	ld.param.u32 	%r173, [qr_decompose_f64_param_3];
	ld.param.u32 	%r174, [qr_decompose_f64_param_4];
	ld.param.u32 	%r175, [qr_decompose_f64_param_5];
	cvta.to.global.u64 	%rd1, %rd6;
	cvta.to.global.u64 	%rd2, %rd8;
	cvta.to.global.u64 	%rd3, %rd7;
	mov.u32 	%r176, %tid.x;
	mov.u32 	%r177, %ctaid.x;
	or.b32  	%r178, %r176, %r177;
	setp.ne.s32 	%p1, %r178, 0;
	@%p1 bra 	$L__BB15_114;
	min.u32 	%r1, %r173, %r174;
	setp.eq.s32 	%p2, %r175, 0;
	selp.b32 	%r2, %r173, %r1, %p2;
	setp.eq.s32 	%p3, %r173, 0;
	@%p3 bra 	$L__BB15_16;
	and.b32  	%r3, %r2, 7;
	add.s32 	%r4, %r3, -1;
	and.b32  	%r5, %r2, 3;
	and.b32  	%r6, %r2, -8;
	and.b32  	%r7, %r2, 1;
	mov.b32 	%r386, 0;
$L__BB15_3:
	setp.eq.s32 	%p4, %r2, 0;
	@%p4 bra 	$L__BB15_15;
	setp.lt.u32 	%p5, %r2, 8;
	mul.lo.s32 	%r9, %r386, %r2;
	mov.b32 	%r389, 0;
	@%p5 bra 	$L__BB15_7;
	mov.b32 	%r387, 0;
$L__BB15_6:
	.pragma "nounroll";
	setp.eq.s32 	%p6, %r386, %r387;
	selp.f64 	%fd65, 0d3FF0000000000000, 0d0000000000000000, %p6;
	add.s32 	%r182, %r387, %r9;
	mul.wide.u32 	%rd9, %r182, 8;
	add.s64 	%rd10, %rd1, %rd9;
	st.global.f64 	[%rd10], %fd65;
	add.s32 	%r183, %r387, 1;
	setp.eq.s32 	%p7, %r386, %r183;
	selp.f64 	%fd66, 0d3FF0000000000000, 0d0000000000000000, %p7;
	add.s32 	%r184, %r182, 1;
	mul.wide.u32 	%rd11, %r184, 8;
	add.s64 	%rd12, %rd1, %rd11;
	st.global.f64 	[%rd12], %fd66;
	add.s32 	%r185, %r387, 2;
	setp.eq.s32 	%p8, %r386, %r185;
	selp.f64 	%fd67, 0d3FF0000000000000, 0d0000000000000000, %p8;
	add.s32 	%r186, %r182, 2;
	mul.wide.u32 	%rd13, %r186, 8;
	add.s64 	%rd14, %rd1, %rd13;
	st.global.f64 	[%rd14], %fd67;
	add.s32 	%r187, %r387, 3;
	setp.eq.s32 	%p9, %r386, %r187;
	selp.f64 	%fd68, 0d3FF0000000000000, 0d0000000000000000, %p9;
	add.s32 	%r188, %r182, 3;
	mul.wide.u32 	%rd15, %r188, 8;
	add.s64 	%rd16, %rd1, %rd15;
	st.global.f64 	[%rd16], %fd68;
	add.s32 	%r189, %r387, 4;
	setp.eq.s32 	%p10, %r386, %r189;
	selp.f64 	%fd69, 0d3FF0000000000000, 0d0000000000000000, %p10;
	add.s32 	%r190, %r182, 4;
	mul.wide.u32 	%rd17, %r190, 8;
	add.s64 	%rd18, %rd1, %rd17;
	st.global.f64 	[%rd18], %fd69;
	add.s32 	%r191, %r387, 5;
	setp.eq.s32 	%p11, %r386, %r191;
	selp.f64 	%fd70, 0d3FF0000000000000, 0d0000000000000000, %p11;
	add.s32 	%r192, %r182, 5;
	mul.wide.u32 	%rd19, %r192, 8;
	add.s64 	%rd20, %rd1, %rd19;
	st.global.f64 	[%rd20], %fd70;
	add.s32 	%r193, %r387, 6;
	setp.eq.s32 	%p12, %r386, %r193;
	selp.f64 	%fd71, 0d3FF0000000000000, 0d0000000000000000, %p12;
	add.s32 	%r194, %r182, 6;
	mul.wide.u32 	%rd21, %r194, 8;
	add.s64 	%rd22, %rd1, %rd21;
	st.global.f64 	[%rd22], %fd71;
	add.s32 	%r195, %r387, 7;
	setp.eq.s32 	%p13, %r386, %r195;
	selp.f64 	%fd72, 0d3FF0000000000000, 0d0000000000000000, %p13;
	add.s32 	%r196, %r182, 7;
	mul.wide.u32 	%rd23, %r196, 8;
	add.s64 	%rd24, %rd1, %rd23;
	st.global.f64 	[%rd24], %fd72;
	add.s32 	%r387, %r387, 8;
	setp.ne.s32 	%p14, %r387, %r6;
	mov.u32 	%r389, %r6;
	@%p14 bra 	$L__BB15_6;
$L__BB15_7:
	setp.eq.s32 	%p15, %r3, 0;
	@%p15 bra 	$L__BB15_15;
	setp.lt.u32 	%p16, %r4, 3;
	@%p16 bra 	$L__BB15_10;
	setp.eq.s32 	%p17, %r386, %r389;
	selp.f64 	%fd73, 0d3FF0000000000000, 0d0000000000000000, %p17;
	add.s32 	%r197, %r389, %r9;
	mul.wide.u32 	%rd25, %r197, 8;
	add.s64 	%rd26, %rd1, %rd25;
	st.global.f64 	[%rd26], %fd73;
	add.s32 	%r198, %r389, 1;
	setp.eq.s32 	%p18, %r386, %r198;
	selp.f64 	%fd74, 0d3FF0000000000000, 0d0000000000000000, %p18;
	add.s32 	%r199, %r197, 1;
	mul.wide.u32 	%rd27, %r199, 8;
	add.s64 	%rd28, %rd1, %rd27;
	st.global.f64 	[%rd28], %fd74;
	add.s32 	%r200, %r389, 2;
	setp.eq.s32 	%p19, %r386, %r200;
	selp.f64 	%fd75, 0d3FF0000000000000, 0d0000000000000000, %p19;
	add.s32 	%r201, %r197, 2;
	mul.wide.u32 	%rd29, %r201, 8;
	add.s64 	%rd30, %rd1, %rd29;
	st.global.f64 	[%rd30], %fd75;
	add.s32 	%r202, %r389, 3;
	setp.eq.s32 	%p20, %r386, %r202;
	selp.f64 	%fd76, 0d3FF0000000000000, 0d0000000000000000, %p20;
	add.s32 	%r203, %r197, 3;
	mul.wide.u32 	%rd31, %r203, 8;
	add.s64 	%rd32, %rd1, %rd31;
	st.global.f64 	[%rd32], %fd76;
	add.s32 	%r389, %r389, 4;
$L__BB15_10:
	setp.eq.s32 	%p21, %r5, 0;
	@%p21 bra 	$L__BB15_15;
	setp.eq.s32 	%p22, %r5, 1;
	@%p22 bra 	$L__BB15_13;
	setp.eq.s32 	%p23, %r386, %r389;
	selp.f64 	%fd77, 0d3FF0000000000000, 0d0000000000000000, %p23;
	add.s32 	%r204, %r389, %r9;
	mul.wide.u32 	%rd33, %r204, 8;
	add.s64 	%rd34, %rd1, %rd33;
	st.global.f64 	[%rd34], %fd77;
	add.s32 	%r205, %r389, 1;
	setp.eq.s32 	%p24, %r386, %r205;
	selp.f64 	%fd78, 0d3FF0000000000000, 0d0000000000000000, %p24;
	add.s32 	%r206, %r204, 1;
	mul.wide.u32 	%rd35, %r206, 8;
	add.s64 	%rd36, %rd1, %rd35;
	st.global.f64 	[%rd36], %fd78;
	add.s32 	%r389, %r389, 2;
$L__BB15_13:
	setp.eq.s32 	%p25, %r7, 0;
	@%p25 bra 	$L__BB15_15;
	setp.eq.s32 	%p26, %r386, %r389;
	selp.f64 	%fd79, 0d3FF0000000000000, 0d0000000000000000, %p26;
	add.s32 	%r207, %r389, %r9;
	mul.wide.u32 	%rd37, %r207, 8;
	add.s64 	%rd38, %rd1, %rd37;
	st.global.f64 	[%rd38], %fd79;
$L__BB15_15:
	add.s32 	%r386, %r386, 1;
	setp.eq.s32 	%p27, %r386, %r173;
	@%p27 bra 	$L__BB15_16;
	bra.uni 	$L__BB15_3;
$L__BB15_16:
	setp.eq.s32 	%p28, %r1, 0;
	@%p28 bra 	$L__BB15_114;
	setp.ne.s32 	%p29, %r173, 0;
	@%p29 bra 	$L__BB15_21;
	ld.global.f64 	%fd1, [%rd3];
	mul.f64 	%fd476, %fd1, %fd1;
	sqrt.rn.f64 	%fd2, %fd476;
	setp.lt.f64 	%p98, %fd2, 0d3CD203AF9EE75616;
	@%p98 bra 	$L__BB15_114;
	setp.ge.f64 	%p99, %fd1, 0d0000000000000000;
	neg.f64 	%fd477, %fd2;
	selp.f64 	%fd478, %fd477, %fd2, %p99;
	sub.f64 	%fd3, %fd1, %fd478;
	mul.f64 	%fd479, %fd3, %fd3;
	sqrt.rn.f64 	%fd4, %fd479;
	setp.lt.f64 	%p100, %fd4, 0d3CD203AF9EE75616;
	@%p100 bra 	$L__BB15_114;
	div.rn.f64 	%fd480, %fd3, %fd4;
	st.global.f64 	[%rd2], %fd480;
	bra.uni 	$L__BB15_114;
$L__BB15_21:
	add.s32 	%r10, %r173, -2;
	cvt.u16.u32 	%rs1, %r173;
	add.s32 	%r11, %r174, 1;
	shl.b32 	%r12, %r174, 4;
	shl.b32 	%r13, %r174, 1;
	mul.lo.s32 	%r14, %r174, 3;
	mul.lo.s32 	%r15, %r174, 6;
	mul.lo.s32 	%r16, %r174, 7;
	shl.b32 	%r17, %r174, 3;
	mul.lo.s32 	%r18, %r174, 9;
	mul.lo.s32 	%r19, %r174, 10;
	mul.lo.s32 	%r20, %r174, 11;
	mul.lo.s32 	%r21, %r174, 12;
	mul.lo.s32 	%r22, %r174, 13;
	mul.lo.s32 	%r23, %r174, 14;
	mul.lo.s32 	%r24, %r174, 15;
	mov.b32 	%r392, 0;
	mov.b16 	%rs33, 0;
	mov.u16 	%rs34, %rs33;
	mov.u16 	%rs35, %rs33;
	mov.u32 	%r391, %r173;
$L__BB15_22:
	mov.u32 	%r34, %r392;
	not.b32 	%r35, %r34;
	add.s32 	%r36, %r2, %r35;
	sub.s16 	%rs5, %rs1, %rs33;
	sub.s16 	%rs15, %rs1, %rs34;
	cvt.u32.u16 	%r209, %rs15;
	and.b32  	%r37, %r209, 7;
	add.s32 	%r38, %r37, -1;
	add.s32 	%r39, %r173, %r35;
	not.b16 	%rs16, %rs34;
	add.s16 	%rs17, %rs16, %rs1;
	cvt.u32.u16 	%r210, %rs17;
	and.b32  	%r40, %r210, 7;
	add.s32 	%r392, %r34, 1;
	max.u32 	%r42, %r173, %r392;
	sub.s32 	%r211, %r34, %r42;
	setp.gt.u32 	%p30, %r211, -16;
	mov.f64 	%fd488, 0d0000000000000000;
	mov.u32 	%r411, %r34;
	@%p30 bra 	$L__BB15_25;
	mul.lo.s32 	%r394, %r11, %r34;
	add.s32 	%r409, %r174, %r394;
	add.s32 	%r408, %r13, %r394;
	add.s32 	%r407, %r14, %r394;
	shl.b32 	%r212, %r174, 2;
	add.s32 	%r406, %r212, %r394;
	mad.lo.s32 	%r405, %r174, 5, %r394;
	add.s32 	%r404, %r15, %r394;
	add.s32 	%r403, %r16, %r394;
	add.s32 	%r402, %r17, %r394;
	add.s32 	%r401, %r18, %r394;
	add.s32 	%r400, %r19, %r394;
	add.s32 	%r399, %r20, %r394;
	add.s32 	%r398, %r21, %r394;
	add.s32 	%r397, %r22, %r394;
	add.s32 	%r396, %r23, %r394;
	add.s32 	%r395, %r24, %r394;
	sub.s32 	%r213, %r42, %r34;
	and.b32  	%r214, %r213, -16;
	neg.s32 	%r393, %r214;
	mov.f64 	%fd488, 0d0000000000000000;
	mov.u32 	%r411, %r34;
$L__BB15_24:
	.pragma "nounroll";
	mul.wide.u32 	%rd39, %r394, 8;
	add.s64 	%rd40, %rd3, %rd39;
	ld.global.f64 	%fd83, [%rd40];
	fma.rn.f64 	%fd84, %fd83, %fd83, %fd488;
	mul.wide.u32 	%rd41, %r409, 8;
	add.s64 	%rd42, %rd3, %rd41;
	ld.global.f64 	%fd85, [%rd42];
	fma.rn.f64 	%fd86, %fd85, %fd85, %fd84;
	mul.wide.u32 	%rd43, %r408, 8;
	add.s64 	%rd44, %rd3, %rd43;
	ld.global.f64 	%fd87, [%rd44];
	fma.rn.f64 	%fd88, %fd87, %fd87, %fd86;
	mul.wide.u32 	%rd45, %r407, 8;
	add.s64 	%rd46, %rd3, %rd45;
	ld.global.f64 	%fd89, [%rd46];
	fma.rn.f64 	%fd90, %fd89, %fd89, %fd88;
	mul.wide.u32 	%rd47, %r406, 8;
	add.s64 	%rd48, %rd3, %rd47;
	ld.global.f64 	%fd91, [%rd48];
	fma.rn.f64 	%fd92, %fd91, %fd91, %fd90;
	mul.wide.u32 	%rd49, %r405, 8;
	add.s64 	%rd50, %rd3, %rd49;
	ld.global.f64 	%fd93, [%rd50];
	fma.rn.f64 	%fd94, %fd93, %fd93, %fd92;
	mul.wide.u32 	%rd51, %r404, 8;
	add.s64 	%rd52, %rd3, %rd51;
	ld.global.f64 	%fd95, [%rd52];
	fma.rn.f64 	%fd96, %fd95, %fd95, %fd94;
	mul.wide.u32 	%rd53, %r403, 8;
	add.s64 	%rd54, %rd3, %rd53;
	ld.global.f64 	%fd97, [%rd54];
	fma.rn.f64 	%fd98, %fd97, %fd97, %fd96;
	mul.wide.u32 	%rd55, %r402, 8;
	add.s64 	%rd56, %rd3, %rd55;
	ld.global.f64 	%fd99, [%rd56];
	fma.rn.f64 	%fd100, %fd99, %fd99, %fd98;
	mul.wide.u32 	%rd57, %r401, 8;
	add.s64 	%rd58, %rd3, %rd57;
	ld.global.f64 	%fd101, [%rd58];
	fma.rn.f64 	%fd102, %fd101, %fd101, %fd100;
	mul.wide.u32 	%rd59, %r400, 8;
	add.s64 	%rd60, %rd3, %rd59;
	ld.global.f64 	%fd103, [%rd60];
	fma.rn.f64 	%fd104, %fd103, %fd103, %fd102;
	mul.wide.u32 	%rd61, %r399, 8;
	add.s64 	%rd62, %rd3, %rd61;
	ld.global.f64 	%fd105, [%rd62];
	fma.rn.f64 	%fd106, %fd105, %fd105, %fd104;
	mul.wide.u32 	%rd63, %r398, 8;
	add.s64 	%rd64, %rd3, %rd63;
	ld.global.f64 	%fd107, [%rd64];
	fma.rn.f64 	%fd108, %fd107, %fd107, %fd106;
	mul.wide.u32 	%rd65, %r397, 8;
	add.s64 	%rd66, %rd3, %rd65;
	ld.global.f64 	%fd109, [%rd66];
	fma.rn.f64 	%fd110, %fd109, %fd109, %fd108;
	mul.wide.u32 	%rd67, %r396, 8;
	add.s64 	%rd68, %rd3, %rd67;
	ld.global.f64 	%fd111, [%rd68];
	fma.rn.f64 	%fd112, %fd111, %fd111, %fd110;
	mul.wide.u32 	%rd69, %r395, 8;
	add.s64 	%rd70, %rd3, %rd69;
	ld.global.f64 	%fd113, [%rd70];
	fma.rn.f64 	%fd488, %fd113, %fd113, %fd112;
	add.s32 	%r411, %r411, 16;
	add.s32 	%r409, %r409, %r12;
	add.s32 	%r408, %r408, %r12;
	add.s32 	%r407, %r407, %r12;
	add.s32 	%r406, %r406, %r12;
	add.s32 	%r405, %r405, %r12;
	add.s32 	%r404, %r404, %r12;
	add.s32 	%r403, %r403, %r12;
	add.s32 	%r402, %r402, %r12;
	add.s32 	%r401, %r401, %r12;
	add.s32 	%r400, %r400, %r12;
	add.s32 	%r399, %r399, %r12;
	add.s32 	%r398, %r398, %r12;
	add.s32 	%r397, %r397, %r12;
	add.s32 	%r396, %r396, %r12;
	add.s32 	%r395, %r395, %r12;
	add.s32 	%r394, %r394, %r12;
	add.s32 	%r393, %r393, 16;
	setp.ne.s32 	%p31, %r393, 0;
	@%p31 bra 	$L__BB15_24;
$L__BB15_25:
	sub.s32 	%r215, %r42, %r34;
	and.b32  	%r216, %r215, 15;
	setp.eq.s32 	%p32, %r216, 0;
	@%p32 bra 	$L__BB15_35;
	cvt.u16.u32 	%rs18, %r42;
	sub.s16 	%rs19, %rs18, %rs35;
	cvt.u32.u16 	%r217, %rs19;
	and.b32  	%r97, %r217, 15;
	add.s32 	%r218, %r97, -1;
	setp.lt.u32 	%p33, %r218, 7;
	@%p33 bra 	$L__BB15_28;
	mad.lo.s32 	%r219, %r411, %r174, %r34;
	mul.wide.u32 	%rd71, %r219, 8;
	add.s64 	%rd72, %rd3, %rd71;
	ld.global.f64 	%fd115, [%rd72];
	fma.rn.f64 	%fd116, %fd115, %fd115, %fd488;
	add.s32 	%r220, %r219, %r174;
	mul.wide.u32 	%rd73, %r220, 8;
	add.s64 	%rd74, %rd3, %rd73;
	ld.global.f64 	%fd117, [%rd74];
	fma.rn.f64 	%fd118, %fd117, %fd117, %fd116;
	add.s32 	%r221, %r220, %r174;
	mul.wide.u32 	%rd75, %r221, 8;
	add.s64 	%rd76, %rd3, %rd75;
	ld.global.f64 	%fd119, [%rd76];
	fma.rn.f64 	%fd120, %fd119, %fd119, %fd118;
	add.s32 	%r222, %r221, %r174;
	mul.wide.u32 	%rd77, %r222, 8;
	add.s64 	%rd78, %rd3, %rd77;
	ld.global.f64 	%fd121, [%rd78];
	fma.rn.f64 	%fd122, %fd121, %fd121, %fd120;
	add.s32 	%r223, %r222, %r174;
	mul.wide.u32 	%rd79, %r223, 8;
	add.s64 	%rd80, %rd3, %rd79;
	ld.global.f64 	%fd123, [%rd80];
	fma.rn.f64 	%fd124, %fd123, %fd123, %fd122;
	add.s32 	%r224, %r223, %r174;
	mul.wide.u32 	%rd81, %r224, 8;
	add.s64 	%rd82, %rd3, %rd81;
	ld.global.f64 	%fd125, [%rd82];
	fma.rn.f64 	%fd126, %fd125, %fd125, %fd124;
	add.s32 	%r225, %r224, %r174;
	mul.wide.u32 	%rd83, %r225, 8;
	add.s64 	%rd84, %rd3, %rd83;
	ld.global.f64 	%fd127, [%rd84];
	fma.rn.f64 	%fd128, %fd127, %fd127, %fd126;
	add.s32 	%r226, %r225, %r174;
	mul.wide.u32 	%rd85, %r226, 8;
	add.s64 	%rd86, %rd3, %rd85;
	ld.global.f64 	%fd129, [%rd86];
	fma.rn.f64 	%fd488, %fd129, %fd129, %fd128;
	add.s32 	%r411, %r411, 8;
$L__BB15_28:
	and.b32  	%r227, %r97, 7;
	setp.eq.s32 	%p34, %r227, 0;
	@%p34 bra 	$L__BB15_35;
	cvt.u16.u32 	%rs20, %r42;
	sub.s16 	%rs21, %rs20, %rs34;
	cvt.u32.u16 	%r228, %rs21;
	and.b32  	%r229, %r228, 7;
	and.b32  	%r100, %r228, 3;
	add.s32 	%r230, %r229, -1;
	setp.lt.u32 	%p35, %r230, 3;
	@%p35 bra 	$L__BB15_31;
	mad.lo.s32 	%r231, %r411, %r174, %r34;
	mul.wide.u32 	%rd87, %r231, 8;
	add.s64 	%rd88, %rd3, %rd87;
	ld.global.f64 	%fd131, [%rd88];
	fma.rn.f64 	%fd132, %fd131, %fd131, %fd488;
	add.s32 	%r232, %r231, %r174;
	mul.wide.u32 	%rd89, %r232, 8;
	add.s64 	%rd90, %rd3, %rd89;
	ld.global.f64 	%fd133, [%rd90];
	fma.rn.f64 	%fd134, %fd133, %fd133, %fd132;
	add.s32 	%r233, %r232, %r174;
	mul.wide.u32 	%rd91, %r233, 8;
	add.s64 	%rd92, %rd3, %rd91;
	ld.global.f64 	%fd135, [%rd92];
	fma.rn.f64 	%fd136, %fd135, %fd135, %fd134;
	add.s32 	%r234, %r233, %r174;
	mul.wide.u32 	%rd93, %r234, 8;
	add.s64 	%rd94, %rd3, %rd93;
	ld.global.f64 	%fd137, [%rd94];
	fma.rn.f64 	%fd488, %fd137, %fd137, %fd136;
	add.s32 	%r411, %r411, 4;
$L__BB15_31:
	setp.eq.s32 	%p36, %r100, 0;
	@%p36 bra 	$L__BB15_35;
	mad.lo.s32 	%r103, %r411, %r174, %r34;
	mul.wide.u32 	%rd95, %r103, 8;
	add.s64 	%rd96, %rd3, %rd95;
	ld.global.f64 	%fd138, [%rd96];
	fma.rn.f64 	%fd488, %fd138, %fd138, %fd488;
	setp.eq.s32 	%p37, %r100, 1;
	@%p37 bra 	$L__BB15_35;
	add.s32 	%r104, %r103, %r174;
	mul.wide.u32 	%rd97, %r104, 8;
	add.s64 	%rd98, %rd3, %rd97;
	ld.global.f64 	%fd139, [%rd98];
	fma.rn.f64 	%fd488, %fd139, %fd139, %fd488;
	setp.eq.s32 	%p38, %r100, 2;
	@%p38 bra 	$L__BB15_35;
	add.s32 	%r235, %r104, %r174;
	mul.wide.u32 	%rd99, %r235, 8;
	add.s64 	%rd100, %rd3, %rd99;
	ld.global.f64 	%fd140, [%rd100];
	fma.rn.f64 	%fd488, %fd140, %fd140, %fd488;
$L__BB15_35:
	sqrt.rn.f64 	%fd19, %fd488;
	setp.lt.f64 	%p39, %fd19, 0d3CD203AF9EE75616;
	@%p39 bra 	$L__BB15_113;
	add.s32 	%r105, %r40, -1;
	sub.s32 	%r106, %r10, %r34;
	mad.lo.s32 	%r236, %r34, %r174, %r34;
	mul.wide.u32 	%rd101, %r236, 8;
	add.s64 	%rd102, %rd3, %rd101;
	ld.global.f64 	%fd141, [%rd102];
	setp.ge.f64 	%p40, %fd141, 0d0000000000000000;
	neg.f64 	%fd142, %fd19;
	selp.f64 	%fd143, %fd142, %fd19, %p40;
	sub.f64 	%fd20, %fd141, %fd143;
	mul.f64 	%fd496, %fd20, %fd20;
	setp.ge.u32 	%p41, %r392, %r173;
	@%p41 bra 	$L__BB15_50;
	setp.lt.u32 	%p42, %r106, 15;
	mov.u32 	%r415, %r392;
	@%p42 bra 	$L__BB15_40;
	and.b32  	%r107, %r39, -16;
	mov.u32 	%r415, %r392;
$L__BB15_39:
	.pragma "nounroll";
	mad.lo.s32 	%r237, %r415, %r174, %r34;
	mul.wide.u32 	%rd103, %r237, 8;
	add.s64 	%rd104, %rd3, %rd103;
	ld.global.f64 	%fd145, [%rd104];
	fma.rn.f64 	%fd146, %fd145, %fd145, %fd496;
	add.s32 	%r238, %r237, %r174;
	mul.wide.u32 	%rd105, %r238, 8;
	add.s64 	%rd106, %rd3, %rd105;
	ld.global.f64 	%fd147, [%rd106];
	fma.rn.f64 	%fd148, %fd147, %fd147, %fd146;
	add.s32 	%r239, %r238, %r174;
	mul.wide.u32 	%rd107, %r239, 8;
	add.s64 	%rd108, %rd3, %rd107;
	ld.global.f64 	%fd149, [%rd108];
	fma.rn.f64 	%fd150, %fd149, %fd149, %fd148;
	add.s32 	%r240, %r239, %r174;
	mul.wide.u32 	%rd109, %r240, 8;
	add.s64 	%rd110, %rd3, %rd109;
	ld.global.f64 	%fd151, [%rd110];
	fma.rn.f64 	%fd152, %fd151, %fd151, %fd150;
	add.s32 	%r241, %r240, %r174;
	mul.wide.u32 	%rd111, %r241, 8;
	add.s64 	%rd112, %rd3, %rd111;
	ld.global.f64 	%fd153, [%rd112];
	fma.rn.f64 	%fd154, %fd153, %fd153, %fd152;
	add.s32 	%r242, %r241, %r174;
	mul.wide.u32 	%rd113, %r242, 8;
	add.s64 	%rd114, %rd3, %rd113;
	ld.global.f64 	%fd155, [%rd114];
	fma.rn.f64 	%fd156, %fd155, %fd155, %fd154;
	add.s32 	%r243, %r242, %r174;
	mul.wide.u32 	%rd115, %r243, 8;
	add.s64 	%rd116, %rd3, %rd115;
	ld.global.f64 	%fd157, [%rd116];
	fma.rn.f64 	%fd158, %fd157, %fd157, %fd156;
	add.s32 	%r244, %r243, %r174;
	mul.wide.u32 	%rd117, %r244, 8;
	add.s64 	%rd118, %rd3, %rd117;
	ld.global.f64 	%fd159, [%rd118];
	fma.rn.f64 	%fd160, %fd159, %fd159, %fd158;
	add.s32 	%r245, %r244, %r174;
	mul.wide.u32 	%rd119, %r245, 8;
	add.s64 	%rd120, %rd3, %rd119;
	ld.global.f64 	%fd161, [%rd120];
	fma.rn.f64 	%fd162, %fd161, %fd161, %fd160;
	add.s32 	%r246, %r245, %r174;
	mul.wide.u32 	%rd121, %r246, 8;
	add.s64 	%rd122, %rd3, %rd121;
	ld.global.f64 	%fd163, [%rd122];
	fma.rn.f64 	%fd164, %fd163, %fd163, %fd162;
	add.s32 	%r247, %r246, %r174;
	mul.wide.u32 	%rd123, %r247, 8;
	add.s64 	%rd124, %rd3, %rd123;
	ld.global.f64 	%fd165, [%rd124];
	fma.rn.f64 	%fd166, %fd165, %fd165, %fd164;
	add.s32 	%r248, %r247, %r174;
	mul.wide.u32 	%rd125, %r248, 8;
	add.s64 	%rd126, %rd3, %rd125;
	ld.global.f64 	%fd167, [%rd126];
	fma.rn.f64 	%fd168, %fd167, %fd167, %fd166;
	add.s32 	%r249, %r248, %r174;
	mul.wide.u32 	%rd127, %r249, 8;
	add.s64 	%rd128, %rd3, %rd127;
	ld.global.f64 	%fd169, [%rd128];
	fma.rn.f64 	%fd170, %fd169, %fd169, %fd168;
	add.s32 	%r250, %r249, %r174;
	mul.wide.u32 	%rd129, %r250, 8;
	add.s64 	%rd130, %rd3, %rd129;
	ld.global.f64 	%fd171, [%rd130];
	fma.rn.f64 	%fd172, %fd171, %fd171, %fd170;
	add.s32 	%r251, %r250, %r174;
	mul.wide.u32 	%rd131, %r251, 8;
	add.s64 	%rd132, %rd3, %rd131;
	ld.global.f64 	%fd173, [%rd132];
	fma.rn.f64 	%fd174, %fd173, %fd173, %fd172;
	add.s32 	%r252, %r251, %r174;
	mul.wide.u32 	%rd133, %r252, 8;
	add.s64 	%rd134, %rd3, %rd133;
	ld.global.f64 	%fd175, [%rd134];
	fma.rn.f64 	%fd496, %fd175, %fd175, %fd174;
	add.s32 	%r415, %r415, 16;
	add.s32 	%r253, %r415, %r35;
	setp.ne.s32 	%p43, %r253, %r107;
	@%p43 bra 	$L__BB15_39;
$L__BB15_40:
	and.b32  	%r254, %r39, 15;
	setp.eq.s32 	%p44, %r254, 0;
	@%p44 bra 	$L__BB15_50;
	not.b16 	%rs22, %rs35;
	cvt.u16.u32 	%rs23, %r173;
	add.s16 	%rs24, %rs22, %rs23;
	cvt.u32.u16 	%r255, %rs24;
	and.b32  	%r111, %r255, 15;
	add.s32 	%r256, %r111, -1;
	setp.lt.u32 	%p45, %r256, 7;
	@%p45 bra 	$L__BB15_43;
	mad.lo.s32 	%r257, %r415, %r174, %r34;
	mul.wide.u32 	%rd135, %r257, 8;
	add.s64 	%rd136, %rd3, %rd135;
	ld.global.f64 	%fd177, [%rd136];
	fma.rn.f64 	%fd178, %fd177, %fd177, %fd496;
	add.s32 	%r258, %r257, %r174;
	mul.wide.u32 	%rd137, %r258, 8;
	add.s64 	%rd138, %rd3, %rd137;
	ld.global.f64 	%fd179, [%rd138];
	fma.rn.f64 	%fd180, %fd179, %fd179, %fd178;
	add.s32 	%r259, %r258, %r174;
	mul.wide.u32 	%rd139, %r259, 8;
	add.s64 	%rd140, %rd3, %rd139;
	ld.global.f64 	%fd181, [%rd140];
	fma.rn.f64 	%fd182, %fd181, %fd181, %fd180;
	add.s32 	%r260, %r259, %r174;
	mul.wide.u32 	%rd141, %r260, 8;
	add.s64 	%rd142, %rd3, %rd141;
	ld.global.f64 	%fd183, [%rd142];
	fma.rn.f64 	%fd184, %fd183, %fd183, %fd182;
	add.s32 	%r261, %r260, %r174;
	mul.wide.u32 	%rd143, %r261, 8;
	add.s64 	%rd144, %rd3, %rd143;
	ld.global.f64 	%fd185, [%rd144];
	fma.rn.f64 	%fd186, %fd185, %fd185, %fd184;
	add.s32 	%r262, %r261, %r174;
	mul.wide.u32 	%rd145, %r262, 8;
	add.s64 	%rd146, %rd3, %rd145;
	ld.global.f64 	%fd187, [%rd146];
	fma.rn.f64 	%fd188, %fd187, %fd187, %fd186;
	add.s32 	%r263, %r262, %r174;
	mul.wide.u32 	%rd147, %r263, 8;
	add.s64 	%rd148, %rd3, %rd147;
	ld.global.f64 	%fd189, [%rd148];
	fma.rn.f64 	%fd190, %fd189, %fd189, %fd188;
	add.s32 	%r264, %r263, %r174;
	mul.wide.u32 	%rd149, %r264, 8;
	add.s64 	%rd150, %rd3, %rd149;
	ld.global.f64 	%fd191, [%rd150];
	fma.rn.f64 	%fd496, %fd191, %fd191, %fd190;
	add.s32 	%r415, %r415, 8;
$L__BB15_43:
	and.b32  	%r265, %r111, 7;
	setp.eq.s32 	%p46, %r265, 0;
	@%p46 bra 	$L__BB15_50;
	and.b32  	%r114, %r40, 3;
	setp.lt.u32 	%p47, %r105, 3;
	@%p47 bra 	$L__BB15_46;
	mad.lo.s32 	%r266, %r415, %r174, %r34;
	mul.wide.u32 	%rd151, %r266, 8;
	add.s64 	%rd152, %rd3, %rd151;
	ld.global.f64 	%fd193, [%rd152];
	fma.rn.f64 	%fd194, %fd193, %fd193, %fd496;
	add.s32 	%r267, %r266, %r174;
	mul.wide.u32 	%rd153, %r267, 8;
	add.s64 	%rd154, %rd3, %rd153;
	ld.global.f64 	%fd195, [%rd154];
	fma.rn.f64 	%fd196, %fd195, %fd195, %fd194;
	add.s32 	%r268, %r267, %r174;
	mul.wide.u32 	%rd155, %r268, 8;
	add.s64 	%rd156, %rd3, %rd155;
	ld.global.f64 	%fd197, [%rd156];
	fma.rn.f64 	%fd198, %fd197, %fd197, %fd196;
	add.s32 	%r269, %r268, %r174;
	mul.wide.u32 	%rd157, %r269, 8;
	add.s64 	%rd158, %rd3, %rd157;
	ld.global.f64 	%fd199, [%rd158];
	fma.rn.f64 	%fd496, %fd199, %fd199, %fd198;
	add.s32 	%r415, %r415, 4;
$L__BB15_46:
	setp.eq.s32 	%p48, %r114, 0;
	@%p48 bra 	$L__BB15_50;
	mad.lo.s32 	%r117, %r415, %r174, %r34;
	mul.wide.u32 	%rd159, %r117, 8;
	add.s64 	%rd160, %rd3, %rd159;
	ld.global.f64 	%fd200, [%rd160];
	fma.rn.f64 	%fd496, %fd200, %fd200, %fd496;
	setp.eq.s32 	%p49, %r114, 1;
	@%p49 bra 	$L__BB15_50;
	add.s32 	%r118, %r117, %r174;
	mul.wide.u32 	%rd161, %r118, 8;
	add.s64 	%rd162, %rd3, %rd161;
	ld.global.f64 	%fd201, [%rd162];
	fma.rn.f64 	%fd496, %fd201, %fd201, %fd496;
	setp.eq.s32 	%p50, %r114, 2;
	@%p50 bra 	$L__BB15_50;
	add.s32 	%r270, %r118, %r174;
	mul.wide.u32 	%rd163, %r270, 8;
	add.s64 	%rd164, %rd3, %rd163;
	ld.global.f64 	%fd202, [%rd164];
	fma.rn.f64 	%fd496, %fd202, %fd202, %fd496;
$L__BB15_50:
	sqrt.rn.f64 	%fd36, %fd496;
	setp.lt.f64 	%p51, %fd36, 0d3CD203AF9EE75616;
	@%p51 bra 	$L__BB15_113;
	div.rn.f64 	%fd203, %fd20, %fd36;
	st.global.f64 	[%rd2], %fd203;
	@%p41 bra 	$L__BB15_63;
	setp.lt.u32 	%p53, %r106, 7;
	mov.u32 	%r419, %r392;
	@%p53 bra 	$L__BB15_55;
	and.b32  	%r119, %r39, -8;
	mov.u32 	%r419, %r392;
$L__BB15_54:
	.pragma "nounroll";
	mad.lo.s32 	%r271, %r419, %r174, %r34;
	mul.wide.u32 	%rd165, %r271, 8;
	add.s64 	%rd166, %rd3, %rd165;
	ld.global.f64 	%fd204, [%rd166];
	div.rn.f64 	%fd205, %fd204, %fd36;
	sub.s32 	%r272, %r419, %r34;
	mul.wide.u32 	%rd167, %r272, 8;
	add.s64 	%rd168, %rd2, %rd167;
	st.global.f64 	[%rd168], %fd205;
	add.s32 	%r273, %r271, %r174;
	mul.wide.u32 	%rd169, %r273, 8;
	add.s64 	%rd170, %rd3, %rd169;
	ld.global.f64 	%fd206, [%rd170];
	div.rn.f64 	%fd207, %fd206, %fd36;
	st.global.f64 	[%rd168+8], %fd207;
	add.s32 	%r274, %r273, %r174;
	mul.wide.u32 	%rd171, %r274, 8;
	add.s64 	%rd172, %rd3, %rd171;
	ld.global.f64 	%fd208, [%rd172];
	div.rn.f64 	%fd209, %fd208, %fd36;
	st.global.f64 	[%rd168+16], %fd209;
	add.s32 	%r275, %r274, %r174;
	mul.wide.u32 	%rd173, %r275, 8;
	add.s64 	%rd174, %rd3, %rd173;
	ld.global.f64 	%fd210, [%rd174];
	div.rn.f64 	%fd211, %fd210, %fd36;
	st.global.f64 	[%rd168+24], %fd211;
	add.s32 	%r276, %r275, %r174;
	mul.wide.u32 	%rd175, %r276, 8;
	add.s64 	%rd176, %rd3, %rd175;
	ld.global.f64 	%fd212, [%rd176];
	div.rn.f64 	%fd213, %fd212, %fd36;
	st.global.f64 	[%rd168+32], %fd213;
	add.s32 	%r277, %r276, %r174;
	mul.wide.u32 	%rd177, %r277, 8;
	add.s64 	%rd178, %rd3, %rd177;
	ld.global.f64 	%fd214, [%rd178];
	div.rn.f64 	%fd215, %fd214, %fd36;
	st.global.f64 	[%rd168+40], %fd215;
	add.s32 	%r278, %r277, %r174;
	mul.wide.u32 	%rd179, %r278, 8;
	add.s64 	%rd180, %rd3, %rd179;
	ld.global.f64 	%fd216, [%rd180];
	div.rn.f64 	%fd217, %fd216, %fd36;
	st.global.f64 	[%rd168+48], %fd217;
	add.s32 	%r279, %r278, %r174;
	mul.wide.u32 	%rd181, %r279, 8;
	add.s64 	%rd182, %rd3, %rd181;
	ld.global.f64 	%fd218, [%rd182];
	div.rn.f64 	%fd219, %fd218, %fd36;
	add.s32 	%r280, %r272, 7;
	mul.wide.u32 	%rd183, %r280, 8;
	add.s64 	%rd184, %rd2, %rd183;
	st.global.f64 	[%rd184], %fd219;
	add.s32 	%r419, %r419, 8;
	add.s32 	%r281, %r419, %r35;
	setp.ne.s32 	%p54, %r281, %r119;
	@%p54 bra 	$L__BB15_54;
$L__BB15_55:
	and.b32  	%r282, %r39, 7;
	setp.eq.s32 	%p55, %r282, 0;
	@%p55 bra 	$L__BB15_63;
	setp.lt.u32 	%p56, %r105, 3;
	@%p56 bra 	$L__BB15_58;
	mad.lo.s32 	%r283, %r419, %r174, %r34;
	mul.wide.u32 	%rd185, %r283, 8;
	add.s64 	%rd186, %rd3, %rd185;
	ld.global.f64 	%fd220, [%rd186];
	div.rn.f64 	%fd221, %fd220, %fd36;
	sub.s32 	%r284, %r419, %r34;
	mul.wide.u32 	%rd187, %r284, 8;
	add.s64 	%rd188, %rd2, %rd187;
	st.global.f64 	[%rd188], %fd221;
	add.s32 	%r285, %r283, %r174;
	mul.wide.u32 	%rd189, %r285, 8;
	add.s64 	%rd190, %rd3, %rd189;
	ld.global.f64 	%fd222, [%rd190];
	div.rn.f64 	%fd223, %fd222, %fd36;
	add.s32 	%r286, %r284, 1;
	mul.wide.u32 	%rd191, %r286, 8;
	add.s64 	%rd192, %rd2, %rd191;
	st.global.f64 	[%rd192], %fd223;
	add.s32 	%r287, %r285, %r174;
	mul.wide.u32 	%rd193, %r287, 8;
	add.s64 	%rd194, %rd3, %rd193;
	ld.global.f64 	%fd224, [%rd194];
	div.rn.f64 	%fd225, %fd224, %fd36;
	add.s32 	%r288, %r284, 2;
	mul.wide.u32 	%rd195, %r288, 8;
	add.s64 	%rd196, %rd2, %rd195;
	st.global.f64 	[%rd196], %fd225;
	add.s32 	%r289, %r287, %r174;
	mul.wide.u32 	%rd197, %r289, 8;
	add.s64 	%rd198, %rd3, %rd197;
	ld.global.f64 	%fd226, [%rd198];
	div.rn.f64 	%fd227, %fd226, %fd36;
	add.s32 	%r290, %r284, 3;
	mul.wide.u32 	%rd199, %r290, 8;
	add.s64 	%rd200, %rd2, %rd199;
	st.global.f64 	[%rd200], %fd227;
	add.s32 	%r419, %r419, 4;
$L__BB15_58:
	and.b32  	%r291, %r40, 3;
	setp.eq.s32 	%p57, %r291, 0;
	@%p57 bra 	$L__BB15_63;
	xor.b16  	%rs25, %rs33, 3;
	add.s16 	%rs6, %rs25, %rs1;
	and.b16  	%rs26, %rs6, 3;
	setp.eq.s16 	%p58, %rs26, 1;
	@%p58 bra 	$L__BB15_61;
	mad.lo.s32 	%r292, %r419, %r174, %r34;
	mul.wide.u32 	%rd201, %r292, 8;
	add.s64 	%rd202, %rd3, %rd201;
	ld.global.f64 	%fd228, [%rd202];
	div.rn.f64 	%fd229, %fd228, %fd36;
	sub.s32 	%r293, %r419, %r34;
	mul.wide.u32 	%rd203, %r293, 8;
	add.s64 	%rd204, %rd2, %rd203;
	st.global.f64 	[%rd204], %fd229;
	add.s32 	%r294, %r292, %r174;
	mul.wide.u32 	%rd205, %r294, 8;
	add.s64 	%rd206, %rd3, %rd205;
	ld.global.f64 	%fd230, [%rd206];
	div.rn.f64 	%fd231, %fd230, %fd36;
	add.s32 	%r295, %r293, 1;
	mul.wide.u32 	%rd207, %r295, 8;
	add.s64 	%rd208, %rd2, %rd207;
	st.global.f64 	[%rd208], %fd231;
	add.s32 	%r419, %r419, 2;
$L__BB15_61:
	and.b16  	%rs27, %rs6, 1;
	setp.eq.b16 	%p59, %rs27, 1;
	not.pred 	%p60, %p59;
	@%p60 bra 	$L__BB15_63;
	mad.lo.s32 	%r296, %r419, %r174, %r34;
	mul.wide.u32 	%rd209, %r296, 8;
	add.s64 	%rd210, %rd3, %rd209;
	ld.global.f64 	%fd232, [%rd210];
	div.rn.f64 	%fd233, %fd232, %fd36;
	sub.s32 	%r297, %r419, %r34;
	mul.wide.u32 	%rd211, %r297, 8;
	add.s64 	%rd212, %rd2, %rd211;
	st.global.f64 	[%rd212], %fd233;
$L__BB15_63:
	sub.s32 	%r127, %r173, %r34;
	setp.ge.u32 	%p61, %r34, %r174;
	setp.eq.s32 	%p62, %r127, 0;
	or.pred  	%p63, %p61, %p62;
	@%p63 bra 	$L__BB15_88;
	and.b32  	%r128, %r391, 7;
	and.b32  	%r129, %r391, -8;
	and.b32  	%r130, %r37, 3;
	and.b16  	%rs7, %rs5, 1;
	mov.u32 	%r422, %r34;
$L__BB15_65:
	setp.lt.u32 	%p64, %r39, 7;
	mov.f64 	%fd503, 0d0000000000000000;
	mov.b32 	%r424, 0;
	@%p64 bra 	$L__BB15_68;
	mov.f64 	%fd503, 0d0000000000000000;
	mov.b32 	%r426, 0;
$L__BB15_67:
	.pragma "nounroll";
	mul.wide.u32 	%rd213, %r426, 8;
	add.s64 	%rd214, %rd2, %rd213;
	ld.global.f64 	%fd237, [%rd214];
	add.s32 	%r300, %r426, %r34;
	mad.lo.s32 	%r301, %r300, %r174, %r422;
	mul.wide.u32 	%rd215, %r301, 8;
	add.s64 	%rd216, %rd3, %rd215;
	ld.global.f64 	%fd238, [%rd216];
	fma.rn.f64 	%fd239, %fd237, %fd238, %fd503;
	ld.global.f64 	%fd240, [%rd214+8];
	add.s32 	%r302, %r301, %r174;
	mul.wide.u32 	%rd217, %r302, 8;
	add.s64 	%rd218, %rd3, %rd217;
	ld.global.f64 	%fd241, [%rd218];
	fma.rn.f64 	%fd242, %fd240, %fd241, %fd239;
	ld.global.f64 	%fd243, [%rd214+16];
	add.s32 	%r303, %r302, %r174;
	mul.wide.u32 	%rd219, %r303, 8;
	add.s64 	%rd220, %rd3, %rd219;
	ld.global.f64 	%fd244, [%rd220];
	fma.rn.f64 	%fd245, %fd243, %fd244, %fd242;
	ld.global.f64 	%fd246, [%rd214+24];
	add.s32 	%r304, %r303, %r174;
	mul.wide.u32 	%rd221, %r304, 8;
	add.s64 	%rd222, %rd3, %rd221;
	ld.global.f64 	%fd247, [%rd222];
	fma.rn.f64 	%fd248, %fd246, %fd247, %fd245;
	ld.global.f64 	%fd249, [%rd214+32];
	add.s32 	%r305, %r304, %r174;
	mul.wide.u32 	%rd223, %r305, 8;
	add.s64 	%rd224, %rd3, %rd223;
	ld.global.f64 	%fd250, [%rd224];
	fma.rn.f64 	%fd251, %fd249, %fd250, %fd248;
	ld.global.f64 	%fd252, [%rd214+40];
	add.s32 	%r306, %r305, %r174;
	mul.wide.u32 	%rd225, %r306, 8;
	add.s64 	%rd226, %rd3, %rd225;
	ld.global.f64 	%fd253, [%rd226];
	fma.rn.f64 	%fd254, %fd252, %fd253, %fd251;
	ld.global.f64 	%fd255, [%rd214+48];
	add.s32 	%r307, %r306, %r174;
	mul.wide.u32 	%rd227, %r307, 8;
	add.s64 	%rd228, %rd3, %rd227;
	ld.global.f64 	%fd256, [%rd228];
	fma.rn.f64 	%fd257, %fd255, %fd256, %fd254;
	ld.global.f64 	%fd258, [%rd214+56];
	add.s32 	%r308, %r307, %r174;
	mul.wide.u32 	%rd229, %r308, 8;
	add.s64 	%rd230, %rd3, %rd229;
	ld.global.f64 	%fd259, [%rd230];
	fma.rn.f64 	%fd503, %fd258, %fd259, %fd257;
	add.s32 	%r426, %r426, 8;
	setp.eq.s32 	%p65, %r426, %r129;
	mov.u32 	%r424, %r129;
	@%p65 bra 	$L__BB15_68;
	bra.uni 	$L__BB15_67;
$L__BB15_68:
	setp.eq.s32 	%p66, %r128, 0;
	@%p66 bra 	$L__BB15_76;
	setp.lt.u32 	%p67, %r38, 3;
	@%p67 bra 	$L__BB15_71;
	mul.wide.u32 	%rd231, %r424, 8;
	add.s64 	%rd232, %rd2, %rd231;
	ld.global.f64 	%fd261, [%rd232];
	add.s32 	%r309, %r424, %r34;
	mad.lo.s32 	%r310, %r309, %r174, %r422;
	mul.wide.u32 	%rd233, %r310, 8;
	add.s64 	%rd234, %rd3, %rd233;
	ld.global.f64 	%fd262, [%rd234];
	fma.rn.f64 	%fd263, %fd261, %fd262, %fd503;
	ld.global.f64 	%fd264, [%rd232+8];
	add.s32 	%r311, %r310, %r174;
	mul.wide.u32 	%rd235, %r311, 8;
	add.s64 	%rd236, %rd3, %rd235;
	ld.global.f64 	%fd265, [%rd236];
	fma.rn.f64 	%fd266, %fd264, %fd265, %fd263;
	ld.global.f64 	%fd267, [%rd232+16];
	add.s32 	%r312, %r311, %r174;
	mul.wide.u32 	%rd237, %r312, 8;
	add.s64 	%rd238, %rd3, %rd237;
	ld.global.f64 	%fd268, [%rd238];
	fma.rn.f64 	%fd269, %fd267, %fd268, %fd266;
	ld.global.f64 	%fd270, [%rd232+24];
	add.s32 	%r313, %r312, %r174;
	mul.wide.u32 	%rd239, %r313, 8;
	add.s64 	%rd240, %rd3, %rd239;
	ld.global.f64 	%fd271, [%rd240];
	fma.rn.f64 	%fd503, %fd270, %fd271, %fd269;
	add.s32 	%r424, %r424, 4;
$L__BB15_71:
	setp.eq.s32 	%p68, %r130, 0;
	@%p68 bra 	$L__BB15_76;
	and.b16  	%rs28, %rs5, 3;
	setp.eq.s16 	%p69, %rs28, 1;
	@%p69 bra 	$L__BB15_74;
	mul.wide.u32 	%rd241, %r424, 8;
	add.s64 	%rd242, %rd2, %rd241;
	ld.global.f64 	%fd273, [%rd242];
	add.s32 	%r314, %r424, %r34;
	mad.lo.s32 	%r315, %r314, %r174, %r422;
	mul.wide.u32 	%rd243, %r315, 8;
	add.s64 	%rd244, %rd3, %rd243;
	ld.global.f64 	%fd274, [%rd244];
	fma.rn.f64 	%fd275, %fd273, %fd274, %fd503;
	ld.global.f64 	%fd276, [%rd242+8];
	add.s32 	%r316, %r315, %r174;
	mul.wide.u32 	%rd245, %r316, 8;
	add.s64 	%rd246, %rd3, %rd245;
	ld.global.f64 	%fd277, [%rd246];
	fma.rn.f64 	%fd503, %fd276, %fd277, %fd275;
	add.s32 	%r424, %r424, 2;
$L__BB15_74:
	setp.eq.s16 	%p70, %rs7, 0;
	@%p70 bra 	$L__BB15_76;
	mul.wide.u32 	%rd247, %r424, 8;
	add.s64 	%rd248, %rd2, %rd247;
	ld.global.f64 	%fd278, [%rd248];
	add.s32 	%r317, %r424, %r34;
	mad.lo.s32 	%r318, %r317, %r174, %r422;
	mul.wide.u32 	%rd249, %r318, 8;
	add.s64 	%rd250, %rd3, %rd249;
	ld.global.f64 	%fd279, [%rd250];
	fma.rn.f64 	%fd503, %fd278, %fd279, %fd503;
$L__BB15_76:
	mov.b32 	%r429, 0;
	@%p64 bra 	$L__BB15_79;
	mov.b32 	%r427, 0;
$L__BB15_78:
	.pragma "nounroll";
	mul.wide.u32 	%rd251, %r427, 8;
	add.s64 	%rd252, %rd2, %rd251;
	ld.global.f64 	%fd280, [%rd252];
	add.f64 	%fd281, %fd280, %fd280;
	mul.f64 	%fd282, %fd503, %fd281;
	add.s32 	%r321, %r427, %r34;
	mad.lo.s32 	%r322, %r321, %r174, %r422;
	mul.wide.u32 	%rd253, %r322, 8;
	add.s64 	%rd254, %rd3, %rd253;
	ld.global.f64 	%fd283, [%rd254];
	sub.f64 	%fd284, %fd283, %fd282;
	st.global.f64 	[%rd254], %fd284;
	ld.global.f64 	%fd285, [%rd252+8];
	add.f64 	%fd286, %fd285, %fd285;
	mul.f64 	%fd287, %fd503, %fd286;
	add.s32 	%r323, %r322, %r174;
	mul.wide.u32 	%rd255, %r323, 8;
	add.s64 	%rd256, %rd3, %rd255;
	ld.global.f64 	%fd288, [%rd256];
	sub.f64 	%fd289, %fd288, %fd287;
	st.global.f64 	[%rd256], %fd289;
	ld.global.f64 	%fd290, [%rd252+16];
	add.f64 	%fd291, %fd290, %fd290;
	mul.f64 	%fd292, %fd503, %fd291;
	add.s32 	%r324, %r323, %r174;
	mul.wide.u32 	%rd257, %r324, 8;
	add.s64 	%rd258, %rd3, %rd257;
	ld.global.f64 	%fd293, [%rd258];
	sub.f64 	%fd294, %fd293, %fd292;
	st.global.f64 	[%rd258], %fd294;
	ld.global.f64 	%fd295, [%rd252+24];
	add.f64 	%fd296, %fd295, %fd295;
	mul.f64 	%fd297, %fd503, %fd296;
	add.s32 	%r325, %r324, %r174;
	mul.wide.u32 	%rd259, %r325, 8;
	add.s64 	%rd260, %rd3, %rd259;
	ld.global.f64 	%fd298, [%rd260];
	sub.f64 	%fd299, %fd298, %fd297;
	st.global.f64 	[%rd260], %fd299;
	ld.global.f64 	%fd300, [%rd252+32];
	add.f64 	%fd301, %fd300, %fd300;
	mul.f64 	%fd302, %fd503, %fd301;
	add.s32 	%r326, %r325, %r174;
	mul.wide.u32 	%rd261, %r326, 8;
	add.s64 	%rd262, %rd3, %rd261;
	ld.global.f64 	%fd303, [%rd262];
	sub.f64 	%fd304, %fd303, %fd302;
	st.global.f64 	[%rd262], %fd304;
	ld.global.f64 	%fd305, [%rd252+40];
	add.f64 	%fd306, %fd305, %fd305;
	mul.f64 	%fd307, %fd503, %fd306;
	add.s32 	%r327, %r326, %r174;
	mul.wide.u32 	%rd263, %r327, 8;
	add.s64 	%rd264, %rd3, %rd263;
	ld.global.f64 	%fd308, [%rd264];
	sub.f64 	%fd309, %fd308, %fd307;
	st.global.f64 	[%rd264], %fd309;
	ld.global.f64 	%fd310, [%rd252+48];
	add.f64 	%fd311, %fd310, %fd310;
	mul.f64 	%fd312, %fd503, %fd311;
	add.s32 	%r328, %r327, %r174;
	mul.wide.u32 	%rd265, %r328, 8;
	add.s64 	%rd266, %rd3, %rd265;
	ld.global.f64 	%fd313, [%rd266];
	sub.f64 	%fd314, %fd313, %fd312;
	st.global.f64 	[%rd266], %fd314;
	ld.global.f64 	%fd315, [%rd252+56];
	add.f64 	%fd316, %fd315, %fd315;
	mul.f64 	%fd317, %fd503, %fd316;
	add.s32 	%r329, %r328, %r174;
	mul.wide.u32 	%rd267, %r329, 8;
	add.s64 	%rd268, %rd3, %rd267;
	ld.global.f64 	%fd318, [%rd268];
	sub.f64 	%fd319, %fd318, %fd317;
	st.global.f64 	[%rd268], %fd319;
	add.s32 	%r427, %r427, 8;
	setp.ne.s32 	%p72, %r427, %r129;
	mov.u32 	%r429, %r129;
	@%p72 bra 	$L__BB15_78;
$L__BB15_79:
	@%p66 bra 	$L__BB15_87;
	setp.lt.u32 	%p74, %r38, 3;
	@%p74 bra 	$L__BB15_82;
	mul.wide.u32 	%rd269, %r429, 8;
	add.s64 	%rd270, %rd2, %rd269;
	ld.global.f64 	%fd320, [%rd270];
	add.f64 	%fd321, %fd320, %fd320;
	mul.f64 	%fd322, %fd503, %fd321;
	add.s32 	%r330, %r429, %r34;
	mad.lo.s32 	%r331, %r330, %r174, %r422;
	mul.wide.u32 	%rd271, %r331, 8;
	add.s64 	%rd272, %rd3, %rd271;
	ld.global.f64 	%fd323, [%rd272];
	sub.f64 	%fd324, %fd323, %fd322;
	st.global.f64 	[%rd272], %fd324;
	ld.global.f64 	%fd325, [%rd270+8];
	add.f64 	%fd326, %fd325, %fd325;
	mul.f64 	%fd327, %fd503, %fd326;
	add.s32 	%r332, %r331, %r174;
	mul.wide.u32 	%rd273, %r332, 8;
	add.s64 	%rd274, %rd3, %rd273;
	ld.global.f64 	%fd328, [%rd274];
	sub.f64 	%fd329, %fd328, %fd327;
	st.global.f64 	[%rd274], %fd329;
	ld.global.f64 	%fd330, [%rd270+16];
	add.f64 	%fd331, %fd330, %fd330;
	mul.f64 	%fd332, %fd503, %fd331;
	add.s32 	%r333, %r332, %r174;
	mul.wide.u32 	%rd275, %r333, 8;
	add.s64 	%rd276, %rd3, %rd275;
	ld.global.f64 	%fd333, [%rd276];
	sub.f64 	%fd334, %fd333, %fd332;
	st.global.f64 	[%rd276], %fd334;
	ld.global.f64 	%fd335, [%rd270+24];
	add.f64 	%fd336, %fd335, %fd335;
	mul.f64 	%fd337, %fd503, %fd336;
	add.s32 	%r334, %r333, %r174;
	mul.wide.u32 	%rd277, %r334, 8;
	add.s64 	%rd278, %rd3, %rd277;
	ld.global.f64 	%fd338, [%rd278];
	sub.f64 	%fd339, %fd338, %fd337;
	st.global.f64 	[%rd278], %fd339;
	add.s32 	%r429, %r429, 4;
$L__BB15_82:
	setp.eq.s32 	%p75, %r130, 0;
	@%p75 bra 	$L__BB15_87;
	and.b16  	%rs29, %rs5, 3;
	setp.eq.s16 	%p76, %rs29, 1;
	@%p76 bra 	$L__BB15_85;
	mul.wide.u32 	%rd279, %r429, 8;
	add.s64 	%rd280, %rd2, %rd279;
	ld.global.f64 	%fd340, [%rd280];
	add.f64 	%fd341, %fd340, %fd340;
	mul.f64 	%fd342, %fd503, %fd341;
	add.s32 	%r335, %r429, %r34;
	mad.lo.s32 	%r336, %r335, %r174, %r422;
	mul.wide.u32 	%rd281, %r336, 8;
	add.s64 	%rd282, %rd3, %rd281;
	ld.global.f64 	%fd343, [%rd282];
	sub.f64 	%fd344, %fd343, %fd342;
	st.global.f64 	[%rd282], %fd344;
	ld.global.f64 	%fd345, [%rd280+8];
	add.f64 	%fd346, %fd345, %fd345;
	mul.f64 	%fd347, %fd503, %fd346;
	add.s32 	%r337, %r336, %r174;
	mul.wide.u32 	%rd283, %r337, 8;
	add.s64 	%rd284, %rd3, %rd283;
	ld.global.f64 	%fd348, [%rd284];
	sub.f64 	%fd349, %fd348, %fd347;
	st.global.f64 	[%rd284], %fd349;
	add.s32 	%r429, %r429, 2;
$L__BB15_85:
	setp.eq.s16 	%p77, %rs7, 0;
	@%p77 bra 	$L__BB15_87;
	mul.wide.u32 	%rd285, %r429, 8;
	add.s64 	%rd286, %rd2, %rd285;
	ld.global.f64 	%fd350, [%rd286];
	add.f64 	%fd351, %fd350, %fd350;
	mul.f64 	%fd352, %fd503, %fd351;
	add.s32 	%r338, %r429, %r34;
	mad.lo.s32 	%r339, %r338, %r174, %r422;
	mul.wide.u32 	%rd287, %r339, 8;
	add.s64 	%rd288, %rd3, %rd287;
	ld.global.f64 	%fd353, [%rd288];
	sub.f64 	%fd354, %fd353, %fd352;
	st.global.f64 	[%rd288], %fd354;
$L__BB15_87:
	add.s32 	%r422, %r422, 1;
	setp.eq.s32 	%p78, %r422, %r174;
	@%p78 bra 	$L__BB15_88;
	bra.uni 	$L__BB15_65;
$L__BB15_88:
	sub.s32 	%r341, %r2, %r34;
	cvt.u16.u32 	%rs30, %r2;
	sub.s16 	%rs31, %rs30, %rs34;
	cvt.u32.u16 	%r342, %rs31;
	and.b32  	%r343, %r342, 7;
	sub.s16 	%rs32, %rs30, %rs35;
	cvt.u32.u16 	%r344, %rs32;
	and.b32  	%r345, %r344, 15;
	setp.gt.u32 	%p79, %r173, %r2;
	selp.b32 	%r131, %r341, %r127, %p79;
	and.b32  	%r132, %r341, 15;
	and.b32  	%r133, %r341, -16;
	and.b32  	%r134, %r344, 7;
	and.b32  	%r135, %r342, 3;
	and.b32  	%r136, %r341, 3;
	and.b32  	%r137, %r341, -4;
	add.s32 	%r138, %r345, -1;
	add.s32 	%r139, %r343, -1;
	mov.b32 	%r431, 0;
$L__BB15_89:
	setp.eq.s32 	%p80, %r131, 0;
	mov.f64 	%fd512, 0d0000000000000000;
	@%p80 bra 	$L__BB15_104;
	setp.lt.u32 	%p81, %r36, 15;
	mad.lo.s32 	%r157, %r431, %r2, %r34;
	mov.f64 	%fd511, 0d0000000000000000;
	mov.b32 	%r433, 0;
	@%p81 bra 	$L__BB15_93;
	mov.f64 	%fd511, 0d0000000000000000;
	mov.b32 	%r435, 0;
$L__BB15_92:
	.pragma "nounroll";
	add.s32 	%r348, %r157, %r435;
	mul.wide.u32 	%rd289, %r348, 8;
	add.s64 	%rd290, %rd1, %rd289;
	ld.global.f64 	%fd359, [%rd290];
	mul.wide.u32 	%rd291, %r435, 8;
	add.s64 	%rd292, %rd2, %rd291;
	ld.global.f64 	%fd360, [%rd292];
	fma.rn.f64 	%fd361, %fd359, %fd360, %fd511;
	add.s32 	%r349, %r348, 1;
	mul.wide.u32 	%rd293, %r349, 8;
	add.s64 	%rd294, %rd1, %rd293;
	ld.global.f64 	%fd362, [%rd294];
	ld.global.f64 	%fd363, [%rd292+8];
	fma.rn.f64 	%fd364, %fd362, %fd363, %fd361;
	add.s32 	%r350, %r348, 2;
	mul.wide.u32 	%rd295, %r350, 8;
	add.s64 	%rd296, %rd1, %rd295;
	ld.global.f64 	%fd365, [%rd296];
	ld.global.f64 	%fd366, [%rd292+16];
	fma.rn.f64 	%fd367, %fd365, %fd366, %fd364;
	add.s32 	%r351, %r348, 3;
	mul.wide.u32 	%rd297, %r351, 8;
	add.s64 	%rd298, %rd1, %rd297;
	ld.global.f64 	%fd368, [%rd298];
	ld.global.f64 	%fd369, [%rd292+24];
	fma.rn.f64 	%fd370, %fd368, %fd369, %fd367;
	add.s32 	%r352, %r348, 4;
	mul.wide.u32 	%rd299, %r352, 8;
	add.s64 	%rd300, %rd1, %rd299;
	ld.global.f64 	%fd371, [%rd300];
	ld.global.f64 	%fd372, [%rd292+32];
	fma.rn.f64 	%fd373, %fd371, %fd372, %fd370;
	add.s32 	%r353, %r348, 5;
	mul.wide.u32 	%rd301, %r353, 8;
	add.s64 	%rd302, %rd1, %rd301;
	ld.global.f64 	%fd374, [%rd302];
	ld.global.f64 	%fd375, [%rd292+40];
	fma.rn.f64 	%fd376, %fd374, %fd375, %fd373;
	add.s32 	%r354, %r348, 6;
	mul.wide.u32 	%rd303, %r354, 8;
	add.s64 	%rd304, %rd1, %rd303;
	ld.global.f64 	%fd377, [%rd304];
	ld.global.f64 	%fd378, [%rd292+48];
	fma.rn.f64 	%fd379, %fd377, %fd378, %fd376;
	add.s32 	%r355, %r348, 7;
	mul.wide.u32 	%rd305, %r355, 8;
	add.s64 	%rd306, %rd1, %rd305;
	ld.global.f64 	%fd380, [%rd306];
	ld.global.f64 	%fd381, [%rd292+56];
	fma.rn.f64 	%fd382, %fd380, %fd381, %fd379;
	add.s32 	%r356, %r348, 8;
	mul.wide.u32 	%rd307, %r356, 8;
	add.s64 	%rd308, %rd1, %rd307;
	ld.global.f64 	%fd383, [%rd308];
	ld.global.f64 	%fd384, [%rd292+64];
	fma.rn.f64 	%fd385, %fd383, %fd384, %fd382;
	add.s32 	%r357, %r348, 9;
	mul.wide.u32 	%rd309, %r357, 8;
	add.s64 	%rd310, %rd1, %rd309;
	ld.global.f64 	%fd386, [%rd310];
	ld.global.f64 	%fd387, [%rd292+72];
	fma.rn.f64 	%fd388, %fd386, %fd387, %fd385;
	add.s32 	%r358, %r348, 10;
	mul.wide.u32 	%rd311, %r358, 8;
	add.s64 	%rd312, %rd1, %rd311;
	ld.global.f64 	%fd389, [%rd312];
	ld.global.f64 	%fd390, [%rd292+80];
	fma.rn.f64 	%fd391, %fd389, %fd390, %fd388;
	add.s32 	%r359, %r348, 11;
	mul.wide.u32 	%rd313, %r359, 8;
	add.s64 	%rd314, %rd1, %rd313;
	ld.global.f64 	%fd392, [%rd314];
	ld.global.f64 	%fd393, [%rd292+88];
	fma.rn.f64 	%fd394, %fd392, %fd393, %fd391;
	add.s32 	%r360, %r348, 12;
	mul.wide.u32 	%rd315, %r360, 8;
	add.s64 	%rd316, %rd1, %rd315;
	ld.global.f64 	%fd395, [%rd316];
	ld.global.f64 	%fd396, [%rd292+96];
	fma.rn.f64 	%fd397, %fd395, %fd396, %fd394;
	add.s32 	%r361, %r348, 13;
	mul.wide.u32 	%rd317, %r361, 8;
	add.s64 	%rd318, %rd1, %rd317;
	ld.global.f64 	%fd398, [%rd318];
	ld.global.f64 	%fd399, [%rd292+104];
	fma.rn.f64 	%fd400, %fd398, %fd399, %fd397;
	add.s32 	%r362, %r348, 14;
	mul.wide.u32 	%rd319, %r362, 8;
	add.s64 	%rd320, %rd1, %rd319;
	ld.global.f64 	%fd401, [%rd320];
	ld.global.f64 	%fd402, [%rd292+112];
	fma.rn.f64 	%fd403, %fd401, %fd402, %fd400;
	add.s32 	%r363, %r348, 15;
	mul.wide.u32 	%rd321, %r363, 8;
	add.s64 	%rd322, %rd1, %rd321;
	ld.global.f64 	%fd404, [%rd322];
	ld.global.f64 	%fd405, [%rd292+120];
	fma.rn.f64 	%fd511, %fd404, %fd405, %fd403;
	add.s32 	%r435, %r435, 16;
	setp.eq.s32 	%p82, %r435, %r133;
	mov.u32 	%r433, %r133;
	@%p82 bra 	$L__BB15_93;
	bra.uni 	$L__BB15_92;
$L__BB15_93:
	setp.eq.s32 	%p83, %r132, 0;
	@%p83 bra 	$L__BB15_103;
	setp.lt.u32 	%p84, %r138, 7;
	@%p84 bra 	$L__BB15_96;
	add.s32 	%r364, %r157, %r433;
	mul.wide.u32 	%rd323, %r364, 8;
	add.s64 	%rd324, %rd1, %rd323;
	ld.global.f64 	%fd407, [%rd324];
	mul.wide.u32 	%rd325, %r433, 8;
	add.s64 	%rd326, %rd2, %rd325;
	ld.global.f64 	%fd408, [%rd326];
	fma.rn.f64 	%fd409, %fd407, %fd408, %fd511;
	add.s32 	%r365, %r364, 1;
	mul.wide.u32 	%rd327, %r365, 8;
	add.s64 	%rd328, %rd1, %rd327;
	ld.global.f64 	%fd410, [%rd328];
	ld.global.f64 	%fd411, [%rd326+8];
	fma.rn.f64 	%fd412, %fd410, %fd411, %fd409;
	add.s32 	%r366, %r364, 2;
	mul.wide.u32 	%rd329, %r366, 8;
	add.s64 	%rd330, %rd1, %rd329;
	ld.global.f64 	%fd413, [%rd330];
	ld.global.f64 	%fd414, [%rd326+16];
	fma.rn.f64 	%fd415, %fd413, %fd414, %fd412;
	add.s32 	%r367, %r364, 3;
	mul.wide.u32 	%rd331, %r367, 8;
	add.s64 	%rd332, %rd1, %rd331;
	ld.global.f64 	%fd416, [%rd332];
	ld.global.f64 	%fd417, [%rd326+24];
	fma.rn.f64 	%fd418, %fd416, %fd417, %fd415;
	add.s32 	%r368, %r364, 4;
	mul.wide.u32 	%rd333, %r368, 8;
	add.s64 	%rd334, %rd1, %rd333;
	ld.global.f64 	%fd419, [%rd334];
	ld.global.f64 	%fd420, [%rd326+32];
	fma.rn.f64 	%fd421, %fd419, %fd420, %fd418;
	add.s32 	%r369, %r364, 5;
	mul.wide.u32 	%rd335, %r369, 8;
	add.s64 	%rd336, %rd1, %rd335;
	ld.global.f64 	%fd422, [%rd336];
	ld.global.f64 	%fd423, [%rd326+40];
	fma.rn.f64 	%fd424, %fd422, %fd423, %fd421;
	add.s32 	%r370, %r364, 6;
	mul.wide.u32 	%rd337, %r370, 8;
	add.s64 	%rd338, %rd1, %rd337;
	ld.global.f64 	%fd425, [%rd338];
	ld.global.f64 	%fd426, [%rd326+48];
	fma.rn.f64 	%fd427, %fd425, %fd426, %fd424;
	add.s32 	%r371, %r364, 7;
	mul.wide.u32 	%rd339, %r371, 8;
	add.s64 	%rd340, %rd1, %rd339;
	ld.global.f64 	%fd428, [%rd340];
	ld.global.f64 	%fd429, [%rd326+56];
	fma.rn.f64 	%fd511, %fd428, %fd429, %fd427;
	add.s32 	%r433, %r433, 8;
$L__BB15_96:
	setp.eq.s32 	%p85, %r134, 0;
	@%p85 bra 	$L__BB15_103;
	setp.lt.u32 	%p86, %r139, 3;
	@%p86 bra 	$L__BB15_99;
	add.s32 	%r372, %r157, %r433;
	mul.wide.u32 	%rd341, %r372, 8;
	add.s64 	%rd342, %rd1, %rd341;
	ld.global.f64 	%fd431, [%rd342];
	mul.wide.u32 	%rd343, %r433, 8;
	add.s64 	%rd344, %rd2, %rd343;
	ld.global.f64 	%fd432, [%rd344];
	fma.rn.f64 	%fd433, %fd431, %fd432, %fd511;
	add.s32 	%r373, %r372, 1;
	mul.wide.u32 	%rd345, %r373, 8;
	add.s64 	%rd346, %rd1, %rd345;
	ld.global.f64 	%fd434, [%rd346];
	ld.global.f64 	%fd435, [%rd344+8];
	fma.rn.f64 	%fd436, %fd434, %fd435, %fd433;
	add.s32 	%r374, %r372, 2;
	mul.wide.u32 	%rd347, %r374, 8;
	add.s64 	%rd348, %rd1, %rd347;
	ld.global.f64 	%fd437, [%rd348];
	ld.global.f64 	%fd438, [%rd344+16];
	fma.rn.f64 	%fd439, %fd437, %fd438, %fd436;
	add.s32 	%r375, %r372, 3;
	mul.wide.u32 	%rd349, %r375, 8;
	add.s64 	%rd350, %rd1, %rd349;
	ld.global.f64 	%fd440, [%rd350];
	ld.global.f64 	%fd441, [%rd344+24];
	fma.rn.f64 	%fd511, %fd440, %fd441, %fd439;
	add.s32 	%r433, %r433, 4;
$L__BB15_99:
	setp.eq.s32 	%p87, %r135, 0;
	@%p87 bra 	$L__BB15_103;
	setp.eq.s32 	%p88, %r135, 1;
	add.s32 	%r163, %r157, %r433;
	mul.wide.u32 	%rd351, %r163, 8;
	add.s64 	%rd352, %rd1, %rd351;
	ld.global.f64 	%fd442, [%rd352];
	mul.wide.u32 	%rd353, %r433, 8;
	add.s64 	%rd4, %rd2, %rd353;
	ld.global.f64 	%fd443, [%rd4];
	fma.rn.f64 	%fd511, %fd442, %fd443, %fd511;
	@%p88 bra 	$L__BB15_103;
	setp.eq.s32 	%p89, %r135, 2;
	add.s32 	%r376, %r163, 1;
	mul.wide.u32 	%rd354, %r376, 8;
	add.s64 	%rd355, %rd1, %rd354;
	ld.global.f64 	%fd444, [%rd355];
	ld.global.f64 	%fd445, [%rd4+8];
	fma.rn.f64 	%fd511, %fd444, %fd445, %fd511;
	@%p89 bra 	$L__BB15_103;
	add.s32 	%r377, %r163, 2;
	mul.wide.u32 	%rd356, %r377, 8;
	add.s64 	%rd357, %rd1, %rd356;
	ld.global.f64 	%fd446, [%rd357];
	ld.global.f64 	%fd447, [%rd4+16];
	fma.rn.f64 	%fd511, %fd446, %fd447, %fd511;
$L__BB15_103:
	add.f64 	%fd512, %fd511, %fd511;
$L__BB15_104:
	@%p80 bra 	$L__BB15_112;
	setp.lt.u32 	%p91, %r36, 3;
	mad.lo.s32 	%r164, %r431, %r2, %r34;
	mov.b32 	%r437, 0;
	@%p91 bra 	$L__BB15_108;
	mov.b32 	%r436, 0;
$L__BB15_107:
	mul.wide.u32 	%rd358, %r436, 8;
	add.s64 	%rd359, %rd2, %rd358;
	ld.global.f64 	%fd448, [%rd359];
	mul.f64 	%fd449, %fd512, %fd448;
	add.s32 	%r380, %r164, %r436;
	mul.wide.u32 	%rd360, %r380, 8;
	add.s64 	%rd361, %rd1, %rd360;
	ld.global.f64 	%fd450, [%rd361];
	sub.f64 	%fd451, %fd450, %fd449;
	st.global.f64 	[%rd361], %fd451;
	ld.global.f64 	%fd452, [%rd359+8];
	mul.f64 	%fd453, %fd512, %fd452;
	add.s32 	%r381, %r380, 1;
	mul.wide.u32 	%rd362, %r381, 8;
	add.s64 	%rd363, %rd1, %rd362;
	ld.global.f64 	%fd454, [%rd363];
	sub.f64 	%fd455, %fd454, %fd453;
	st.global.f64 	[%rd363], %fd455;
	ld.global.f64 	%fd456, [%rd359+16];
	mul.f64 	%fd457, %fd512, %fd456;
	add.s32 	%r382, %r380, 2;
	mul.wide.u32 	%rd364, %r382, 8;
	add.s64 	%rd365, %rd1, %rd364;
	ld.global.f64 	%fd458, [%rd365];
	sub.f64 	%fd459, %fd458, %fd457;
	st.global.f64 	[%rd365], %fd459;
	ld.global.f64 	%fd460, [%rd359+24];
	mul.f64 	%fd461, %fd512, %fd460;
	add.s32 	%r383, %r380, 3;
	mul.wide.u32 	%rd366, %r383, 8;
	add.s64 	%rd367, %rd1, %rd366;
	ld.global.f64 	%fd462, [%rd367];
	sub.f64 	%fd463, %fd462, %fd461;
	st.global.f64 	[%rd367], %fd463;
	add.s32 	%r436, %r436, 4;
	setp.ne.s32 	%p92, %r436, %r137;
	mov.u32 	%r437, %r137;
	@%p92 bra 	$L__BB15_107;
$L__BB15_108:
	setp.eq.s32 	%p93, %r136, 0;
	@%p93 bra 	$L__BB15_112;
	setp.eq.s32 	%p94, %r136, 1;
	mul.wide.u32 	%rd368, %r437, 8;
	add.s64 	%rd5, %rd2, %rd368;
	ld.global.f64 	%fd464, [%rd5];
	mul.f64 	%fd465, %fd512, %fd464;
	add.s32 	%r170, %r164, %r437;
	mul.wide.u32 	%rd369, %r170, 8;
	add.s64 	%rd370, %rd1, %rd369;
	ld.global.f64 	%fd466, [%rd370];
	sub.f64 	%fd467, %fd466, %fd465;
	st.global.f64 	[%rd370], %fd467;
	@%p94 bra 	$L__BB15_112;
	setp.eq.s32 	%p95, %r136, 2;
	ld.global.f64 	%fd468, [%rd5+8];
	mul.f64 	%fd469, %fd512, %fd468;
	add.s32 	%r384, %r170, 1;
	mul.wide.u32 	%rd371, %r384, 8;
	add.s64 	%rd372, %rd1, %rd371;
	ld.global.f64 	%fd470, [%rd372];
	sub.f64 	%fd471, %fd470, %fd469;
	st.global.f64 	[%rd372], %fd471;
	@%p95 bra 	$L__BB15_112;
	ld.global.f64 	%fd472, [%rd5+16];
	mul.f64 	%fd473, %fd512, %fd472;
	add.s32 	%r385, %r170, 2;
	mul.wide.u32 	%rd373, %r385, 8;
	add.s64 	%rd374, %rd1, %rd373;
	ld.global.f64 	%fd474, [%rd374];
	sub.f64 	%fd475, %fd474, %fd473;
	st.global.f64 	[%rd374], %fd475;
$L__BB15_112:
	add.s32 	%r431, %r431, 1;
	setp.ne.s32 	%p96, %r431, %r173;
	@%p96 bra 	$L__BB15_89;
$L__BB15_113:
	add.s32 	%r391, %r391, -1;
	setp.ne.s32 	%p97, %r392, %r1;
	add.s16 	%rs35, %rs35, 1;
	add.s16 	%rs34, %rs34, 1;
	add.s16 	%rs33, %rs33, 1;
	@%p97 bra 	$L__BB15_22;
$L__BB15_114:
	ret;

}
	// .globl	det_from_lu_f32
.visible .entry det_from_lu_f32(
	.param .u64 .ptr .align 1 det_from_lu_f32_param_0,
	.param .u64 .ptr .align 1 det_from_lu_f32_param_1,
	.param .u32 det_from_lu_f32_param_2,
	.param .u32 det_from_lu_f32_param_3
)
{
	.reg .pred 	%p<12>;
	.reg .b32 	%r<149>;
	.reg .b32 	%f<81>;
	.reg .b64 	%rd<63>;

	ld.param.u64 	%rd3, [det_from_lu_f32_param_0];
	ld.param.u64 	%rd2, [det_from_lu_f32_param_1];
	ld.param.u32 	%r67, [det_from_lu_f32_param_2];
	ld.param.u32 	%r68, [det_from_lu_f32_param_3];
	cvta.to.global.u64 	%rd1, %rd3;
	mov.u32 	%r69, %tid.x;
	mov.u32 	%r70, %ctaid.x;
	or.b32  	%r71, %r69, %r70;
	setp.ne.s32 	%p1, %r71, 0;
	@%p1 bra 	$L__BB16_15;
	and.b32  	%r72, %r68, 1;
	setp.eq.b32 	%p2, %r72, 1;
	selp.f32 	%f80, 0fBF800000, 0f3F800000, %p2;
	setp.eq.s32 	%p3, %r67, 0;
	@%p3 bra 	$L__BB16_14;
	add.s32 	%r74, %r67, -1;
	and.b32  	%r1, %r67, 15;
	setp.lt.u32 	%p4, %r74, 15;
	mov.b32 	%r145, 0;
	@%p4 bra 	$L__BB16_5;
	and.b32  	%r145, %r67, -16;
	neg.s32 	%r143, %r145;
	mul.lo.s32 	%r142, %r67, 15;
	shl.b32 	%r76, %r67, 4;
	add.s32 	%r5, %r76, 16;
	mul.lo.s32 	%r141, %r67, 14;
	mul.lo.s32 	%r140, %r67, 13;
	mul.lo.s32 	%r139, %r67, 12;
	mul.lo.s32 	%r138, %r67, 11;
	mul.lo.s32 	%r137, %r67, 10;
	mul.lo.s32 	%r136, %r67, 9;
	shl.b32 	%r135, %r67, 3;
	mul.lo.s32 	%r134, %r67, 7;
	mul.lo.s32 	%r133, %r67, 6;
	mul.lo.s32 	%r132, %r67, 5;
	shl.b32 	%r131, %r67, 2;
	mul.lo.s32 	%r130, %r67, 3;
	shl.b32 	%r129, %r67, 1;
	mov.b32 	%r127, 7;
	mov.u32 	%r128, %r67;
$L__BB16_4:
	.pragma "nounroll";
	add.s32 	%r77, %r127, -7;
	mul.wide.u32 	%rd4, %r77, 4;
	add.s64 	%rd5, %rd1, %rd4;
	ld.global.nc.f32 	%f16, [%rd5];
	mul.f32 	%f17, %f80, %f16;
	add.s32 	%r78, %r128, 1;
	mul.wide.u32 	%rd6, %r78, 4;
	add.s64 	%rd7, %rd1, %rd6;
	ld.global.nc.f32 	%f18, [%rd7];
	mul.f32 	%f19, %f17, %f18;
	add.s32 	%r79, %r129, 2;
	mul.wide.u32 	%rd8, %r79, 4;
	add.s64 	%rd9, %rd1, %rd8;
	ld.global.nc.f32 	%f20, [%rd9];
	mul.f32 	%f21, %f19, %f20;
	add.s32 	%r80, %r130, 3;
	mul.wide.u32 	%rd10, %r80, 4;
	add.s64 	%rd11, %rd1, %rd10;
	ld.global.nc.f32 	%f22, [%rd11];
	mul.f32 	%f23, %f21, %f22;
	add.s32 	%r81, %r131, 4;
	mul.wide.u32 	%rd12, %r81, 4;
	add.s64 	%rd13, %rd1, %rd12;
	ld.global.nc.f32 	%f24, [%rd13];
	mul.f32 	%f25, %f23, %f24;
	add.s32 	%r82, %r132, 5;
	mul.wide.u32 	%rd14, %r82, 4;
	add.s64 	%rd15, %rd1, %rd14;
	ld.global.nc.f32 	%f26, [%rd15];
	mul.f32 	%f27, %f25, %f26;
	add.s32 	%r83, %r133, 6;
	mul.wide.u32 	%rd16, %r83, 4;
	add.s64 	%rd17, %rd1, %rd16;
	ld.global.nc.f32 	%f28, [%rd17];
	mul.f32 	%f29, %f27, %f28;
	add.s32 	%r84, %r134, 7;
	mul.wide.u32 	%rd18, %r84, 4;
	add.s64 	%rd19, %rd1, %rd18;
	ld.global.nc.f32 	%f30, [%rd19];
	mul.f32 	%f31, %f29, %f30;
	add.s32 	%r85, %r135, 8;
	mul.wide.u32 	%rd20, %r85, 4;
	add.s64 	%rd21, %rd1, %rd20;
	ld.global.nc.f32 	%f32, [%rd21];
	mul.f32 	%f33, %f31, %f32;
	add.s32 	%r86, %r136, 9;
	mul.wide.u32 	%rd22, %r86, 4;
	add.s64 	%rd23, %rd1, %rd22;
	ld.global.nc.f32 	%f34, [%rd23];
	mul.f32 	%f35, %f33, %f34;
	add.s32 	%r87, %r137, 10;
	mul.wide.u32 	%rd24, %r87, 4;
	add.s64 	%rd25, %rd1, %rd24;
	ld.global.nc.f32 	%f36, [%rd25];
	mul.f32 	%f37, %f35, %f36;
	add.s32 	%r88, %r138, 11;
	mul.wide.u32 	%rd26, %r88, 4;
	add.s64 	%rd27, %rd1, %rd26;
	ld.global.nc.f32 	%f38, [%rd27];
	mul.f32 	%f39, %f37, %f38;
	add.s32 	%r89, %r139, 12;
	mul.wide.u32 	%rd28, %r89, 4;
	add.s64 	%rd29, %rd1, %rd28;
	ld.global.nc.f32 	%f40, [%rd29];
	mul.f32 	%f41, %f39, %f40;
	add.s32 	%r90, %r140, 13;
	mul.wide.u32 	%rd30, %r90, 4;
	add.s64 	%rd31, %rd1, %rd30;
	ld.global.nc.f32 	%f42, [%rd31];
	mul.f32 	%f43, %f41, %f42;
	add.s32 	%r91, %r141, 14;
	mul.wide.u32 	%rd32, %r91, 4;
	add.s64 	%rd33, %rd1, %rd32;
	ld.global.nc.f32 	%f44, [%rd33];
	mul.f32 	%f45, %f43, %f44;
	add.s32 	%r92, %r142, 15;
	mul.wide.u32 	%rd34, %r92, 4;
	add.s64 	%rd35, %rd1, %rd34;
	ld.global.nc.f32 	%f46, [%rd35];
	mul.f32 	%f80, %f45, %f46;
	add.s32 	%r143, %r143, 16;
	add.s32 	%r142, %r142, %r5;
	add.s32 	%r141, %r141, %r5;
	add.s32 	%r140, %r140, %r5;
	add.s32 	%r139, %r139, %r5;
	add.s32 	%r138, %r138, %r5;
	add.s32 	%r137, %r137, %r5;
	add.s32 	%r136, %r136, %r5;
	add.s32 	%r135, %r135, %r5;
	add.s32 	%r134, %r134, %r5;
	add.s32 	%r133, %r133, %r5;
	add.s32 	%r132, %r132, %r5;
	add.s32 	%r131, %r131, %r5;
	add.s32 	%r130, %r130, %r5;
	add.s32 	%r129, %r129, %r5;
	add.s32 	%r128, %r128, %r5;
	add.s32 	%r127, %r127, %r5;
	setp.ne.s32 	%p5, %r143, 0;
	@%p5 bra 	$L__BB16_4;
$L__BB16_5:
	setp.eq.s32 	%p6, %r1, 0;
	@%p6 bra 	$L__BB16_14;
	and.b32  	%r54, %r67, 7;
	setp.lt.u32 	%p7, %r1, 8;
	@%p7 bra 	$L__BB16_8;
	mul.lo.s32 	%r93, %r145, %r67;
	add.s32 	%r94, %r93, %r145;
	mul.wide.u32 	%rd36, %r94, 4;
	add.s64 	%rd37, %rd1, %rd36;
	ld.global.nc.f32 	%f48, [%rd37];
	mul.f32 	%f49, %f80, %f48;
	add.s32 	%r95, %r93, %r67;
	add.s32 	%r96, %r145, %r95;
	add.s32 	%r97, %r96, 1;
	mul.wide.u32 	%rd38, %r97, 4;
	add.s64 	%rd39, %rd1, %rd38;
	ld.global.nc.f32 	%f50, [%rd39];
	mul.f32 	%f51, %f49, %f50;
	add.s32 	%r98, %r95, %r67;
	add.s32 	%r99, %r145, %r98;
	add.s32 	%r100, %r99, 2;
	mul.wide.u32 	%rd40, %r100, 4;
	add.s64 	%rd41, %rd1, %rd40;
	ld.global.nc.f32 	%f52, [%rd41];
	mul.f32 	%f53, %f51, %f52;
	add.s32 	%r101, %r98, %r67;
	add.s32 	%r102, %r145, %r101;
	add.s32 	%r103, %r102, 3;
	mul.wide.u32 	%rd42, %r103, 4;
	add.s64 	%rd43, %rd1, %rd42;
	ld.global.nc.f32 	%f54, [%rd43];
	mul.f32 	%f55, %f53, %f54;
	add.s32 	%r104, %r101, %r67;
	add.s32 	%r105, %r145, %r104;
	add.s32 	%r106, %r105, 4;
	mul.wide.u32 	%rd44, %r106, 4;
	add.s64 	%rd45, %rd1, %rd44;
	ld.global.nc.f32 	%f56, [%rd45];
	mul.f32 	%f57, %f55, %f56;
	add.s32 	%r107, %r104, %r67;
	add.s32 	%r108, %r145, %r107;
	add.s32 	%r109, %r108, 5;
	mul.wide.u32 	%rd46, %r109, 4;
	add.s64 	%rd47, %rd1, %rd46;
	ld.global.nc.f32 	%f58, [%rd47];
	mul.f32 	%f59, %f57, %f58;
	add.s32 	%r110, %r107, %r67;
	add.s32 	%r111, %r145, %r110;
	add.s32 	%r112, %r111, 6;
	mul.wide.u32 	%rd48, %r112, 4;
	add.s64 	%rd49, %rd1, %rd48;
	ld.global.nc.f32 	%f60, [%rd49];
	mul.f32 	%f61, %f59, %f60;
	add.s32 	%r113, %r110, %r67;
	add.s32 	%r114, %r145, %r113;
	add.s32 	%r115, %r114, 7;
	mul.wide.u32 	%rd50, %r115, 4;
	add.s64 	%rd51, %rd1, %rd50;
	ld.global.nc.f32 	%f62, [%rd51];
	mul.f32 	%f80, %f61, %f62;
	add.s32 	%r145, %r145, 8;
$L__BB16_8:
	setp.eq.s32 	%p8, %r54, 0;
	@%p8 bra 	$L__BB16_14;
	and.b32  	%r57, %r67, 3;
	setp.lt.u32 	%p9, %r54, 4;
	@%p9 bra 	$L__BB16_11;
	mul.lo.s32 	%r116, %r145, %r67;
	add.s32 	%r117, %r116, %r145;
	mul.wide.u32 	%rd52, %r117, 4;
	add.s64 	%rd53, %rd1, %rd52;
	ld.global.nc.f32 	%f64, [%rd53];
	mul.f32 	%f65, %f80, %f64;
	add.s32 	%r118, %r116, %r67;
	add.s32 	%r119, %r145, %r118;
	add.s32 	%r120, %r119, 1;
	mul.wide.u32 	%rd54, %r120, 4;
	add.s64 	%rd55, %rd1, %rd54;
	ld.global.nc.f32 	%f66, [%rd55];
	mul.f32 	%f67, %f65, %f66;
	add.s32 	%r121, %r118, %r67;
	add.s32 	%r122, %r145, %r121;
	add.s32 	%r123, %r122, 2;
	mul.wide.u32 	%rd56, %r123, 4;
	add.s64 	%rd57, %rd1, %rd56;
	ld.global.nc.f32 	%f68, [%rd57];
	mul.f32 	%f69, %f67, %f68;
	add.s32 	%r124, %r121, %r67;
	add.s32 	%r125, %r145, %r124;
	add.s32 	%r126, %r125, 3;
	mul.wide.u32 	%rd58, %r126, 4;
	add.s64 	%rd59, %rd1, %rd58;
	ld.global.nc.f32 	%f70, [%rd59];
	mul.f32 	%f80, %f69, %f70;
	add.s32 	%r145, %r145, 4;
$L__BB16_11:
	setp.eq.s32 	%p10, %r57, 0;
	@%p10 bra 	$L__BB16_14;
	add.s32 	%r60, %r67, 1;
	mad.lo.s32 	%r148, %r145, %r67, %r145;
	neg.s32 	%r147, %r57;
$L__BB16_13:
	.pragma "nounroll";
	mul.wide.u32 	%rd60, %r148, 4;
	add.s64 	%rd61, %rd1, %rd60;
	ld.global.nc.f32 	%f71, [%rd61];
	mul.f32 	%f80, %f80, %f71;
	add.s32 	%r148, %r148, %r60;
	add.s32 	%r147, %r147, 1;
	setp.ne.s32 	%p11, %r147, 0;
	@%p11 bra 	$L__BB16_13;
$L__BB16_14:
	cvta.to.global.u64 	%rd62, %rd2;
	st.global.f32 	[%rd62], %f80;
$L__BB16_15:
	ret;

}
	// .globl	det_from_lu_f64
.visible .entry det_from_lu_f64(
	.param .u64 .ptr .align 1 det_from_lu_f64_param_0,
	.param .u64 .ptr .align 1 det_from_lu_f64_param_1,
	.param .u32 det_from_lu_f64_param_2,
	.param .u32 det_from_lu_f64_param_3
)
{
	.reg .pred 	%p<12>;
	.reg .b32 	%r<149>;
	.reg .b64 	%rd<63>;
	.reg .b64 	%fd<81>;

	ld.param.u64 	%rd3, [det_from_lu_f64_param_0];
	ld.param.u64 	%rd2, [det_from_lu_f64_param_1];
	ld.param.u32 	%r67, [det_from_lu_f64_param_2];
	ld.param.u32 	%r68, [det_from_lu_f64_param_3];
	cvta.to.global.u64 	%rd1, %rd3;
	mov.u32 	%r69, %tid.x;
	mov.u32 	%r70, %ctaid.x;
	or.b32  	%r71, %r69, %r70;
	setp.ne.s32 	%p1, %r71, 0;
	@%p1 bra 	$L__BB17_15;
	and.b32  	%r72, %r68, 1;
	setp.eq.b32 	%p2, %r72, 1;
	selp.f64 	%fd80, 0dBFF0000000000000, 0d3FF0000000000000, %p2;
	setp.eq.s32 	%p3, %r67, 0;
	@%p3 bra 	$L__BB17_14;
	add.s32 	%r74, %r67, -1;
	and.b32  	%r1, %r67, 15;
	setp.lt.u32 	%p4, %r74, 15;
	mov.b32 	%r145, 0;
	@%p4 bra 	$L__BB17_5;
	and.b32  	%r145, %r67, -16;
	neg.s32 	%r143, %r145;
	mul.lo.s32 	%r142, %r67, 15;
	shl.b32 	%r76, %r67, 4;
	add.s32 	%r5, %r76, 16;
	mul.lo.s32 	%r141, %r67, 14;
	mul.lo.s32 	%r140, %r67, 13;
	mul.lo.s32 	%r139, %r67, 12;
	mul.lo.s32 	%r138, %r67, 11;
	mul.lo.s32 	%r137, %r67, 10;
	mul.lo.s32 	%r136, %r67, 9;
	shl.b32 	%r135, %r67, 3;
	mul.lo.s32 	%r134, %r67, 7;
	mul.lo.s32 	%r133, %r67, 6;
	mul.lo.s32 	%r132, %r67, 5;
	shl.b32 	%r131, %r67, 2;
	mul.lo.s32 	%r130, %r67, 3;
	shl.b32 	%r129, %r67, 1;
	mov.b32 	%r127, 7;
	mov.u32 	%r128, %r67;
$L__BB17_4:
	.pragma "nounroll";
	add.s32 	%r77, %r127, -7;
	mul.wide.u32 	%rd4, %r77, 8;
	add.s64 	%rd5, %rd1, %rd4;
	ld.global.nc.f64 	%fd16, [%rd5];
	mul.f64 	%fd17, %fd80, %fd16;
	add.s32 	%r78, %r128, 1;
	mul.wide.u32 	%rd6, %r78, 8;
	add.s64 	%rd7, %rd1, %rd6;
	ld.global.nc.f64 	%fd18, [%rd7];
	mul.f64 	%fd19, %fd17, %fd18;
	add.s32 	%r79, %r129, 2;
	mul.wide.u32 	%rd8, %r79, 8;
	add.s64 	%rd9, %rd1, %rd8;
	ld.global.nc.f64 	%fd20, [%rd9];
	mul.f64 	%fd21, %fd19, %fd20;
	add.s32 	%r80, %r130, 3;
	mul.wide.u32 	%rd10, %r80, 8;
	add.s64 	%rd11, %rd1, %rd10;
	ld.global.nc.f64 	%fd22, [%rd11];
	mul.f64 	%fd23, %fd21, %fd22;
	add.s32 	%r81, %r131, 4;
	mul.wide.u32 	%rd12, %r81, 8;
	add.s64 	%rd13, %rd1, %rd12;
	ld.global.nc.f64 	%fd24, [%rd13];
	mul.f64 	%fd25, %fd23, %fd24;
	add.s32 	%r82, %r132, 5;
	mul.wide.u32 	%rd14, %r82, 8;
	add.s64 	%rd15, %rd1, %rd14;
	ld.global.nc.f64 	%fd26, [%rd15];
	mul.f64 	%fd27, %fd25, %fd26;
	add.s32 	%r83, %r133, 6;
	mul.wide.u32 	%rd16, %r83, 8;
	add.s64 	%rd17, %rd1, %rd16;
	ld.global.nc.f64 	%fd28, [%rd17];
	mul.f64 	%fd29, %fd27, %fd28;
	add.s32 	%r84, %r134, 7;
	mul.wide.u32 	%rd18, %r84, 8;
	add.s64 	%rd19, %rd1, %rd18;
	ld.global.nc.f64 	%fd30, [%rd19];
	mul.f64 	%fd31, %fd29, %fd30;
	add.s32 	%r85, %r135, 8;
	mul.wide.u32 	%rd20, %r85, 8;
	add.s64 	%rd21, %rd1, %rd20;
	ld.global.nc.f64 	%fd32, [%rd21];
	mul.f64 	%fd33, %fd31, %fd32;
	add.s32 	%r86, %r136, 9;
	mul.wide.u32 	%rd22, %r86, 8;
	add.s64 	%rd23, %rd1, %rd22;
	ld.global.nc.f64 	%fd34, [%rd23];
	mul.f64 	%fd35, %fd33, %fd34;
	add.s32 	%r87, %r137, 10;
	mul.wide.u32 	%rd24, %r87, 8;
	add.s64 	%rd25, %rd1, %rd24;
	ld.global.nc.f64 	%fd36, [%rd25];
	mul.f64 	%fd37, %fd35, %fd36;
	add.s32 	%r88, %r138, 11;
	mul.wide.u32 	%rd26, %r88, 8;
	add.s64 	%rd27, %rd1, %rd26;
	ld.global.nc.f64 	%fd38, [%rd27];
	mul.f64 	%fd39, %fd37, %fd38;
	add.s32 	%r89, %r139, 12;
	mul.wide.u32 	%rd28, %r89, 8;
	add.s64 	%rd29, %rd1, %rd28;
	ld.global.nc.f64 	%fd40, [%rd29];
	mul.f64 	%fd41, %fd39, %fd40;
	add.s32 	%r90, %r140, 13;
	mul.wide.u32 	%rd30, %r90, 8;
	add.s64 	%rd31, %rd1, %rd30;
	ld.global.nc.f64 	%fd42, [%rd31];
	mul.f64 	%fd43, %fd41, %fd42;
	add.s32 	%r91, %r141, 14;
	mul.wide.u32 	%rd32, %r91, 8;
	add.s64 	%rd33, %rd1, %rd32;
	ld.global.nc.f64 	%fd44, [%rd33];
	mul.f64 	%fd45, %fd43, %fd44;
	add.s32 	%r92, %r142, 15;
	mul.wide.u32 	%rd34, %r92, 8;
	add.s64 	%rd35, %rd1, %rd34;
	ld.global.nc.f64 	%fd46, [%rd35];
	mul.f64 	%fd80, %fd45, %fd46;
	add.s32 	%r143, %r143, 16;
	add.s32 	%r142, %r142, %r5;
	add.s32 	%r141, %r141, %r5;
	add.s32 	%r140, %r140, %r5;
	add.s32 	%r139, %r139, %r5;
	add.s32 	%r138, %r138, %r5;
	add.s32 	%r137, %r137, %r5;
	add.s32 	%r136, %r136, %r5;
	add.s32 	%r135, %r135, %r5;
	add.s32 	%r134, %r134, %r5;
	add.s32 	%r133, %r133, %r5;
	add.s32 	%r132, %r132, %r5;
	add.s32 	%r131, %r131, %r5;
	add.s32 	%r130, %r130, %r5;
	add.s32 	%r129, %r129, %r5;
	add.s32 	%r128, %r128, %r5;
	add.s32 	%r127, %r127, %r5;
	setp.ne.s32 	%p5, %r143, 0;
	@%p5 bra 	$L__BB17_4;
$L__BB17_5:
	setp.eq.s32 	%p6, %r1, 0;
	@%p6 bra 	$L__BB17_14;
	and.b32  	%r54, %r67, 7;
	setp.lt.u32 	%p7, %r1, 8;
	@%p7 bra 	$L__BB17_8;
	mul.lo.s32 	%r93, %r145, %r67;
	add.s32 	%r94, %r93, %r145;
	mul.wide.u32 	%rd36, %r94, 8;
	add.s64 	%rd37, %rd1, %rd36;
	ld.global.nc.f64 	%fd48, [%rd37];
	mul.f64 	%fd49, %fd80, %fd48;
	add.s32 	%r95, %r93, %r67;
	add.s32 	%r96, %r145, %r95;
	add.s32 	%r97, %r96, 1;
	mul.wide.u32 	%rd38, %r97, 8;
	add.s64 	%rd39, %rd1, %rd38;
	ld.global.nc.f64 	%fd50, [%rd39];
	mul.f64 	%fd51, %fd49, %fd50;
	add.s32 	%r98, %r95, %r67;
	add.s32 	%r99, %r145, %r98;
	add.s32 	%r100, %r99, 2;
	mul.wide.u32 	%rd40, %r100, 8;
	add.s64 	%rd41, %rd1, %rd40;
	ld.global.nc.f64 	%fd52, [%rd41];
	mul.f64 	%fd53, %fd51, %fd52;
	add.s32 	%r101, %r98, %r67;
	add.s32 	%r102, %r145, %r101;
	add.s32 	%r103, %r102, 3;
	mul.wide.u32 	%rd42, %r103, 8;
	add.s64 	%rd43, %rd1, %rd42;
	ld.global.nc.f64 	%fd54, [%rd43];
	mul.f64 	%fd55, %fd53, %fd54;
	add.s32 	%r104, %r101, %r67;
	add.s32 	%r105, %r145, %r104;
	add.s32 	%r106, %r105, 4;
	mul.wide.u32 	%rd44, %r106, 8;
	add.s64 	%rd45, %rd1, %rd44;
	ld.global.nc.f64 	%fd56, [%rd45];
	mul.f64 	%fd57, %fd55, %fd56;
	add.s32 	%r107, %r104, %r67;
	add.s32 	%r108, %r145, %r107;
	add.s32 	%r109, %r108, 5;
	mul.wide.u32 	%rd46, %r109, 8;
	add.s64 	%rd47, %rd1, %rd46;
	ld.global.nc.f64 	%fd58, [%rd47];
	mul.f64 	%fd59, %fd57, %fd58;
	add.s32 	%r110, %r107, %r67;
	add.s32 	%r111, %r145, %r110;
	add.s32 	%r112, %r111, 6;
	mul.wide.u32 	%rd48, %r112, 8;
	add.s64 	%rd49, %rd1, %rd48;
	ld.global.nc.f64 	%fd60, [%rd49];
	mul.f64 	%fd61, %fd59, %fd60;
	add.s32 	%r113, %r110, %r67;
	add.s32 	%r114, %r145, %r113;
	add.s32 	%r115, %r114, 7;
	mul.wide.u32 	%rd50, %r115, 8;
	add.s64 	%rd51, %rd1, %rd50;
	ld.global.nc.f64 	%fd62, [%rd51];
	mul.f64 	%fd80, %fd61, %fd62;
	add.s32 	%r145, %r145, 8;
$L__BB17_8:
	setp.eq.s32 	%p8, %r54, 0;
	@%p8 bra 	$L__BB17_14;
	and.b32  	%r57, %r67, 3;
	setp.lt.u32 	%p9, %r54, 4;
	@%p9 bra 	$L__BB17_11;
	mul.lo.s32 	%r116, %r145, %r67;
	add.s32 	%r117, %r116, %r145;
	mul.wide.u32 	%rd52, %r117, 8;
	add.s64 	%rd53, %rd1, %rd52;
	ld.global.nc.f64 	%fd64, [%rd53];
	mul.f64 	%fd65, %fd80, %fd64;
	add.s32 	%r118, %r116, %r67;
	add.s32 	%r119, %r145, %r118;
	add.s32 	%r120, %r119, 1;
	mul.wide.u32 	%rd54, %r120, 8;
	add.s64 	%rd55, %rd1, %rd54;
	ld.global.nc.f64 	%fd66, [%rd55];
	mul.f64 	%fd67, %fd65, %fd66;
	add.s32 	%r121, %r118, %r67;
	add.s32 	%r122, %r145, %r121;
	add.s32 	%r123, %r122, 2;
	mul.wide.u32 	%rd56, %r123, 8;
	add.s64 	%rd57, %rd1, %rd56;
	ld.global.nc.f64 	%fd68, [%rd57];
	mul.f64 	%fd69, %fd67, %fd68;
	add.s32 	%r124, %r121, %r67;
	add.s32 	%r125, %r145, %r124;
	add.s32 	%r126, %r125, 3;
	mul.wide.u32 	%rd58, %r126, 8;
	add.s64 	%rd59, %rd1, %rd58;
	ld.global.nc.f64 	%fd70, [%rd59];
	mul.f64 	%fd80, %fd69, %fd70;
	add.s32 	%r145, %r145, 4;
$L__BB17_11:
	setp.eq.s32 	%p10, %r57, 0;
	@%p10 bra 	$L__BB17_14;
	add.s32 	%r60, %r67, 1;
	mad.lo.s32 	%r148, %r145, %r67, %r145;
	neg.s32 	%r147, %r57;
$L__BB17_13:
	.pragma "nounroll";
	mul.wide.u32 	%rd60, %r148, 8;
	add.s64 	%rd61, %rd1, %rd60;
	ld.global.nc.f64 	%fd71, [%rd61];
	mul.f64 	%fd80, %fd80, %fd71;
	add.s32 	%r148, %r148, %r60;
	add.s32 	%r147, %r147, 1;
	setp.ne.s32 	%p11, %r147, 0;
	@%p11 bra 	$L__BB17_13;
$L__BB17_14:
	cvta.to.global.u64 	%rd62, %rd2;
	st.global.f64 	[%rd62], %fd80;
$L__BB17_15:
	ret;

}
	// .globl	apply_lu_permutation_f32
.visible .entry apply_lu_permutation_f32(
	.param .u64 .ptr .align 1 apply_lu_permutation_f32_param_0,
	.param .u64 .ptr .align 1 apply_lu_permutation_f32_param_1,
	.param .u64 .ptr .align 1 apply_lu_permutation_f32_param_2,
	.param .u32 apply_lu_permutation_f32_param_3
)
{
	.reg .pred 	%p<35>;
	.reg .b32 	%r<70>;
	.reg .b32 	%f<60>;
	.reg .b64 	%rd<110>;

	ld.param.u64 	%rd41, [apply_lu_permutation_f32_param_0];
	ld.param.u64 	%rd42, [apply_lu_permutation_f32_param_1];
	ld.param.u64 	%rd43, [apply_lu_permutation_f32_param_2];
	ld.param.u32 	%r33, [apply_lu_permutation_f32_param_3];
	cvta.to.global.u64 	%rd1, %rd41;
	cvta.to.global.u64 	%rd2, %rd42;
	cvta.to.global.u64 	%rd3, %rd43;
	mov.u32 	%r34, %tid.x;
	mov.u32 	%r35, %ctaid.x;
	or.b32  	%r36, %r34, %r35;
	setp.ne.s32 	%p1, %r36, 0;
	setp.eq.s32 	%p2, %r33, 0;
	or.pred  	%p3, %p1, %p2;
	@%p3 bra 	$L__BB18_53;
	add.s32 	%r38, %r33, -1;
	and.b32  	%r1, %r33, 15;
	setp.lt.u32 	%p4, %r38, 15;
	mov.b32 	%r61, 0;
	@%p4 bra 	$L__BB18_4;
	and.b32  	%r61, %r33, -16;
	neg.s32 	%r65, %r61;
	add.s64 	%rd107, %rd1, 32;
	add.s64 	%rd106, %rd2, 32;
$L__BB18_3:
	.pragma "nounroll";
	ld.global.nc.f32 	%f1, [%rd107+-32];
	st.global.f32 	[%rd106+-32], %f1;
	ld.global.nc.f32 	%f2, [%rd107+-28];
	st.global.f32 	[%rd106+-28], %f2;
	ld.global.nc.f32 	%f3, [%rd107+-24];
	st.global.f32 	[%rd106+-24], %f3;
	ld.global.nc.f32 	%f4, [%rd107+-20];
	st.global.f32 	[%rd106+-20], %f4;
	ld.global.nc.f32 	%f5, [%rd107+-16];
	st.global.f32 	[%rd106+-16], %f5;
	ld.global.nc.f32 	%f6, [%rd107+-12];
	st.global.f32 	[%rd106+-12], %f6;
	ld.global.nc.f32 	%f7, [%rd107+-8];
	st.global.f32 	[%rd106+-8], %f7;
	ld.global.nc.f32 	%f8, [%rd107+-4];
	st.global.f32 	[%rd106+-4], %f8;
	ld.global.nc.f32 	%f9, [%rd107];
	st.global.f32 	[%rd106], %f9;
	ld.global.nc.f32 	%f10, [%rd107+4];
	st.global.f32 	[%rd106+4], %f10;
	ld.global.nc.f32 	%f11, [%rd107+8];
	st.global.f32 	[%rd106+8], %f11;
	ld.global.nc.f32 	%f12, [%rd107+12];
	st.global.f32 	[%rd106+12], %f12;
	ld.global.nc.f32 	%f13, [%rd107+16];
	st.global.f32 	[%rd106+16], %f13;
	ld.global.nc.f32 	%f14, [%rd107+20];
	st.global.f32 	[%rd106+20], %f14;
	ld.global.nc.f32 	%f15, [%rd107+24];
	st.global.f32 	[%rd106+24], %f15;
	ld.global.nc.f32 	%f16, [%rd107+28];
	st.global.f32 	[%rd106+28], %f16;
	add.s32 	%r65, %r65, 16;
	add.s64 	%rd107, %rd107, 64;
	add.s64 	%rd106, %rd106, 64;
	setp.eq.s32 	%p5, %r65, 0;
	@%p5 bra 	$L__BB18_4;
	bra.uni 	$L__BB18_3;
$L__BB18_4:
	setp.eq.s32 	%p6, %r1, 0;
	@%p6 bra 	$L__BB18_13;
	and.b32  	%r5, %r33, 7;
	setp.lt.u32 	%p7, %r1, 8;
	@%p7 bra 	$L__BB18_7;
	mul.wide.u32 	%rd44, %r61, 4;
	add.s64 	%rd45, %rd1, %rd44;
	ld.global.nc.f32 	%f17, [%rd45];
	add.s64 	%rd46, %rd2, %rd44;
	st.global.f32 	[%rd46], %f17;
	ld.global.nc.f32 	%f18, [%rd45+4];
	st.global.f32 	[%rd46+4], %f18;
	ld.global.nc.f32 	%f19, [%rd45+8];
	st.global.f32 	[%rd46+8], %f19;
	ld.global.nc.f32 	%f20, [%rd45+12];
	st.global.f32 	[%rd46+12], %f20;
	ld.global.nc.f32 	%f21, [%rd45+16];
	st.global.f32 	[%rd46+16], %f21;
	ld.global.nc.f32 	%f22, [%rd45+20];
	st.global.f32 	[%rd46+20], %f22;
	ld.global.nc.f32 	%f23, [%rd45+24];
	st.global.f32 	[%rd46+24], %f23;
	ld.global.nc.f32 	%f24, [%rd45+28];
	st.global.f32 	[%rd46+28], %f24;
	add.s32 	%r61, %r61, 8;
$L__BB18_7:
	setp.eq.s32 	%p8, %r5, 0;
	@%p8 bra 	$L__BB18_13;
	and.b32  	%r8, %r33, 3;
	setp.lt.u32 	%p9, %r5, 4;
	@%p9 bra 	$L__BB18_10;
	mul.wide.u32 	%rd47, %r61, 4;
	add.s64 	%rd48, %rd1, %rd47;
	ld.global.nc.f32 	%f25, [%rd48];
	add.s64 	%rd49, %rd2, %rd47;
	st.global.f32 	[%rd49], %f25;
	ld.global.nc.f32 	%f26, [%rd48+4];
	st.global.f32 	[%rd49+4], %f26;
	ld.global.nc.f32 	%f27, [%rd48+8];
	st.global.f32 	[%rd49+8], %f27;
	ld.global.nc.f32 	%f28, [%rd48+12];
	st.global.f32 	[%rd49+12], %f28;
	add.s32 	%r61, %r61, 4;
$L__BB18_10:
	setp.eq.s32 	%p10, %r8, 0;
	@%p10 bra 	$L__BB18_13;
	mul.wide.u32 	%rd50, %r61, 4;
	add.s64 	%rd105, %rd2, %rd50;
	add.s64 	%rd104, %rd1, %rd50;
	neg.s32 	%r64, %r8;
$L__BB18_12:
	.pragma "nounroll";
	ld.global.nc.f32 	%f29, [%rd104];
	st.global.f32 	[%rd105], %f29;
	add.s64 	%rd105, %rd105, 4;
	add.s64 	%rd104, %rd104, 4;
	add.s32 	%r64, %r64, 1;
	setp.ne.s32 	%p11, %r64, 0;
	@%p11 bra 	$L__BB18_12;
$L__BB18_13:
	and.b32  	%r14, %r33, 7;
	setp.lt.u32 	%p12, %r33, 8;
	mov.b32 	%r67, 0;
	@%p12 bra 	$L__BB18_32;
	and.b32  	%r67, %r33, -8;
	add.s64 	%rd109, %rd3, 32;
	add.s64 	%rd108, %rd2, 16;
	mov.b32 	%r66, 0;
$L__BB18_15:
	.pragma "nounroll";
	ld.global.nc.u64 	%rd51, [%rd109+-32];
	and.b64  	%rd20, %rd51, 4294967295;
	cvt.u32.u64 	%r41, %rd51;
	setp.eq.s32 	%p13, %r66, %r41;
	@%p13 bra 	$L__BB18_17;
	ld.global.f32 	%f30, [%rd108+-16];
	shl.b64 	%rd52, %rd20, 2;
	add.s64 	%rd53, %rd2, %rd52;
	ld.global.f32 	%f31, [%rd53];
	st.global.f32 	[%rd108+-16], %f31;
	st.global.f32 	[%rd53], %f30;
$L__BB18_17:
	ld.global.nc.u64 	%rd54, [%rd109+-24];
	and.b64  	%rd21, %rd54, 4294967295;
	cvt.u32.u64 	%r42, %rd54;
	add.s32 	%r19, %r66, 1;
	setp.eq.s32 	%p14, %r19, %r42;
	@%p14 bra 	$L__BB18_19;
	ld.global.f32 	%f32, [%rd108+-12];
	shl.b64 	%rd55, %rd21, 2;
	add.s64 	%rd56, %rd2, %rd55;
	ld.global.f32 	%f33, [%rd56];
	st.global.f32 	[%rd108+-12], %f33;
	st.global.f32 	[%rd56], %f32;
$L__BB18_19:
	ld.global.nc.u64 	%rd57, [%rd109+-16];
	and.b64  	%rd22, %rd57, 4294967295;
	cvt.u32.u64 	%r43, %rd57;
	add.s32 	%r20, %r19, 1;
	setp.eq.s32 	%p15, %r20, %r43;
	@%p15 bra 	$L__BB18_21;
	ld.global.f32 	%f34, [%rd108+-8];
	shl.b64 	%rd58, %rd22, 2;
	add.s64 	%rd59, %rd2, %rd58;
	ld.global.f32 	%f35, [%rd59];
	st.global.f32 	[%rd108+-8], %f35;
	st.global.f32 	[%rd59], %f34;
$L__BB18_21:
	ld.global.nc.u64 	%rd60, [%rd109+-8];
	and.b64  	%rd23, %rd60, 4294967295;
	cvt.u32.u64 	%r44, %rd60;
	add.s32 	%r21, %r20, 1;
	setp.eq.s32 	%p16, %r21, %r44;
	@%p16 bra 	$L__BB18_23;
	ld.global.f32 	%f36, [%rd108+-4];
	shl.b64 	%rd61, %rd23, 2;
	add.s64 	%rd62, %rd2, %rd61;
	ld.global.f32 	%f37, [%rd62];
	st.global.f32 	[%rd108+-4], %f37;
	st.global.f32 	[%rd62], %f36;
$L__BB18_23:
	ld.global.nc.u64 	%rd63, [%rd109];
	and.b64  	%rd24, %rd63, 4294967295;
	cvt.u32.u64 	%r45, %rd63;
	add.s32 	%r22, %r21, 1;
	setp.eq.s32 	%p17, %r22, %r45;
	@%p17 bra 	$L__BB18_25;
	ld.global.f32 	%f38, [%rd108];
	shl.b64 	%rd64, %rd24, 2;
	add.s64 	%rd65, %rd2, %rd64;
	ld.global.f32 	%f39, [%rd65];
	st.global.f32 	[%rd108], %f39;
	st.global.f32 	[%rd65], %f38;
$L__BB18_25:
	ld.global.nc.u64 	%rd66, [%rd109+8];
	and.b64  	%rd25, %rd66, 4294967295;
	cvt.u32.u64 	%r46, %rd66;
	add.s32 	%r23, %r22, 1;
	setp.eq.s32 	%p18, %r23, %r46;
	@%p18 bra 	$L__BB18_27;
	ld.global.f32 	%f40, [%rd108+4];
	shl.b64 	%rd67, %rd25, 2;
	add.s64 	%rd68, %rd2, %rd67;
	ld.global.f32 	%f41, [%rd68];
	st.global.f32 	[%rd108+4], %f41;
	st.global.f32 	[%rd68], %f40;
$L__BB18_27:
	ld.global.nc.u64 	%rd69, [%rd109+16];
	and.b64  	%rd26, %rd69, 4294967295;
	cvt.u32.u64 	%r47, %rd69;
	add.s32 	%r24, %r23, 1;
	setp.eq.s32 	%p19, %r24, %r47;
	@%p19 bra 	$L__BB18_29;
	ld.global.f32 	%f42, [%rd108+8];
	shl.b64 	%rd70, %rd26, 2;
	add.s64 	%rd71, %rd2, %rd70;
	ld.global.f32 	%f43, [%rd71];
	st.global.f32 	[%rd108+8], %f43;
	st.global.f32 	[%rd71], %f42;
$L__BB18_29:
	ld.global.nc.u64 	%rd72, [%rd109+24];
	and.b64  	%rd27, %rd72, 4294967295;
	cvt.u32.u64 	%r48, %rd72;
	add.s32 	%r25, %r24, 1;
	setp.eq.s32 	%p20, %r25, %r48;
	@%p20 bra 	$L__BB18_31;
	ld.global.f32 	%f44, [%rd108+12];
	shl.b64 	%rd73, %rd27, 2;
	add.s64 	%rd74, %rd2, %rd73;
	ld.global.f32 	%f45, [%rd74];
	st.global.f32 	[%rd108+12], %f45;
	st.global.f32 	[%rd74], %f44;
$L__BB18_31:
	add.s64 	%rd109, %rd109, 64;
	add.s64 	%rd108, %rd108, 32;
	add.s32 	%r66, %r25, 1;
	setp.ne.s32 	%p21, %r66, %r67;
	@%p21 bra 	$L__BB18_15;
$L__BB18_32:
	setp.eq.s32 	%p22, %r14, 0;
	@%p22 bra 	$L__BB18_53;
	and.b32  	%r28, %r33, 3;
	setp.lt.u32 	%p23, %r14, 4;
	@%p23 bra 	$L__BB18_43;
	mul.wide.u32 	%rd75, %r67, 8;
	add.s64 	%rd30, %rd3, %rd75;
	ld.global.nc.u64 	%rd76, [%rd30];
	and.b64  	%rd31, %rd76, 4294967295;
	cvt.u32.u64 	%r49, %rd76;
	setp.eq.s32 	%p24, %r67, %r49;
	mul.wide.u32 	%rd77, %r67, 4;
	add.s64 	%rd32, %rd2, %rd77;
	@%p24 bra 	$L__BB18_36;
	ld.global.f32 	%f46, [%rd32];
	shl.b64 	%rd78, %rd31, 2;
	add.s64 	%rd79, %rd2, %rd78;
	ld.global.f32 	%f47, [%rd79];
	st.global.f32 	[%rd32], %f47;
	st.global.f32 	[%rd79], %f46;
$L__BB18_36:
	add.s32 	%r50, %r67, 1;
	ld.global.nc.u64 	%rd80, [%rd30+8];
	and.b64  	%rd33, %rd80, 4294967295;
	cvt.u32.u64 	%r51, %rd80;
	setp.eq.s32 	%p25, %r50, %r51;
	@%p25 bra 	$L__BB18_38;
	ld.global.f32 	%f48, [%rd32+4];
	shl.b64 	%rd81, %rd33, 2;
	add.s64 	%rd82, %rd2, %rd81;
	ld.global.f32 	%f49, [%rd82];
	st.global.f32 	[%rd32+4], %f49;
	st.global.f32 	[%rd82], %f48;
$L__BB18_38:
	add.s32 	%r52, %r67, 2;
	ld.global.nc.u64 	%rd83, [%rd30+16];
	and.b64  	%rd34, %rd83, 4294967295;
	cvt.u32.u64 	%r53, %rd83;
	setp.eq.s32 	%p26, %r52, %r53;
	@%p26 bra 	$L__BB18_40;
	ld.global.f32 	%f50, [%rd32+8];
	shl.b64 	%rd84, %rd34, 2;
	add.s64 	%rd85, %rd2, %rd84;
	ld.global.f32 	%f51, [%rd85];
	st.global.f32 	[%rd32+8], %f51;
	st.global.f32 	[%rd85], %f50;
$L__BB18_40:
	add.s32 	%r54, %r67, 3;
	ld.global.nc.u64 	%rd86, [%rd30+24];
	and.b64  	%rd35, %rd86, 4294967295;
	cvt.u32.u64 	%r55, %rd86;
	setp.eq.s32 	%p27, %r54, %r55;
	@%p27 bra 	$L__BB18_42;
	ld.global.f32 	%f52, [%rd32+12];
	shl.b64 	%rd87, %rd35, 2;
	add.s64 	%rd88, %rd2, %rd87;
	ld.global.f32 	%f53, [%rd88];
	st.global.f32 	[%rd32+12], %f53;
	st.global.f32 	[%rd88], %f52;
$L__BB18_42:
	add.s32 	%r67, %r67, 4;
$L__BB18_43:
	setp.eq.s32 	%p28, %r28, 0;
	@%p28 bra 	$L__BB18_53;
	setp.eq.s32 	%p29, %r28, 1;
	@%p29 bra 	$L__BB18_50;
	mul.wide.u32 	%rd89, %r67, 8;
	add.s64 	%rd36, %rd3, %rd89;
	ld.global.nc.u64 	%rd90, [%rd36];
	and.b64  	%rd37, %rd90, 4294967295;
	cvt.u32.u64 	%r56, %rd90;
	setp.eq.s32 	%p30, %r67, %r56;
	mul.wide.u32 	%rd91, %r67, 4;
	add.s64 	%rd38, %rd2, %rd91;
	@%p30 bra 	$L__BB18_47;
	ld.global.f32 	%f54, [%rd38];
	shl.b64 	%rd92, %rd37, 2;
	add.s64 	%rd93, %rd2, %rd92;
	ld.global.f32 	%f55, [%rd93];
	st.global.f32 	[%rd38], %f55;
	st.global.f32 	[%rd93], %f54;
$L__BB18_47:
	add.s32 	%r57, %r67, 1;
	ld.global.nc.u64 	%rd94, [%rd36+8];
	and.b64  	%rd39, %rd94, 4294967295;
	cvt.u32.u64 	%r58, %rd94;
	setp.eq.s32 	%p31, %r57, %r58;
	@%p31 bra 	$L__BB18_49;
	ld.global.f32 	%f56, [%rd38+4];
	shl.b64 	%rd95, %rd39, 2;
	add.s64 	%rd96, %rd2, %rd95;
	ld.global.f32 	%f57, [%rd96];
	st.global.f32 	[%rd38+4], %f57;
	st.global.f32 	[%rd96], %f56;
$L__BB18_49:
	add.s32 	%r67, %r67, 2;
$L__BB18_50:
	and.b32  	%r59, %r33, 1;
	setp.eq.b32 	%p32, %r59, 1;
	not.pred 	%p33, %p32;
	@%p33 bra 	$L__BB18_53;
	mul.wide.u32 	%rd97, %r67, 8;
	add.s64 	%rd98, %rd3, %rd97;
	ld.global.nc.u64 	%rd99, [%rd98];
	and.b64  	%rd40, %rd99, 4294967295;
	cvt.u32.u64 	%r60, %rd99;
	setp.eq.s32 	%p34, %r67, %r60;
	@%p34 bra 	$L__BB18_53;
	mul.wide.u32 	%rd100, %r67, 4;
	add.s64 	%rd101, %rd2, %rd100;
	ld.global.f32 	%f58, [%rd101];
	shl.b64 	%rd102, %rd40, 2;
	add.s64 	%rd103, %rd2, %rd102;
	ld.global.f32 	%f59, [%rd103];
	st.global.f32 	[%rd101], %f59;
	st.global.f32 	[%rd103], %f58;
$L__BB18_53:
	ret;

}
	// .globl	apply_lu_permutation_f64
.visible .entry apply_lu_permutation_f64(
	.param .u64 .ptr .align 1 apply_lu_permutation_f64_param_0,
	.param .u64 .ptr .align 1 apply_lu_permutation_f64_param_1,
	.param .u64 .ptr .align 1 apply_lu_permutation_f64_param_2,
	.param .u32 apply_lu_permutation_f64_param_3
)
{
	.reg .pred 	%p<35>;
	.reg .b32 	%r<70>;
	.reg .b64 	%rd<108>;
	.reg .b64 	%fd<60>;

	ld.param.u64 	%rd41, [apply_lu_permutation_f64_param_0];
	ld.param.u64 	%rd42, [apply_lu_permutation_f64_param_1];
	ld.param.u64 	%rd43, [apply_lu_permutation_f64_param_2];
	ld.param.u32 	%r33, [apply_lu_permutation_f64_param_3];
	cvta.to.global.u64 	%rd1, %rd41;
	cvta.to.global.u64 	%rd2, %rd42;
	cvta.to.global.u64 	%rd3, %rd43;
	mov.u32 	%r34, %tid.x;
	mov.u32 	%r35, %ctaid.x;
	or.b32  	%r36, %r34, %r35;
	setp.ne.s32 	%p1, %r36, 0;
	setp.eq.s32 	%p2, %r33, 0;
	or.pred  	%p3, %p1, %p2;
	@%p3 bra 	$L__BB19_53;
	add.s32 	%r38, %r33, -1;
	and.b32  	%r1, %r33, 15;
	setp.lt.u32 	%p4, %r38, 15;
	mov.b32 	%r61, 0;
	@%p4 bra 	$L__BB19_4;
	and.b32  	%r61, %r33, -16;
	neg.s32 	%r65, %r61;
	add.s64 	%rd105, %rd1, 64;
	add.s64 	%rd104, %rd2, 64;
$L__BB19_3:
	.pragma "nounroll";
	ld.global.nc.f64 	%fd1, [%rd105+-64];
	st.global.f64 	[%rd104+-64], %fd1;
	ld.global.nc.f64 	%fd2, [%rd105+-56];
	st.global.f64 	[%rd104+-56], %fd2;
	ld.global.nc.f64 	%fd3, [%rd105+-48];
	st.global.f64 	[%rd104+-48], %fd3;
	ld.global.nc.f64 	%fd4, [%rd105+-40];
	st.global.f64 	[%rd104+-40], %fd4;
	ld.global.nc.f64 	%fd5, [%rd105+-32];
	st.global.f64 	[%rd104+-32], %fd5;
	ld.global.nc.f64 	%fd6, [%rd105+-24];
	st.global.f64 	[%rd104+-24], %fd6;
	ld.global.nc.f64 	%fd7, [%rd105+-16];
	st.global.f64 	[%rd104+-16], %fd7;
	ld.global.nc.f64 	%fd8, [%rd105+-8];
	st.global.f64 	[%rd104+-8], %fd8;
	ld.global.nc.f64 	%fd9, [%rd105];
	st.global.f64 	[%rd104], %fd9;
	ld.global.nc.f64 	%fd10, [%rd105+8];
	st.global.f64 	[%rd104+8], %fd10;
	ld.global.nc.f64 	%fd11, [%rd105+16];
	st.global.f64 	[%rd104+16], %fd11;
	ld.global.nc.f64 	%fd12, [%rd105+24];
	st.global.f64 	[%rd104+24], %fd12;
	ld.global.nc.f64 	%fd13, [%rd105+32];
	st.global.f64 	[%rd104+32], %fd13;
	ld.global.nc.f64 	%fd14, [%rd105+40];
	st.global.f64 	[%rd104+40], %fd14;
	ld.global.nc.f64 	%fd15, [%rd105+48];
	st.global.f64 	[%rd104+48], %fd15;
	ld.global.nc.f64 	%fd16, [%rd105+56];
	st.global.f64 	[%rd104+56], %fd16;
	add.s32 	%r65, %r65, 16;
	add.s64 	%rd105, %rd105, 128;
	add.s64 	%rd104, %rd104, 128;
	setp.eq.s32 	%p5, %r65, 0;
	@%p5 bra 	$L__BB19_4;
	bra.uni 	$L__BB19_3;
$L__BB19_4:
	setp.eq.s32 	%p6, %r1, 0;
	@%p6 bra 	$L__BB19_13;
	and.b32  	%r5, %r33, 7;
	setp.lt.u32 	%p7, %r1, 8;
	@%p7 bra 	$L__BB19_7;
	mul.wide.u32 	%rd44, %r61, 8;
	add.s64 	%rd45, %rd1, %rd44;
	ld.global.nc.f64 	%fd17, [%rd45];
	add.s64 	%rd46, %rd2, %rd44;
	st.global.f64 	[%rd46], %fd17;
	ld.global.nc.f64 	%fd18, [%rd45+8];
	st.global.f64 	[%rd46+8], %fd18;
	ld.global.nc.f64 	%fd19, [%rd45+16];
	st.global.f64 	[%rd46+16], %fd19;
	ld.global.nc.f64 	%fd20, [%rd45+24];
	st.global.f64 	[%rd46+24], %fd20;
	ld.global.nc.f64 	%fd21, [%rd45+32];
	st.global.f64 	[%rd46+32], %fd21;
	ld.global.nc.f64 	%fd22, [%rd45+40];
	st.global.f64 	[%rd46+40], %fd22;
	ld.global.nc.f64 	%fd23, [%rd45+48];
	st.global.f64 	[%rd46+48], %fd23;
	ld.global.nc.f64 	%fd24, [%rd45+56];
	st.global.f64 	[%rd46+56], %fd24;
	add.s32 	%r61, %r61, 8;
$L__BB19_7:
	setp.eq.s32 	%p8, %r5, 0;
	@%p8 bra 	$L__BB19_13;
	and.b32  	%r8, %r33, 3;
	setp.lt.u32 	%p9, %r5, 4;
	@%p9 bra 	$L__BB19_10;
	mul.wide.u32 	%rd47, %r61, 8;
	add.s64 	%rd48, %rd1, %rd47;
	ld.global.nc.f64 	%fd25, [%rd48];
	add.s64 	%rd49, %rd2, %rd47;
	st.global.f64 	[%rd49], %fd25;
	ld.global.nc.f64 	%fd26, [%rd48+8];
	st.global.f64 	[%rd49+8], %fd26;
	ld.global.nc.f64 	%fd27, [%rd48+16];
	st.global.f64 	[%rd49+16], %fd27;
	ld.global.nc.f64 	%fd28, [%rd48+24];
	st.global.f64 	[%rd49+24], %fd28;
	add.s32 	%r61, %r61, 4;
$L__BB19_10:
	setp.eq.s32 	%p10, %r8, 0;
	@%p10 bra 	$L__BB19_13;
	mul.wide.u32 	%rd50, %r61, 8;
	add.s64 	%rd103, %rd2, %rd50;
	add.s64 	%rd102, %rd1, %rd50;
	neg.s32 	%r64, %r8;
$L__BB19_12:
	.pragma "nounroll";
	ld.global.nc.f64 	%fd29, [%rd102];
	st.global.f64 	[%rd103], %fd29;
	add.s64 	%rd103, %rd103, 8;
	add.s64 	%rd102, %rd102, 8;
	add.s32 	%r64, %r64, 1;
	setp.ne.s32 	%p11, %r64, 0;
	@%p11 bra 	$L__BB19_12;
$L__BB19_13:
	and.b32  	%r14, %r33, 7;
	setp.lt.u32 	%p12, %r33, 8;
	mov.b32 	%r67, 0;
	@%p12 bra 	$L__BB19_32;
	and.b32  	%r67, %r33, -8;
	add.s64 	%rd107, %rd3, 32;
	add.s64 	%rd106, %rd2, 32;
	mov.b32 	%r66, 0;
$L__BB19_15:
	.pragma "nounroll";
	ld.global.nc.u64 	%rd51, [%rd107+-32];
	and.b64  	%rd20, %rd51, 4294967295;
	cvt.u32.u64 	%r41, %rd51;
	setp.eq.s32 	%p13, %r66, %r41;
	@%p13 bra 	$L__BB19_17;
	ld.global.f64 	%fd30, [%rd106+-32];
	shl.b64 	%rd52, %rd20, 3;
	add.s64 	%rd53, %rd2, %rd52;
	ld.global.f64 	%fd31, [%rd53];
	st.global.f64 	[%rd106+-32], %fd31;
	st.global.f64 	[%rd53], %fd30;
$L__BB19_17:
	ld.global.nc.u64 	%rd54, [%rd107+-24];
	and.b64  	%rd21, %rd54, 4294967295;
	cvt.u32.u64 	%r42, %rd54;
	add.s32 	%r19, %r66, 1;
	setp.eq.s32 	%p14, %r19, %r42;
	@%p14 bra 	$L__BB19_19;
	ld.global.f64 	%fd32, [%rd106+-24];
	shl.b64 	%rd55, %rd21, 3;
	add.s64 	%rd56, %rd2, %rd55;
	ld.global.f64 	%fd33, [%rd56];
	st.global.f64 	[%rd106+-24], %fd33;
	st.global.f64 	[%rd56], %fd32;
$L__BB19_19:
	ld.global.nc.u64 	%rd57, [%rd107+-16];
	and.b64  	%rd22, %rd57, 4294967295;
	cvt.u32.u64 	%r43, %rd57;
	add.s32 	%r20, %r19, 1;
	setp.eq.s32 	%p15, %r20, %r43;
	@%p15 bra 	$L__BB19_21;
	ld.global.f64 	%fd34, [%rd106+-16];
	shl.b64 	%rd58, %rd22, 3;
	add.s64 	%rd59, %rd2, %rd58;
	ld.global.f64 	%fd35, [%rd59];
	st.global.f64 	[%rd106+-16], %fd35;
	st.global.f64 	[%rd59], %fd34;
$L__BB19_21:
	ld.global.nc.u64 	%rd60, [%rd107+-8];
	and.b64  	%rd23, %rd60, 4294967295;
	cvt.u32.u64 	%r44, %rd60;
	add.s32 	%r21, %r20, 1;
	setp.eq.s32 	%p16, %r21, %r44;
	@%p16 bra 	$L__BB19_23;
	ld.global.f64 	%fd36, [%rd106+-8];
	shl.b64 	%rd61, %rd23, 3;
	add.s64 	%rd62, %rd2, %rd61;
	ld.global.f64 	%fd37, [%rd62];
	st.global.f64 	[%rd106+-8], %fd37;
	st.global.f64 	[%rd62], %fd36;
$L__BB19_23:
	ld.global.nc.u64 	%rd63, [%rd107];
	and.b64  	%rd24, %rd63, 4294967295;
	cvt.u32.u64 	%r45, %rd63;
	add.s32 	%r22, %r21, 1;
	setp.eq.s32 	%p17, %r22, %r45;
	@%p17 bra 	$L__BB19_25;
	ld.global.f64 	%fd38, [%rd106];
	shl.b64 	%rd64, %rd24, 3;
	add.s64 	%rd65, %rd2, %rd64;
	ld.global.f64 	%fd39, [%rd65];
	st.global.f64 	[%rd106], %fd39;
	st.global.f64 	[%rd65], %fd38;
$L__BB19_25:
	ld.global.nc.u64 	%rd66, [%rd107+8];
	and.b64  	%rd25, %rd66, 4294967295;
	cvt.u32.u64 	%r46, %rd66;
	add.s32 	%r23, %r22, 1;
	setp.eq.s32 	%p18, %r23, %r46;
	@%p18 bra 	$L__BB19_27;
	ld.global.f64 	%fd40, [%rd106+8];
	shl.b64 	%rd67, %rd25, 3;
	add.s64 	%rd68, %rd2, %rd67;
	ld.global.f64 	%fd41, [%rd68];
	st.global.f64 	[%rd106+8], %fd41;
	st.global.f64 	[%rd68], %fd40;
$L__BB19_27:
	ld.global.nc.u64 	%rd69, [%rd107+16];
	and.b64  	%rd26, %rd69, 4294967295;
	cvt.u32.u64 	%r47, %rd69;
	add.s32 	%r24, %r23, 1;
	setp.eq.s32 	%p19, %r24, %r47;
	@%p19 bra 	$L__BB19_29;
	ld.global.f64 	%fd42, [%rd106+16];
	shl.b64 	%rd70, %rd26, 3;
	add.s64 	%rd71, %rd2, %rd70;
	ld.global.f64 	%fd43, [%rd71];
	st.global.f64 	[%rd106+16], %fd43;
	st.global.f64 	[%rd71], %fd42;
$L__BB19_29:
	ld.global.nc.u64 	%rd72, [%rd107+24];
	and.b64  	%rd27, %rd72, 4294967295;
	cvt.u32.u64 	%r48, %rd72;
	add.s32 	%r25, %r24, 1;
	setp.eq.s32 	%p20, %r25, %r48;
	@%p20 bra 	$L__BB19_31;
	ld.global.f64 	%fd44, [%rd106+24];
	shl.b64 	%rd73, %rd27, 3;
	add.s64 	%rd74, %rd2, %rd73;
	ld.global.f64 	%fd45, [%rd74];
	st.global.f64 	[%rd106+24], %fd45;
	st.global.f64 	[%rd74], %fd44;
$L__BB19_31:
	add.s64 	%rd107, %rd107, 64;
	add.s64 	%rd106, %rd106, 64;
	add.s32 	%r66, %r25, 1;
	setp.ne.s32 	%p21, %r66, %r67;
	@%p21 bra 	$L__BB19_15;
$L__BB19_32:
	setp.eq.s32 	%p22, %r14, 0;
	@%p22 bra 	$L__BB19_53;
	and.b32  	%r28, %r33, 3;
	setp.lt.u32 	%p23, %r14, 4;
	@%p23 bra 	$L__BB19_43;
	mul.wide.u32 	%rd75, %r67, 8;
	add.s64 	%rd30, %rd3, %rd75;
	ld.global.nc.u64 	%rd76, [%rd30];
	and.b64  	%rd31, %rd76, 4294967295;
	cvt.u32.u64 	%r49, %rd76;
	setp.eq.s32 	%p24, %r67, %r49;
	add.s64 	%rd32, %rd2, %rd75;
	@%p24 bra 	$L__BB19_36;
	ld.global.f64 	%fd46, [%rd32];
	shl.b64 	%rd77, %rd31, 3;
	add.s64 	%rd78, %rd2, %rd77;
	ld.global.f64 	%fd47, [%rd78];
	st.global.f64 	[%rd32], %fd47;
	st.global.f64 	[%rd78], %fd46;
$L__BB19_36:
	add.s32 	%r50, %r67, 1;
	ld.global.nc.u64 	%rd79, [%rd30+8];
	and.b64  	%rd33, %rd79, 4294967295;
	cvt.u32.u64 	%r51, %rd79;
	setp.eq.s32 	%p25, %r50, %r51;
	@%p25 bra 	$L__BB19_38;
	ld.global.f64 	%fd48, [%rd32+8];
	shl.b64 	%rd80, %rd33, 3;
	add.s64 	%rd81, %rd2, %rd80;
	ld.global.f64 	%fd49, [%rd81];
	st.global.f64 	[%rd32+8], %fd49;
	st.global.f64 	[%rd81], %fd48;
$L__BB19_38:
	add.s32 	%r52, %r67, 2;
	ld.global.nc.u64 	%rd82, [%rd30+16];
	and.b64  	%rd34, %rd82, 4294967295;
	cvt.u32.u64 	%r53, %rd82;
	setp.eq.s32 	%p26, %r52, %r53;
	@%p26 bra 	$L__BB19_40;
	ld.global.f64 	%fd50, [%rd32+16];
	shl.b64 	%rd83, %rd34, 3;
	add.s64 	%rd84, %rd2, %rd83;
	ld.global.f64 	%fd51, [%rd84];
	st.global.f64 	[%rd32+16], %fd51;
	st.global.f64 	[%rd84], %fd50;
$L__BB19_40:
	add.s32 	%r54, %r67, 3;
	ld.global.nc.u64 	%rd85, [%rd30+24];
	and.b64  	%rd35, %rd85, 4294967295;
	cvt.u32.u64 	%r55, %rd85;
	setp.eq.s32 	%p27, %r54, %r55;
	@%p27 bra 	$L__BB19_42;
	ld.global.f64 	%fd52, [%rd32+24];
	shl.b64 	%rd86, %rd35, 3;
	add.s64 	%rd87, %rd2, %rd86;
	ld.global.f64 	%fd53, [%rd87];
	st.global.f64 	[%rd32+24], %fd53;
	st.global.f64 	[%rd87], %fd52;
$L__BB19_42:
	add.s32 	%r67, %r67, 4;
$L__BB19_43:
	setp.eq.s32 	%p28, %r28, 0;
	@%p28 bra 	$L__BB19_53;
	setp.eq.s32 	%p29, %r28, 1;
	@%p29 bra 	$L__BB19_50;
	mul.wide.u32 	%rd88, %r67, 8;
	add.s64 	%rd36, %rd3, %rd88;
	ld.global.nc.u64 	%rd89, [%rd36];
	and.b64  	%rd37, %rd89, 4294967295;
	cvt.u32.u64 	%r56, %rd89;
	setp.eq.s32 	%p30, %r67, %r56;
	add.s64 	%rd38, %rd2, %rd88;
	@%p30 bra 	$L__BB19_47;
	ld.global.f64 	%fd54, [%rd38];
	shl.b64 	%rd90, %rd37, 3;
	add.s64 	%rd91, %rd2, %rd90;
	ld.global.f64 	%fd55, [%rd91];
	st.global.f64 	[%rd38], %fd55;
	st.global.f64 	[%rd91], %fd54;
$L__BB19_47:
	add.s32 	%r57, %r67, 1;
	ld.global.nc.u64 	%rd92, [%rd36+8];
	and.b64  	%rd39, %rd92, 4294967295;
	cvt.u32.u64 	%r58, %rd92;
	setp.eq.s32 	%p31, %r57, %r58;
	@%p31 bra 	$L__BB19_49;
	ld.global.f64 	%fd56, [%rd38+8];
	shl.b64 	%rd93, %rd39, 3;
	add.s64 	%rd94, %rd2, %rd93;
	ld.global.f64 	%fd57, [%rd94];
	st.global.f64 	[%rd38+8], %fd57;
	st.global.f64 	[%rd94], %fd56;
$L__BB19_49:
	add.s32 	%r67, %r67, 2;
$L__BB19_50:
	and.b32  	%r59, %r33, 1;
	setp.eq.b32 	%p32, %r59, 1;
	not.pred 	%p33, %p32;
	@%p33 bra 	$L__BB19_53;
	mul.wide.u32 	%rd95, %r67, 8;
	add.s64 	%rd96, %rd3, %rd95;
	ld.global.nc.u64 	%rd97, [%rd96];
	and.b64  	%rd40, %rd97, 4294967295;
	cvt.u32.u64 	%r60, %rd97;
	setp.eq.s32 	%p34, %r67, %r60;
	@%p34 bra 	$L__BB19_53;
	add.s64 	%rd99, %rd2, %rd95;
	ld.global.f64 	%fd58, [%rd99];
	shl.b64 	%rd100, %rd40, 3;
	add.s64 	%rd101, %rd2, %rd100;
	ld.global.f64 	%fd59, [%rd101];
	st.global.f64 	[%rd99], %fd59;
	st.global.f64 	[%rd101], %fd58;
$L__BB19_53:
	ret;

}
	// .globl	matrix_copy_f32
.visible .entry matrix_copy_f32(
	.param .u64 .ptr .align 1 matrix_copy_f32_param_0,
	.param .u64 .ptr .align 1 matrix_copy_f32_param_1,
	.param .u32 matrix_copy_f32_param_2
)
{
	.reg .pred 	%p<2>;
	.reg .b32 	%r<6>;
	.reg .b32 	%f<2>;
	.reg .b64 	%rd<8>;

	ld.param.u64 	%rd1, [matrix_copy_f32_param_0];
	ld.param.u64 	%rd2, [matrix_copy_f32_param_1];
	ld.param.u32 	%r2, [matrix_copy_f32_param_2];
	mov.u32 	%r3, %ctaid.x;
	mov.u32 	%r4, %ntid.x;
	mov.u32 	%r5, %tid.x;
	mad.lo.s32 	%r1, %r3, %r4, %r5;
	setp.ge.u32 	%p1, %r1, %r2;
	@%p1 bra 	$L__BB20_2;
	cvta.to.global.u64 	%rd3, %rd1;
	cvta.to.global.u64 	%rd4, %rd2;
	mul.wide.u32 	%rd5, %r1, 4;
	add.s64 	%rd6, %rd3, %rd5;
	ld.global.nc.f32 	%f1, [%rd6];
	add.s64 	%rd7, %rd4, %rd5;
	st.global.f32 	[%rd7], %f1;
$L__BB20_2:
	ret;

}
	// .globl	matrix_copy_f64
.visible .entry matrix_copy_f64(
	.param .u64 .ptr .align 1 matrix_copy_f64_param_0,
	.param .u64 .ptr .align 1 matrix_copy_f64_param_1,
	.param .u32 matrix_copy_f64_param_2
)
{
	.reg .pred 	%p<2>;
	.reg .b32 	%r<6>;
	.reg .b64 	%rd<8>;
	.reg .b64 	%fd<2>;

	ld.param.u64 	%rd1, [matrix_copy_f64_param_0];
	ld.param.u64 	%rd2, [matrix_copy_f64_param_1];
	ld.param.u32 	%r2, [matrix_copy_f64_param_2];
	mov.u32 	%r3, %ctaid.x;
	mov.u32 	%r4, %ntid.x;
	mov.u32 	%r5, %tid.x;
	mad.lo.s32 	%r1, %r3, %r4, %r5;
	setp.ge.u32 	%p1, %r1, %r2;
	@%p1 bra 	$L__BB21_2;
	cvta.to.global.u64 	%rd3, %rd1;
	cvta.to.global.u64 	%rd4, %rd2;
	mul.wide.u32 	%rd5, %r1, 8;
	add.s64 	%rd6, %rd3, %rd5;
	ld.global.nc.f64 	%fd1, [%rd6];
	add.s64 	%rd7, %rd4, %rd5;
	st.global.f64 	[%rd7], %fd1;
$L__BB21_2:
	ret;

}
	// .globl	scatter_column_f32
.visible .entry scatter_column_f32(
	.param .u64 .ptr .align 1 scatter_column_f32_param_0,
	.param .u64 .ptr .align 1 scatter_column_f32_param_1,
	.param .u32 scatter_column_f32_param_2,
	.param .u32 scatter_column_f32_param_3
)
{
	.reg .pred 	%p<2>;
	.reg .b32 	%r<8>;
	.reg .b32 	%f<2>;
	.reg .b64 	%rd<9>;

	ld.param.u64 	%rd1, [scatter_column_f32_param_0];
	ld.param.u64 	%rd2, [scatter_column_f32_param_1];
	ld.param.u32 	%r2, [scatter_column_f32_param_2];
	ld.param.u32 	%r3, [scatter_column_f32_param_3];
	mov.u32 	%r4, %ctaid.x;
	mov.u32 	%r5, %ntid.x;
	mov.u32 	%r6, %tid.x;
	mad.lo.s32 	%r1, %r4, %r5, %r6;
	setp.ge.u32 	%p1, %r1, %r2;
	@%p1 bra 	$L__BB22_2;
	cvta.to.global.u64 	%rd3, %rd1;
	cvta.to.global.u64 	%rd4, %rd2;
	mul.wide.u32 	%rd5, %r1, 4;
	add.s64 	%rd6, %rd3, %rd5;
	ld.global.nc.f32 	%f1, [%rd6];
	mad.lo.s32 	%r7, %r2, %r1, %r3;
	mul.wide.u32 	%rd7, %r7, 4;
	add.s64 	%rd8, %rd4, %rd7;
	st.global.f32 	[%rd8], %f1;
$L__BB22_2:
	ret;

}
	// .globl	scatter_column_f64
.visible .entry scatter_column_f64(
	.param .u64 .ptr .align 1 scatter_column_f64_param_0,
	.param .u64 .ptr .align 1 scatter_column_f64_param_1,
	.param .u32 scatter_column_f64_param_2,
	.param .u32 scatter_column_f64_param_3
)
{
	.reg .pred 	%p<2>;
	.reg .b32 	%r<8>;
	.reg .b64 	%rd<9>;
	.reg .b64 	%fd<2>;

	ld.param.u64 	%rd1, [scatter_column_f64_param_0];
	ld.param.u64 	%rd2, [scatter_column_f64_param_1];
	ld.param.u32 	%r2, [scatter_column_f64_param_2];
	ld.param.u32 	%r3, [scatter_column_f64_param_3];
	mov.u32 	%r4, %ctaid.x;
	mov.u32 	%r5, %ntid.x;
	mov.u32 	%r6, %tid.x;
	mad.lo.s32 	%r1, %r4, %r5, %r6;
	setp.ge.u32 	%p1, %r1, %r2;
	@%p1 bra 	$L__BB23_2;
	cvta.to.global.u64 	%rd3, %rd1;
	cvta.to.global.u64 	%rd4, %rd2;
	mul.wide.u32 	%rd5, %r1, 8;
	add.s64 	%rd6, %rd3, %rd5;
	ld.global.nc.f64 	%fd1, [%rd6];
	mad.lo.s32 	%r7, %r2, %r1, %r3;
	mul.wide.u32 	%rd7, %r7, 8;
	add.s64 	%rd8, %rd4, %rd7;
	st.global.f64 	[%rd8], %fd1;
$L__BB23_2:
	ret;

}
	// .globl	count_above_threshold_f32
.visible .entry count_above_threshold_f32(
	.param .u64 .ptr .align 1 count_above_threshold_f32_param_0,
	.param .u64 .ptr .align 1 count_above_threshold_f32_param_1,
	.param .u32 count_above_threshold_f32_param_2,
	.param .f32 count_above_threshold_f32_param_3
)
{
	.reg .pred 	%p<7>;
	.reg .b32 	%r<23>;
	.reg .b32 	%f<4>;
	.reg .b64 	%rd<7>;

	ld.param.u64 	%rd1, [count_above_threshold_f32_param_0];
	ld.param.u64 	%rd2, [count_above_threshold_f32_param_1];
	ld.param.u32 	%r10, [count_above_threshold_f32_param_2];
	ld.param.f32 	%f1, [count_above_threshold_f32_param_3];
	mov.u32 	%r1, %tid.x;
	mov.u32 	%r11, %ctaid.x;
	mov.u32 	%r22, %ntid.x;
	mad.lo.s32 	%r3, %r11, %r22, %r1;
	setp.ge.u32 	%p1, %r3, %r10;
	mov.b32 	%r21, 0;
	@%p1 bra 	$L__BB24_2;
	cvta.to.global.u64 	%rd3, %rd1;
	mul.wide.u32 	%rd4, %r3, 4;
	add.s64 	%rd5, %rd3, %rd4;
	ld.global.nc.f32 	%f2, [%rd5];
	abs.f32 	%f3, %f2;
	setp.gt.f32 	%p2, %f3, %f1;
	selp.u32 	%r21, 1, 0, %p2;
$L__BB24_2:
	shl.b32 	%r12, %r1, 2;
	mov.u32 	%r13, scount;
	add.s32 	%r6, %r13, %r12;
	st.shared.u32 	[%r6], %r21;
	bar.sync 	0;
	setp.lt.u32 	%p3, %r22, 2;
	@%p3 bra 	$L__BB24_6;
$L__BB24_3:
	shr.u32 	%r8, %r22, 1;
	setp.ge.u32 	%p4, %r1, %r8;
	@%p4 bra 	$L__BB24_5;
	shl.b32 	%r14, %r8, 2;
	add.s32 	%r15, %r6, %r14;
	ld.shared.u32 	%r16, [%r15];
	ld.shared.u32 	%r17, [%r6];
	add.s32 	%r18, %r17, %r16;
	st.shared.u32 	[%r6], %r18;
$L__BB24_5:
	bar.sync 	0;
	setp.gt.u32 	%p5, %r22, 3;
	mov.u32 	%r22, %r8;
	@%p5 bra 	$L__BB24_3;
$L__BB24_6:
	setp.ne.s32 	%p6, %r1, 0;
	@%p6 bra 	$L__BB24_8;
	ld.shared.u32 	%r19, [scount];
	cvta.to.global.u64 	%rd6, %rd2;
	atom.global.add.u32 	%r20, [%rd6], %r19;
$L__BB24_8:
	ret;

}
	// .globl	count_above_threshold_f64
.visible .entry count_above_threshold_f64(
	.param .u64 .ptr .align 1 count_above_threshold_f64_param_0,
	.param .u64 .ptr .align 1 count_above_threshold_f64_param_1,
	.param .u32 count_above_threshold_f64_param_2,
	.param .f64 count_above_threshold_f64_param_3
)
{
	.reg .pred 	%p<7>;
	.reg .b32 	%r<23>;
	.reg .b64 	%rd<7>;
	.reg .b64 	%fd<4>;

	ld.param.u64 	%rd1, [count_above_threshold_f64_param_0];
	ld.param.u64 	%rd2, [count_above_threshold_f64_param_1];
	ld.param.u32 	%r10, [count_above_threshold_f64_param_2];
	ld.param.f64 	%fd1, [count_above_threshold_f64_param_3];
	mov.u32 	%r1, %tid.x;
	mov.u32 	%r11, %ctaid.x;
	mov.u32 	%r22, %ntid.x;
	mad.lo.s32 	%r3, %r11, %r22, %r1;
	setp.ge.u32 	%p1, %r3, %r10;
	mov.b32 	%r21, 0;
	@%p1 bra 	$L__BB25_2;
	cvta.to.global.u64 	%rd3, %rd1;
	mul.wide.u32 	%rd4, %r3, 8;
	add.s64 	%rd5, %rd3, %rd4;
	ld.global.nc.f64 	%fd2, [%rd5];
	abs.f64 	%fd3, %fd2;
	setp.gt.f64 	%p2, %fd3, %fd1;
	selp.u32 	%r21, 1, 0, %p2;
$L__BB25_2:
	shl.b32 	%r12, %r1, 2;
	mov.u32 	%r13, scount_64;
	add.s32 	%r6, %r13, %r12;
	st.shared.u32 	[%r6], %r21;
	bar.sync 	0;
	setp.lt.u32 	%p3, %r22, 2;
	@%p3 bra 	$L__BB25_6;
$L__BB25_3:
	shr.u32 	%r8, %r22, 1;
	setp.ge.u32 	%p4, %r1, %r8;
	@%p4 bra 	$L__BB25_5;
	shl.b32 	%r14, %r8, 2;
	add.s32 	%r15, %r6, %r14;
	ld.shared.u32 	%r16, [%r15];
	ld.shared.u32 	%r17, [%r6];
	add.s32 	%r18, %r17, %r16;
	st.shared.u32 	[%r6], %r18;
$L__BB25_5:
	bar.sync 	0;
	setp.gt.u32 	%p5, %r22, 3;
	mov.u32 	%r22, %r8;
	@%p5 bra 	$L__BB25_3;
$L__BB25_6:
	setp.ne.s32 	%p6, %r1, 0;
	@%p6 bra 	$L__BB25_8;
	ld.shared.u32 	%r19, [scount_64];
	cvta.to.global.u64 	%rd6, %rd2;
	atom.global.add.u32 	%r20, [%rd6], %r19;
$L__BB25_8:
	ret;

}
	// .globl	max_abs_f32
.visible .entry max_abs_f32(
	.param .u64 .ptr .align 1 max_abs_f32_param_0,
	.param .u64 .ptr .align 1 max_abs_f32_param_1,
	.param .u32 max_abs_f32_param_2
)
{
	.reg .pred 	%p<9>;
	.reg .b32 	%r<19>;
	.reg .b32 	%f<11>;
	.reg .b64 	%rd<7>;

	ld.param.u64 	%rd2, [max_abs_f32_param_0];
	ld.param.u64 	%rd3, [max_abs_f32_param_1];
	ld.param.u32 	%r10, [max_abs_f32_param_2];
	cvta.to.global.u64 	%rd1, %rd3;
	mov.u32 	%r1, %tid.x;
	mov.u32 	%r11, %ctaid.x;
	mov.u32 	%r17, %ntid.x;
	mad.lo.s32 	%r3, %r11, %r17, %r1;
	setp.ge.u32 	%p1, %r3, %r10;
	mov.f32 	%f10, 0f00000000;
	@%p1 bra 	$L__BB26_2;
	cvta.to.global.u64 	%rd4, %rd2;
	mul.wide.u32 	%rd5, %r3, 4;
	add.s64 	%rd6, %rd4, %rd5;
	ld.global.nc.f32 	%f6, [%rd6];
	abs.f32 	%f10, %f6;
$L__BB26_2:
	shl.b32 	%r12, %r1, 2;
	mov.u32 	%r13, smax_f32;
	add.s32 	%r4, %r13, %r12;
	st.shared.f32 	[%r4], %f10;
	bar.sync 	0;
	setp.lt.u32 	%p2, %r17, 2;
	@%p2 bra 	$L__BB26_7;
$L__BB26_3:
	mov.u32 	%r5, %r17;
	shr.u32 	%r17, %r5, 1;
	setp.ge.u32 	%p3, %r1, %r17;
	@%p3 bra 	$L__BB26_6;
	shl.b32 	%r14, %r17, 2;
	add.s32 	%r15, %r4, %r14;
	ld.shared.f32 	%f3, [%r15];
	ld.shared.f32 	%f7, [%r4];
	setp.leu.f32 	%p4, %f3, %f7;
	@%p4 bra 	$L__BB26_6;
	st.shared.f32 	[%r4], %f3;
$L__BB26_6:
	bar.sync 	0;
	setp.gt.u32 	%p5, %r5, 3;
	@%p5 bra 	$L__BB26_3;
$L__BB26_7:
	setp.ne.s32 	%p6, %r1, 0;
	@%p6 bra 	$L__BB26_10;
	ld.shared.f32 	%f4, [smax_f32];
	ld.global.u32 	%r18, [%rd1];
$L__BB26_9:
	mov.b32 	%f8, %r18;
	setp.gt.f32 	%p7, %f4, %f8;
	selp.f32 	%f9, %f4, %f8, %p7;
	mov.b32 	%r16, %f9;
	atom.relaxed.global.cas.b32 	%r9, [%rd1], %r18, %r16;
	setp.ne.s32 	%p8, %r18, %r9;
	mov.u32 	%r18, %r9;
	@%p8 bra 	$L__BB26_9;
$L__BB26_10:
	ret;

}
	// .globl	max_abs_f64
.visible .entry max_abs_f64(
	.param .u64 .ptr .align 1 max_abs_f64_param_0,
	.param .u64 .ptr .align 1 max_abs_f64_param_1,
	.param .u32 max_abs_f64_param_2
)
{
	.reg .pred 	%p<9>;
	.reg .b32 	%r<14>;
	.reg .b64 	%rd<12>;
	.reg .b64 	%fd<11>;

	ld.param.u64 	%rd5, [max_abs_f64_param_0];
	ld.param.u64 	%rd6, [max_abs_f64_param_1];
	ld.param.u32 	%r7, [max_abs_f64_param_2];
	cvta.to.global.u64 	%rd1, %rd6;
	mov.u32 	%r1, %tid.x;
	mov.u32 	%r8, %ctaid.x;
	mov.u32 	%r13, %ntid.x;
	mad.lo.s32 	%r3, %r8, %r13, %r1;
	setp.ge.u32 	%p1, %r3, %r7;
	mov.f64 	%fd10, 0d0000000000000000;
	@%p1 bra 	$L__BB27_2;
	cvta.to.global.u64 	%rd7, %rd5;
	mul.wide.u32 	%rd8, %r3, 8;
	add.s64 	%rd9, %rd7, %rd8;
	ld.global.nc.f64 	%fd6, [%rd9];
	abs.f64 	%fd10, %fd6;
$L__BB27_2:
	shl.b32 	%r9, %r1, 3;
	mov.u32 	%r10, smax_f64;
	add.s32 	%r4, %r10, %r9;
	st.shared.f64 	[%r4], %fd10;
	bar.sync 	0;
	setp.lt.u32 	%p2, %r13, 2;
	@%p2 bra 	$L__BB27_7;
$L__BB27_3:
	mov.u32 	%r5, %r13;
	shr.u32 	%r13, %r5, 1;
	setp.ge.u32 	%p3, %r1, %r13;
	@%p3 bra 	$L__BB27_6;
	shl.b32 	%r11, %r13, 3;
	add.s32 	%r12, %r4, %r11;
	ld.shared.f64 	%fd3, [%r12];
	ld.shared.f64 	%fd7, [%r4];
	setp.leu.f64 	%p4, %fd3, %fd7;
	@%p4 bra 	$L__BB27_6;
	st.shared.f64 	[%r4], %fd3;
$L__BB27_6:
	bar.sync 	0;
	setp.gt.u32 	%p5, %r5, 3;
	@%p5 bra 	$L__BB27_3;
$L__BB27_7:
	setp.ne.s32 	%p6, %r1, 0;
	@%p6 bra 	$L__BB27_10;
	ld.shared.f64 	%fd4, [smax_f64];
	ld.global.u64 	%rd11, [%rd1];
$L__BB27_9:
	mov.b64 	%fd8, %rd11;
	setp.gt.f64 	%p7, %fd4, %fd8;
	selp.f64 	%fd9, %fd4, %fd8, %p7;
	mov.b64 	%rd10, %fd9;
	atom.relaxed.global.cas.b64 	%rd4, [%rd1], %rd11, %rd10;
	setp.ne.s64 	%p8, %rd11, %rd4;
	mov.u64 	%rd11, %rd4;
	@%p8 bra 	$L__BB27_9;
$L__BB27_10:
	ret;

}
	// .globl	create_identity_f32
.visible .entry create_identity_f32(
	.param .u64 .ptr .align 1 create_identity_f32_param_0,
	.param .u32 create_identity_f32_param_1
)
{
	.reg .pred 	%p<3>;
	.reg .b32 	%r<10>;
	.reg .b32 	%f<2>;
	.reg .b64 	%rd<5>;

	ld.param.u64 	%rd1, [create_identity_f32_param_0];
	ld.param.u32 	%r2, [create_identity_f32_param_1];
	mov.u32 	%r3, %ctaid.x;
	mov.u32 	%r4, %ntid.x;
	mov.u32 	%r5, %tid.x;
	mad.lo.s32 	%r1, %r3, %r4, %r5;
	mul.lo.s32 	%r6, %r2, %r2;
	setp.ge.u32 	%p1, %r1, %r6;
	@%p1 bra 	$L__BB28_2;
	cvta.to.global.u64 	%rd2, %rd1;
	div.u32 	%r7, %r1, %r2;
	mul.lo.s32 	%r8, %r7, %r2;
	sub.s32 	%r9, %r1, %r8;
	setp.eq.s32 	%p2, %r7, %r9;
	selp.f32 	%f1, 0f3F800000, 0f00000000, %p2;
	mul.wide.u32 	%rd3, %r1, 4;
	add.s64 	%rd4, %rd2, %rd3;
	st.global.f32 	[%rd4], %f1;
$L__BB28_2:
	ret;

}
	// .globl	create_identity_f64
.visible .entry create_identity_f64(
	.param .u64 .ptr .align 1 create_identity_f64_param_0,
	.param .u32 create_identity_f64_param_1
)
{
	.reg .pred 	%p<3>;
	.reg .b32 	%r<10>;
	.reg .b64 	%rd<5>;
	.reg .b64 	%fd<2>;

	ld.param.u64 	%rd1, [create_identity_f64_param_0];
	ld.param.u32 	%r2, [create_identity_f64_param_1];
	mov.u32 	%r3, %ctaid.x;
	mov.u32 	%r4, %ntid.x;
	mov.u32 	%r5, %tid.x;
	mad.lo.s32 	%r1, %r3, %r4, %r5;
	mul.lo.s32 	%r6, %r2, %r2;
	setp.ge.u32 	%p1, %r1, %r6;
	@%p1 bra 	$L__BB29_2;
	cvta.to.global.u64 	%rd2, %rd1;
	div.u32 	%r7, %r1, %r2;
	mul.lo.s32 	%r8, %r7, %r2;
	sub.s32 	%r9, %r1, %r8;
	setp.eq.s32 	%p2, %r7, %r9;
	selp.f64 	%fd1, 0d3FF0000000000000, 0d0000000000000000, %p2;
	mul.wide.u32 	%rd3, %r1, 8;
	add.s64 	%rd4, %rd2, %rd3;
	st.global.f64 	[%rd4], %fd1;
$L__BB29_2:
	ret;

}
	// .globl	extract_column_f32
.visible .entry extract_column_f32(
	.param .u64 .ptr .align 1 extract_column_f32_param_0,
	.param .u64 .ptr .align 1 extract_column_f32_param_1,
	.param .u32 extract_column_f32_param_2,
	.param .u32 extract_column_f32_param_3,
	.param .u32 extract_column_f32_param_4
)
{
	.reg .pred 	%p<2>;
	.reg .b32 	%r<9>;
	.reg .b32 	%f<2>;
	.reg .b64 	%rd<9>;

	ld.param.u64 	%rd1, [extract_column_f32_param_0];
	ld.param.u64 	%rd2, [extract_column_f32_param_1];
	ld.param.u32 	%r4, [extract_column_f32_param_2];
	ld.param.u32 	%r2, [extract_column_f32_param_3];
	ld.param.u32 	%r3, [extract_column_f32_param_4];
	mov.u32 	%r5, %ctaid.x;
	mov.u32 	%r6, %ntid.x;
	mov.u32 	%r7, %tid.x;
	mad.lo.s32 	%r1, %r5, %r6, %r7;
	setp.ge.u32 	%p1, %r1, %r4;
	@%p1 bra 	$L__BB30_2;
	cvta.to.global.u64 	%rd3, %rd1;
	cvta.to.global.u64 	%rd4, %rd2;
	mad.lo.s32 	%r8, %r2, %r1, %r3;
	mul.wide.u32 	%rd5, %r8, 4;
	add.s64 	%rd6, %rd3, %rd5;
	ld.global.nc.f32 	%f1, [%rd6];
	mul.wide.u32 	%rd7, %r1, 4;
	add.s64 	%rd8, %rd4, %rd7;
	st.global.f32 	[%rd8], %f1;
$L__BB30_2:
	ret;

}
	// .globl	extract_column_f64
.visible .entry extract_column_f64(
	.param .u64 .ptr .align 1 extract_column_f64_param_0,
	.param .u64 .ptr .align 1 extract_column_f64_param_1,
	.param .u32 extract_column_f64_param_2,
	.param .u32 extract_column_f64_param_3,
	.param .u32 extract_column_f64_param_4
)
{
	.reg .pred 	%p<2>;
	.reg .b32 	%r<9>;
	.reg .b64 	%rd<9>;
	.reg .b64 	%fd<2>;

	ld.param.u64 	%rd1, [extract_column_f64_param_0];
	ld.param.u64 	%rd2, [extract_column_f64_param_1];
	ld.param.u32 	%r4, [extract_column_f64_param_2];
	ld.param.u32 	%r2, [extract_column_f64_param_3];
	ld.param.u32 	%r3, [extract_column_f64_param_4];
	mov.u32 	%r5, %ctaid.x;
	mov.u32 	%r6, %ntid.x;
	mov.u32 	%r7, %tid.x;
	mad.lo.s32 	%r1, %r5, %r6, %r7;
	setp.ge.u32 	%p1, %r1, %r4;
	@%p1 bra 	$L__BB31_2;
	cvta.to.global.u64 	%rd3, %rd1;
	cvta.to.global.u64 	%rd4, %rd2;
	mad.lo.s32 	%r8, %r2, %r1, %r3;
	mul.wide.u32 	%rd5, %r8, 8;
	add.s64 	%rd6, %rd3, %rd5;
	ld.global.nc.f64 	%fd1, [%rd6];
	mul.wide.u32 	%rd7, %r1, 8;
	add.s64 	%rd8, %rd4, %rd7;
	st.global.f64 	[%rd8], %fd1;
$L__BB31_2:
	ret;

}


// ===== COMPILED SASS (sm_100) =====

	.target	sm_100

	.elftype	@"ET_EXEC"


//--------------------- .note.nv.tkinfo           --------------------------
	.section	.note.nv.tkinfo,"",@"SHT_NOTE"
	.sectionflags	@"SHF_NOTE_NV_TKINFO"
	.tkinfo
        /*0018*/ 	.word	0x00000002
        /*0030*/ 	.string	""
        /*0030*/ 	.string	"ptxas"
        /*0030*/ 	.string	"Cuda compilation tools, release 13.0, V13.0.88"
        /*0030*/ 	.string	"Build cuda_13.0.r13.0/compiler.36424714_0"
        /*0030*/ 	.string	"-arch sm_100 -m 64 "



//--------------------- .note.nv.cuinfo           --------------------------
	.section	.note.nv.cuinfo,"",@"SHT_NOTE"
	.sectionflags	@"SHF_NOTE_NV_CUINFO"
        /*0018*/ 	.short	0x0002
        /*001a*/ 	.short	0x0064
        /*001c*/ 	.short	0x0082
	.zero		2


//--------------------- .nv.info                  --------------------------
	.section	.nv.info,"",@"SHT_CUDA_INFO"
	.align	4


	//----- nvinfo : EIATTR_REGCOUNT
	.align		4
        /*0000*/ 	.byte	0x04, 0x2f
        /*0002*/ 	.short	(.L_1 - .L_0)
	.align		4
.L_0:
        /*0004*/ 	.word	index@(trace_f32)
        /*0008*/ 	.word	0x0000000a


	//----- nvinfo : EIATTR_FRAME_SIZE
	.align		4
.L_1:
        /*000c*/ 	.byte	0x04, 0x11
        /*000e*/ 	.short	(.L_3 - .L_2)
	.align		4
.L_2:
        /*0010*/ 	.word	index@(trace_f32)
        /*0014*/ 	.word	0x00000000


	//----- nvinfo : EIATTR_REGCOUNT
	.align		4
.L_3:
        /*0018*/ 	.byte	0x04, 0x2f
        /*001a*/ 	.short	(.L_5 - .L_4)
	.align		4
.L_4:
        /*001c*/ 	.word	index@(trace_f64)
        /*0020*/ 	.word	0x0000000c


	//----- nvinfo : EIATTR_FRAME_SIZE
	.align		4
.L_5:
        /*0024*/ 	.byte	0x04, 0x11
        /*0026*/ 	.short	(.L_7 - .L_6)
	.align		4
.L_6:
        /*0028*/ 	.word	index@(trace_f64)
        /*002c*/ 	.word	0x00000000


	//----- nvinfo : EIATTR_REGCOUNT
	.align		4
.L_7:
        /*0030*/ 	.byte	0x04, 0x2f
        /*0032*/ 	.short	(.L_9 - .L_8)
	.align		4
.L_8:
        /*0034*/ 	.word	index@(diag_f32)
        /*0038*/ 	.word	0x0000000a


	//----- nvinfo : EIATTR_FRAME_SIZE
	.align		4
.L_9:
        /*003c*/ 	.byte	0x04, 0x11
        /*003e*/ 	.short	(.L_11 - .L_10)
	.align		4
.L_10:
        /*0040*/ 	.word	index@(diag_f32)
        /*0044*/ 	.word	0x00000000


	//----- nvinfo : EIATTR_REGCOUNT
	.align		4
.L_11:
        /*0048*/ 	.byte	0x04, 0x2f
        /*004a*/ 	.short	(.L_13 - .L_12)
	.align		4
.L_12:
        /*004c*/ 	.word	index@(diag_f64)
        /*0050*/ 	.word	0x0000000a


	//----- nvinfo : EIATTR_FRAME_SIZE
	.align		4
.L_13:
        /*0054*/ 	.byte	0x04, 0x11
        /*0056*/ 	.short	(.L_15 - .L_14)
	.align		4
.L_14:
        /*0058*/ 	.word	index@(diag_f64)
        /*005c*/ 	.word	0x00000000


	//----- nvinfo : EIATTR_REGCOUNT
	.align		4
.L_15:
        /*0060*/ 	.byte	0x04, 0x2f
        /*0062*/ 	.short	(.L_17 - .L_16)
	.align		4
.L_16:
        /*0064*/ 	.word	index@(diagflat_f32)
        /*0068*/ 	.word	0x0000000c


	//----- nvinfo : EIATTR_FRAME_SIZE
	.align		4
.L_17:
        /*006c*/ 	.byte	0x04, 0x11
        /*006e*/ 	.short	(.L_19 - .L_18)
	.align		4
.L_18:
        /*0070*/ 	.word	index@(diagflat_f32)
        /*0074*/ 	.word	0x00000000


	//----- nvinfo : EIATTR_REGCOUNT
	.align		4
.L_19:
        /*0078*/ 	.byte	0x04, 0x2f
        /*007a*/ 	.short	(.L_21 - .L_20)
	.align		4
.L_20:
        /*007c*/ 	.word	index@(diagflat_f64)
        /*0080*/ 	.word	0x0000000c


	//----- nvinfo : EIATTR_FRAME_SIZE
	.align		4
.L_21:
        /*0084*/ 	.byte	0x04, 0x11
        /*0086*/ 	.short	(.L_23 - .L_22)
	.align		4
.L_22:
        /*0088*/ 	.word	index@(diagflat_f64)
        /*008c*/ 	.word	0x00000000


	//----- nvinfo : EIATTR_REGCOUNT
	.align		4
.L_23:
        /*0090*/ 	.byte	0x04, 0x2f
        /*0092*/ 	.short	(.L_25 - .L_24)
	.align		4
.L_24:
        /*0094*/ 	.word	index@(forward_sub_f32)
        /*0098*/ 	.word	0x00000020


	//----- nvinfo : EIATTR_FRAME_SIZE
	.align		4
.L_25:
        /*009c*/ 	.byte	0x04, 0x11
        /*009e*/ 	.short	(.L_27 - .L_26)
	.align		4
.L_26:
        /*00a0*/ 	.word	index@($__internal_13_$__cuda_sm3x_div_rn_noftz_f32_slowpath)
        /*00a4*/ 	.word	0x00000000


	//----- nvinfo : EIATTR_FRAME_SIZE
	.align		4
.L_27:
        /*00a8*/ 	.byte	0x04, 0x11
        /*00aa*/ 	.short	(.L_29 - .L_28)
	.align		4
.L_28:
        /*00ac*/ 	.word	index@(forward_sub_f32)
        /*00b0*/ 	.word	0x00000000


	//----- nvinfo : EIATTR_REGCOUNT
	.align		4
.L_29:
        /*00b4*/ 	.byte	0x04, 0x2f
        /*00b6*/ 	.short	(.L_31 - .L_30)
	.align		4
.L_30:
        /*00b8*/ 	.word	index@(forward_sub_f64)
        /*00bc*/ 	.word	0x0000001e


	//----- nvinfo : EIATTR_FRAME_SIZE
	.align		4
.L_31:
        /*00c0*/ 	.byte	0x04, 0x11
        /*00c2*/ 	.short	(.L_33 - .L_32)
	.align		4
.L_32:
        /*00c4*/ 	.word	index@($__internal_12_$__cuda_sm20_div_rn_f64_full)
        /*00c8*/ 	.word	0x00000000


	//----- nvinfo : EIATTR_FRAME_SIZE
	.align		4
.L_33:
        /*00cc*/ 	.byte	0x04, 0x11
        /*00ce*/ 	.short	(.L_35 - .L_34)
	.align		4
.L_34:
        /*00d0*/ 	.word	index@(forward_sub_f64)
        /*00d4*/ 	.word	0x00000000


	//----- nvinfo : EIATTR_REGCOUNT
	.align		4
.L_35:
        /*00d8*/ 	.byte	0x04, 0x2f
        /*00da*/ 	.short	(.L_37 - .L_36)
	.align		4
.L_36:
        /*00dc*/ 	.word	index@(backward_sub_f32)
        /*00e0*/ 	.word	0x00000020


	//----- nvinfo : EIATTR_FRAME_SIZE
	.align		4
.L_37:
        /*00e4*/ 	.byte	0x04, 0x11
        /*00e6*/ 	.short	(.L_39 - .L_38)
	.align		4
.L_38:
        /*00e8*/ 	.word	index@($__internal_11_$__cuda_sm3x_div_rn_noftz_f32_slowpath)
        /*00ec*/ 	.word	0x00000000


	//----- nvinfo : EIATTR_FRAME_SIZE
	.align		4
.L_39:
        /*00f0*/ 	.byte	0x04, 0x11
        /*00f2*/ 	.short	(.L_41 - .L_40)
	.align		4
.L_40:
        /*00f4*/ 	.word	index@(backward_sub_f32)
        /*00f8*/ 	.word	0x00000000


	//----- nvinfo : EIATTR_REGCOUNT
	.align		4
.L_41:
        /*00fc*/ 	.byte	0x04, 0x2f
        /*00fe*/ 	.short	(.L_43 - .L_42)
	.align		4
.L_42:
        /*0100*/ 	.word	index@(backward_sub_f64)
        /*0104*/ 	.word	0x00000020


	//----- nvinfo : EIATTR_FRAME_SIZE
	.align		4
.L_43:
        /*0108*/ 	.byte	0x04, 0x11
        /*010a*/ 	.short	(.L_45 - .L_44)
	.align		4
.L_44:
        /*010c*/ 	.word	index@($__internal_10_$__cuda_sm20_div_rn_f64_full)
        /*0110*/ 	.word	0x00000000


	//----- nvinfo : EIATTR_FRAME_SIZE
	.align		4
.L_45:
        /*0114*/ 	.byte	0x04, 0x11
        /*0116*/ 	.short	(.L_47 - .L_46)
	.align		4
.L_46:
        /*0118*/ 	.word	index@(backward_sub_f64)
        /*011c*/ 	.word	0x00000000


	//----- nvinfo : EIATTR_REGCOUNT
	.align		4
.L_47:
        /*0120*/ 	.byte	0x04, 0x2f
        /*0122*/ 	.short	(.L_49 - .L_48)
	.align		4
.L_48:
        /*0124*/ 	.word	index@(lu_decompose_f32)
        /*0128*/ 	.word	0x00000020


	//----- nvinfo : EIATTR_FRAME_SIZE
	.align		4
.L_49:
        /*012c*/ 	.byte	0x04, 0x11
        /*012e*/ 	.short	(.L_51 - .L_50)
	.align		4
.L_50:
        /*0130*/ 	.word	index@($__internal_9_$__cuda_sm3x_div_rn_noftz_f32_slowpath)
        /*0134*/ 	.word	0x00000000


	//----- nvinfo : EIATTR_FRAME_SIZE
	.align		4
.L_51:
        /*0138*/ 	.byte	0x04, 0x11
        /*013a*/ 	.short	(.L_53 - .L_52)
	.align		4
.L_52:
        /*013c*/ 	.word	index@(lu_decompose_f32)
        /*0140*/ 	.word	0x00000000


	//----- nvinfo : EIATTR_REGCOUNT
	.align		4
.L_53:
        /*0144*/ 	.byte	0x04, 0x2f
        /*0146*/ 	.short	(.L_55 - .L_54)
	.align		4
.L_54:
        /*0148*/ 	.word	index@(lu_decompose_f64)
        /*014c*/ 	.word	0x00000028


	//----- nvinfo : EIATTR_FRAME_SIZE
	.align		4
.L_55:
        /*0150*/ 	.byte	0x04, 0x11
        /*0152*/ 	.short	(.L_57 - .L_56)
	.align		4
.L_56:
        /*0154*/ 	.word	index@($__internal_8_$__cuda_sm20_div_rn_f64_full)
        /*0158*/ 	.word	0x00000000


	//----- nvinfo : EIATTR_FRAME_SIZE
	.align		4
.L_57:
        /*015c*/ 	.byte	0x04, 0x11
        /*015e*/ 	.short	(.L_59 - .L_58)
	.align		4
.L_58:
        /*0160*/ 	.word	index@(lu_decompose_f64)
        /*0164*/ 	.word	0x00000000


	//----- nvinfo : EIATTR_REGCOUNT
	.align		4
.L_59:
        /*0168*/ 	.byte	0x04, 0x2f
        /*016a*/ 	.short	(.L_61 - .L_60)
	.align		4
.L_60:
        /*016c*/ 	.word	index@(cholesky_decompose_f32)
        /*0170*/ 	.word	0x00000020


	//----- nvinfo : EIATTR_FRAME_SIZE
	.align		4
.L_61:
        /*0174*/ 	.byte	0x04, 0x11
        /*0176*/ 	.short	(.L_63 - .L_62)
	.align		4
.L_62:
        /*0178*/ 	.word	index@($__internal_7_$__cuda_sm3x_div_rn_noftz_f32_slowpath)
        /*017c*/ 	.word	0x00000000


	//----- nvinfo : EIATTR_FRAME_SIZE
	.align		4
.L_63:
        /*0180*/ 	.byte	0x04, 0x11
        /*0182*/ 	.short	(.L_65 - .L_64)
	.align		4
.L_64:
        /*0184*/ 	.word	index@($__internal_6_$__cuda_sm20_sqrt_rn_f32_slowpath)
        /*0188*/ 	.word	0x00000000


	//----- nvinfo : EIATTR_FRAME_SIZE
	.align		4
.L_65:
        /*018c*/ 	.byte	0x04, 0x11
        /*018e*/ 	.short	(.L_67 - .L_66)
	.align		4
.L_66:
        /*0190*/ 	.word	index@(cholesky_decompose_f32)
        /*0194*/ 	.word	0x00000000


	//----- nvinfo : EIATTR_REGCOUNT
	.align		4
.L_67:
        /*0198*/ 	.byte	0x04, 0x2f
        /*019a*/ 	.short	(.L_69 - .L_68)
	.align		4
.L_68:
        /*019c*/ 	.word	index@(cholesky_decompose_f64)
        /*01a0*/ 	.word	0x00000028


	//----- nvinfo : EIATTR_FRAME_SIZE
	.align		4
.L_69:
        /*01a4*/ 	.byte	0x04, 0x11
        /*01a6*/ 	.short	(.L_71 - .L_70)
	.align		4
.L_70:
        /*01a8*/ 	.word	index@($__internal_5_$__cuda_sm20_dsqrt_rn_f64_mediumpath_v1)
        /*01ac*/ 	.word	0x00000000


	//----- nvinfo : EIATTR_FRAME_SIZE
	.align		4
.L_71:
        /*01b0*/ 	.byte	0x04, 0x11
        /*01b2*/ 	.short	(.L_73 - .L_72)
	.align		4
.L_72:
        /*01b4*/ 	.word	index@($__internal_4_$__cuda_sm20_div_rn_f64_full)
        /*01b8*/ 	.word	0x00000000


	//----- nvinfo : EIATTR_FRAME_SIZE
	.align		4
.L_73:
        /*01bc*/ 	.byte	0x04, 0x11
        /*01be*/ 	.short	(.L_75 - .L_74)
	.align		4
.L_74:
        /*01c0*/ 	.word	index@(cholesky_decompose_f64)
        /*01c4*/ 	.word	0x00000000


	//----- nvinfo : EIATTR_REGCOUNT
	.align		4
.L_75:
        /*01c8*/ 	.byte	0x04, 0x2f
        /*01ca*/ 	.short	(.L_77 - .L_76)
	.align		4
.L_76:
        /*01cc*/ 	.word	index@(qr_decompose_f32)
        /*01d0*/ 	.word	0x00000028


	//----- nvinfo : EIATTR_FRAME_SIZE
	.align		4
.L_77:
        /*01d4*/ 	.byte	0x04, 0x11
        /*01d6*/ 	.short	(.L_79 - .L_78)
	.align		4
.L_78:
        /*01d8*/ 	.word	index@($__internal_3_$__cuda_sm3x_div_rn_noftz_f32_slowpath)
        /*01dc*/ 	.word	0x00000000


	//----- nvinfo : EIATTR_FRAME_SIZE
	.align		4
.L_79:
        /*01e0*/ 	.byte	0x04, 0x11
        /*01e2*/ 	.short	(.L_81 - .L_80)
	.align		4
.L_80:
        /*01e4*/ 	.word	index@($__internal_2_$__cuda_sm20_sqrt_rn_f32_slowpath)
        /*01e8*/ 	.word	0x00000000


	//----- nvinfo : EIATTR_FRAME_SIZE
	.align		4
.L_81:
        /*01ec*/ 	.byte	0x04, 0x11
        /*01ee*/ 	.short	(.L_83 - .L_82)
	.align		4
.L_82:
        /*01f0*/ 	.word	index@(qr_decompose_f32)
        /*01f4*/ 	.word	0x00000000


	//----- nvinfo : EIATTR_REGCOUNT
	.align		4
.L_83:
        /*01f8*/ 	.byte	0x04, 0x2f
        /*01fa*/ 	.short	(.L_85 - .L_84)
	.align		4
.L_84:
        /*01fc*/ 	.word	index@(qr_decompose_f64)
        /*0200*/ 	.word	0x00000028


	//----- nvinfo : EIATTR_FRAME_SIZE
	.align		4
.L_85:
        /*0204*/ 	.byte	0x04, 0x11
        /*0206*/ 	.short	(.L_87 - .L_86)
	.align		4
.L_86:
        /*0208*/ 	.word	index@($__internal_1_$__cuda_sm20_dsqrt_rn_f64_mediumpath_v1)
        /*020c*/ 	.word	0x00000000


	//----- nvinfo : EIATTR_FRAME_SIZE
	.align		4
.L_87:
        /*0210*/ 	.byte	0x04, 0x11
        /*0212*/ 	.short	(.L_89 - .L_88)
	.align		4
.L_88:
        /*0214*/ 	.word	index@($__internal_0_$__cuda_sm20_div_rn_f64_full)
        /*0218*/ 	.word	0x00000000


	//----- nvinfo : EIATTR_FRAME_SIZE
	.align		4
.L_89:
        /*021c*/ 	.byte	0x04, 0x11
        /*021e*/ 	.short	(.L_91 - .L_90)
	.align		4
.L_90:
        /*0220*/ 	.word	index@(qr_decompose_f64)
        /*0224*/ 	.word	0x00000000


	//----- nvinfo : EIATTR_REGCOUNT
	.align		4
.L_91:
        /*0228*/ 	.byte	0x04, 0x2f
        /*022a*/ 	.short	(.L_93 - .L_92)
	.align		4
.L_92:
        /*022c*/ 	.word	index@(det_from_lu_f32)
        /*0230*/ 	.word	0x00000020


	//----- nvinfo : EIATTR_FRAME_SIZE
	.align		4
.L_93:
        /*0234*/ 	.byte	0x04, 0x11
        /*0236*/ 	.short	(.L_95 - .L_94)
	.align		4
.L_94:
        /*0238*/ 	.word	index@(det_from_lu_f32)
        /*023c*/ 	.word	0x00000000


	//----- nvinfo : EIATTR_REGCOUNT
	.align		4
.L_95:
        /*0240*/ 	.byte	0x04, 0x2f
        /*0242*/ 	.short	(.L_97 - .L_96)
	.align		4
.L_96:
        /*0244*/ 	.word	index@(det_from_lu_f64)
        /*0248*/ 	.word	0x0000001f


	//----- nvinfo : EIATTR_FRAME_SIZE
	.align		4
.L_97:
        /*024c*/ 	.byte	0x04, 0x11
        /*024e*/ 	.short	(.L_99 - .L_98)
	.align		4
.L_98:
        /*0250*/ 	.word	index@(det_from_lu_f64)
        /*0254*/ 	.word	0x00000000


	//----- nvinfo : EIATTR_REGCOUNT
	.align		4
.L_99:
        /*0258*/ 	.byte	0x04, 0x2f
        /*025a*/ 	.short	(.L_101 - .L_100)
	.align		4
.L_100:
        /*025c*/ 	.word	index@(apply_lu_permutation_f32)
        /*0260*/ 	.word	0x00000020


	//----- nvinfo : EIATTR_FRAME_SIZE
	.align		4
.L_101:
        /*0264*/ 	.byte	0x04, 0x11
        /*0266*/ 	.short	(.L_103 - .L_102)
	.align		4
.L_102:
        /*0268*/ 	.word	index@(apply_lu_permutation_f32)
        /*026c*/ 	.word	0x00000000


	//----- nvinfo : EIATTR_REGCOUNT
	.align		4
.L_103:
        /*0270*/ 	.byte	0x04, 0x2f
        /*0272*/ 	.short	(.L_105 - .L_104)
	.align		4
.L_104:
        /*0274*/ 	.word	index@(apply_lu_permutation_f64)
        /*0278*/ 	.word	0x0000001e


	//----- nvinfo : EIATTR_FRAME_SIZE
	.align		4
.L_105:
        /*027c*/ 	.byte	0x04, 0x11
        /*027e*/ 	.short	(.L_107 - .L_106)
	.align		4
.L_106:
        /*0280*/ 	.word	index@(apply_lu_permutation_f64)
        /*0284*/ 	.word	0x00000000


	//----- nvinfo : EIATTR_REGCOUNT
	.align		4
.L_107:
        /*0288*/ 	.byte	0x04, 0x2f
        /*028a*/ 	.short	(.L_109 - .L_108)
	.align		4
.L_108:
        /*028c*/ 	.word	index@(matrix_copy_f32)
        /*0290*/ 	.word	0x0000000a


	//----- nvinfo : EIATTR_FRAME_SIZE
	.align		4
.L_109:
        /*0294*/ 	.byte	0x04, 0x11
        /*0296*/ 	.short	(.L_111 - .L_110)
	.align		4
.L_110:
        /*0298*/ 	.word	index@(matrix_copy_f32)
        /*029c*/ 	.word	0x00000000


	//----- nvinfo : EIATTR_REGCOUNT
	.align		4
.L_111:
        /*02a0*/ 	.byte	0x04, 0x2f
        /*02a2*/ 	.short	(.L_113 - .L_112)
	.align		4
.L_112:
        /*02a4*/ 	.word	index@(matrix_copy_f64)
        /*02a8*/ 	.word	0x0000000a


	//----- nvinfo : EIATTR_FRAME_SIZE
	.align		4
.L_113:
        /*02ac*/ 	.byte	0x04, 0x11
        /*02ae*/ 	.short	(.L_115 - .L_114)
	.align		4
.L_114:
        /*02b0*/ 	.word	index@(matrix_copy_f64)
        /*02b4*/ 	.word	0x00000000


	//----- nvinfo : EIATTR_REGCOUNT
	.align		4
.L_115:
        /*02b8*/ 	.byte	0x04, 0x2f
        /*02ba*/ 	.short	(.L_117 - .L_116)
	.align		4
.L_116:
        /*02bc*/ 	.word	index@(scatter_column_f32)
        /*02c0*/ 	.word	0x0000000a


	//----- nvinfo : EIATTR_FRAME_SIZE
	.align		4
.L_117:
        /*02c4*/ 	.byte	0x04, 0x11
        /*02c6*/ 	.short	(.L_119 - .L_118)
	.align		4
.L_118:
        /*02c8*/ 	.word	index@(scatter_column_f32)
        /*02cc*/ 	.word	0x00000000


	//----- nvinfo : EIATTR_REGCOUNT
	.align		4
.L_119:
        /*02d0*/ 	.byte	0x04, 0x2f
        /*02d2*/ 	.short	(.L_121 - .L_120)
	.align		4
.L_120:
        /*02d4*/ 	.word	index@(scatter_column_f64)
        /*02d8*/ 	.word	0x0000000a


	//----- nvinfo : EIATTR_FRAME_SIZE
	.align		4
.L_121:
        /*02dc*/ 	.byte	0x04, 0x11
        /*02de*/ 	.short	(.L_123 - .L_122)
	.align		4
.L_122:
        /*02e0*/ 	.word	index@(scatter_column_f64)
        /*02e4*/ 	.word	0x00000000


	//----- nvinfo : EIATTR_REGCOUNT
	.align		4
.L_123:
        /*02e8*/ 	.byte	0x04, 0x2f
        /*02ea*/ 	.short	(.L_125 - .L_124)
	.align		4
.L_124:
        /*02ec*/ 	.word	index@(count_above_threshold_f32)
        /*02f0*/ 	.word	0x0000000a


	//----- nvinfo : EIATTR_FRAME_SIZE
	.align		4
.L_125:
        /*02f4*/ 	.byte	0x04, 0x11
        /*02f6*/ 	.short	(.L_127 - .L_126)
	.align		4
.L_126:
        /*02f8*/ 	.word	index@(count_above_threshold_f32)
        /*02fc*/ 	.word	0x00000000


	//----- nvinfo : EIATTR_REGCOUNT
	.align		4
.L_127:
        /*0300*/ 	.byte	0x04, 0x2f
        /*0302*/ 	.short	(.L_129 - .L_128)
	.align		4
.L_128:
        /*0304*/ 	.word	index@(count_above_threshold_f64)
        /*0308*/ 	.word	0x0000000a


	//----- nvinfo : EIATTR_FRAME_SIZE
	.align		4
.L_129:
        /*030c*/ 	.byte	0x04, 0x11
        /*030e*/ 	.short	(.L_131 - .L_130)
	.align		4
.L_130:
        /*0310*/ 	.word	index@(count_above_threshold_f64)
        /*0314*/ 	.word	0x00000000


	//----- nvinfo : EIATTR_REGCOUNT
	.align		4
.L_131:
        /*0318*/ 	.byte	0x04, 0x2f
        /*031a*/ 	.short	(.L_133 - .L_132)
	.align		4
.L_132:
        /*031c*/ 	.word	index@(max_abs_f32)
        /*0320*/ 	.word	0x0000000a


	//----- nvinfo : EIATTR_FRAME_SIZE
	.align		4
.L_133:
        /*0324*/ 	.byte	0x04, 0x11
        /*0326*/ 	.short	(.L_135 - .L_134)
	.align		4
.L_134:
        /*0328*/ 	.word	index@(max_abs_f32)
        /*032c*/ 	.word	0x00000000


	//----- nvinfo : EIATTR_REGCOUNT
	.align		4
.L_135:
        /*0330*/ 	.byte	0x04, 0x2f
        /*0332*/ 	.short	(.L_137 - .L_136)
	.align		4
.L_136:
        /*0334*/ 	.word	index@(max_abs_f64)
        /*0338*/ 	.word	0x0000000e


	//----- nvinfo : EIATTR_FRAME_SIZE
	.align		4
.L_137:
        /*033c*/ 	.byte	0x04, 0x11
        /*033e*/ 	.short	(.L_139 - .L_138)
	.align		4
.L_138:
        /*0340*/ 	.word	index@(max_abs_f64)
        /*0344*/ 	.word	0x00000000


	//----- nvinfo : EIATTR_REGCOUNT
	.align		4
.L_139:
        /*0348*/ 	.byte	0x04, 0x2f
        /*034a*/ 	.short	(.L_141 - .L_140)
	.align		4
.L_140:
        /*034c*/ 	.word	index@(create_identity_f32)
        /*0350*/ 	.word	0x0000000a


	//----- nvinfo : EIATTR_FRAME_SIZE
	.align		4
.L_141:
        /*0354*/ 	.byte	0x04, 0x11
        /*0356*/ 	.short	(.L_143 - .L_142)
	.align		4
.L_142:
        /*0358*/ 	.word	index@(create_identity_f32)
        /*035c*/ 	.word	0x00000000


	//----- nvinfo : EIATTR_REGCOUNT
	.align		4
.L_143:
        /*0360*/ 	.byte	0x04, 0x2f
        /*0362*/ 	.short	(.L_145 - .L_144)
	.align		4
.L_144:
        /*0364*/ 	.word	index@(create_identity_f64)
        /*0368*/ 	.word	0x0000000a


	//----- nvinfo : EIATTR_FRAME_SIZE
	.align		4
.L_145:
        /*036c*/ 	.byte	0x04, 0x11
        /*036e*/ 	.short	(.L_147 - .L_146)
	.align		4
.L_146:
        /*0370*/ 	.word	index@(create_identity_f64)
        /*0374*/ 	.word	0x00000000


	//----- nvinfo : EIATTR_REGCOUNT
	.align		4
.L_147:
        /*0378*/ 	.byte	0x04, 0x2f
        /*037a*/ 	.short	(.L_149 - .L_148)
	.align		4
.L_148:
        /*037c*/ 	.word	index@(extract_column_f32)
        /*0380*/ 	.word	0x0000000a


	//----- nvinfo : EIATTR_FRAME_SIZE
	.align		4
.L_149:
        /*0384*/ 	.byte	0x04, 0x11
        /*0386*/ 	.short	(.L_151 - .L_150)
	.align		4
.L_150:
        /*0388*/ 	.word	index@(extract_column_f32)
        /*038c*/ 	.word	0x00000000


	//----- nvinfo : EIATTR_REGCOUNT
	.align		4
.L_151:
        /*0390*/ 	.byte	0x04, 0x2f
        /*0392*/ 	.short	(.L_153 - .L_152)
	.align		4
.L_152:
        /*0394*/ 	.word	index@(extract_column_f64)
        /*0398*/ 	.word	0x0000000a


	//----- nvinfo : EIATTR_FRAME_SIZE
	.align		4
.L_153:
        /*039c*/ 	.byte	0x04, 0x11
        /*039e*/ 	.short	(.L_155 - .L_154)
	.align		4
.L_154:
        /*03a0*/ 	.word	index@(extract_column_f64)
        /*03a4*/ 	.word	0x00000000


	//----- nvinfo : EIATTR_MIN_STACK_SIZE
	.align		4
.L_155:
        /*03a8*/ 	.byte	0x04, 0x12
        /*03aa*/ 	.short	(.L_157 - .L_156)
	.align		4
.L_156:
        /*03ac*/ 	.word	index@(extract_column_f64)
        /*03b0*/ 	.word	0x00000000


	//----- nvinfo : EIATTR_MIN_STACK_SIZE
	.align		4
.L_157:
        /*03b4*/ 	.byte	0x04, 0x12
        /*03b6*/ 	.short	(.L_159 - .L_158)
	.align		4
.L_158:
        /*03b8*/ 	.word	index@(extract_column_f32)
        /*03bc*/ 	.word	0x00000000


	//----- nvinfo : EIATTR_MIN_STACK_SIZE
	.align		4
.L_159:
        /*03c0*/ 	.byte	0x04, 0x12
        /*03c2*/ 	.short	(.L_161 - .L_160)
	.align		4
.L_160:
        /*03c4*/ 	.word	index@(create_identity_f64)
        /*03c8*/ 	.word	0x00000000


	//----- nvinfo : EIATTR_MIN_STACK_SIZE
	.align		4
.L_161:
        /*03cc*/ 	.byte	0x04, 0x12
        /*03ce*/ 	.short	(.L_163 - .L_162)
	.align		4
.L_162:
        /*03d0*/ 	.word	index@(create_identity_f32)
        /*03d4*/ 	.word	0x00000000


	//----- nvinfo : EIATTR_MIN_STACK_SIZE
	.align		4
.L_163:
        /*03d8*/ 	.byte	0x04, 0x12
        /*03da*/ 	.short	(.L_165 - .L_164)
	.align		4
.L_164:
        /*03dc*/ 	.word	index@(max_abs_f64)
        /*03e0*/ 	.word	0x00000000


	//----- nvinfo : EIATTR_MIN_STACK_SIZE
	.align		4
.L_165:
        /*03e4*/ 	.byte	0x04, 0x12
        /*03e6*/ 	.short	(.L_167 - .L_166)
	.align		4
.L_166:
        /*03e8*/ 	.word	index@(max_abs_f32)
        /*03ec*/ 	.word	0x00000000


	//----- nvinfo : EIATTR_MIN_STACK_SIZE
	.align		4
.L_167:
        /*03f0*/ 	.byte	0x04, 0x12
        /*03f2*/ 	.short	(.L_169 - .L_168)
	.align		4
.L_168:
        /*03f4*/ 	.word	index@(count_above_threshold_f64)
        /*03f8*/ 	.word	0x00000000


	//----- nvinfo : EIATTR_MIN_STACK_SIZE
	.align		4
.L_169:
        /*03fc*/ 	.byte	0x04, 0x12
        /*03fe*/ 	.short	(.L_171 - .L_170)
	.align		4
.L_170:
        /*0400*/ 	.word	index@(count_above_threshold_f32)
        /*0404*/ 	.word	0x00000000


	//----- nvinfo : EIATTR_MIN_STACK_SIZE
	.align		4
.L_171:
        /*0408*/ 	.byte	0x04, 0x12
        /*040a*/ 	.short	(.L_173 - .L_172)
	.align		4
.L_172:
        /*040c*/ 	.word	index@(scatter_column_f64)
        /*0410*/ 	.word	0x00000000


	//----- nvinfo : EIATTR_MIN_STACK_SIZE
	.align		4
.L_173:
        /*0414*/ 	.byte	0x04, 0x12
        /*0416*/ 	.short	(.L_175 - .L_174)
	.align		4
.L_174:
        /*0418*/ 	.word	index@(scatter_column_f32)
        /*041c*/ 	.word	0x00000000


	//----- nvinfo : EIATTR_MIN_STACK_SIZE
	.align		4
.L_175:
        /*0420*/ 	.byte	0x04, 0x12
        /*0422*/ 	.short	(.L_177 - .L_176)
	.align		4
.L_176:
        /*0424*/ 	.word	index@(matrix_copy_f64)
        /*0428*/ 	.word	0x00000000


	//----- nvinfo : EIATTR_MIN_STACK_SIZE
	.align		4
.L_177:
        /*042c*/ 	.byte	0x04, 0x12
        /*042e*/ 	.short	(.L_179 - .L_178)
	.align		4
.L_178:
        /*0430*/ 	.word	index@(matrix_copy_f32)
        /*0434*/ 	.word	0x00000000


	//----- nvinfo : EIATTR_MIN_STACK_SIZE
	.align		4
.L_179:
        /*0438*/ 	.byte	0x04, 0x12
        /*043a*/ 	.short	(.L_181 - .L_180)
	.align		4
.L_180:
        /*043c*/ 	.word	index@(apply_lu_permutation_f64)
        /*0440*/ 	.word	0x00000000


	//----- nvinfo : EIATTR_MIN_STACK_SIZE
	.align		4
.L_181:
        /*0444*/ 	.byte	0x04, 0x12
        /*0446*/ 	.short	(.L_183 - .L_182)
	.align		4
.L_182:
        /*0448*/ 	.word	index@(apply_lu_permutation_f32)
        /*044c*/ 	.word	0x00000000


	//----- nvinfo : EIATTR_MIN_STACK_SIZE
	.align		4
.L_183:
        /*0450*/ 	.byte	0x04, 0x12
        /*0452*/ 	.short	(.L_185 - .L_184)
	.align		4
.L_184:
        /*0454*/ 	.word	index@(det_from_lu_f64)
        /*0458*/ 	.word	0x00000000


	//----- nvinfo : EIATTR_MIN_STACK_SIZE
	.align		4
.L_185:
        /*045c*/ 	.byte	0x04, 0x12
        /*045e*/ 	.short	(.L_187 - .L_186)
	.align		4
.L_186:
        /*0460*/ 	.word	index@(det_from_lu_f32)
        /*0464*/ 	.word	0x00000000


	//----- nvinfo : EIATTR_MIN_STACK_SIZE
	.align		4
.L_187:
        /*0468*/ 	.byte	0x04, 0x12
        /*046a*/ 	.short	(.L_189 - .L_188)
	.align		4
.L_188:
        /*046c*/ 	.word	index@(qr_decompose_f64)
        /*0470*/ 	.word	0x00000000


	//----- nvinfo : EIATTR_MIN_STACK_SIZE
	.align		4
.L_189:
        /*0474*/ 	.byte	0x04, 0x12
        /*0476*/ 	.short	(.L_191 - .L_190)
	.align		4
.L_190:
        /*0478*/ 	.word	index@(qr_decompose_f32)
        /*047c*/ 	.word	0x00000000


	//----- nvinfo : EIATTR_MIN_STACK_SIZE
	.align		4
.L_191:
        /*0480*/ 	.byte	0x04, 0x12
        /*0482*/ 	.short	(.L_193 - .L_192)
	.align		4
.L_192:
        /*0484*/ 	.word	index@(cholesky_decompose_f64)
        /*0488*/ 	.word	0x00000000


	//----- nvinfo : EIATTR_MIN_STACK_SIZE
	.align		4
.L_193:
        /*048c*/ 	.byte	0x04, 0x12
        /*048e*/ 	.short	(.L_195 - .L_194)
	.align		4
.L_194:
        /*0490*/ 	.word	index@(cholesky_decompose_f32)
        /*0494*/ 	.word	0x00000000


	//----- nvinfo : EIATTR_MIN_STACK_SIZE
	.align		4
.L_195:
        /*0498*/ 	.byte	0x04, 0x12
        /*049a*/ 	.short	(.L_197 - .L_196)
	.align		4
.L_196:
        /*049c*/ 	.word	index@(lu_decompose_f64)
        /*04a0*/ 	.word	0x00000000


	//----- nvinfo : EIATTR_MIN_STACK_SIZE
	.align		4
.L_197:
        /*04a4*/ 	.byte	0x04, 0x12
        /*04a6*/ 	.short	(.L_199 - .L_198)
	.align		4
.L_198:
        /*04a8*/ 	.word	index@(lu_decompose_f32)
        /*04ac*/ 	.word	0x00000000


	//----- nvinfo : EIATTR_MIN_STACK_SIZE
	.align		4
.L_199:
        /*04b0*/ 	.byte	0x04, 0x12
        /*04b2*/ 	.short	(.L_201 - .L_200)
	.align		4
.L_200:
        /*04b4*/ 	.word	index@(backward_sub_f64)
        /*04b8*/ 	.word	0x00000000


	//----- nvinfo : EIATTR_MIN_STACK_SIZE
	.align		4
.L_201:
        /*04bc*/ 	.byte	0x04, 0x12
        /*04be*/ 	.short	(.L_203 - .L_202)
	.align		4
.L_202:
        /*04c0*/ 	.word	index@(backward_sub_f32)
        /*04c4*/ 	.word	0x00000000


	//----- nvinfo : EIATTR_MIN_STACK_SIZE
	.align		4
.L_203:
        /*04c8*/ 	.byte	0x04, 0x12
        /*04ca*/ 	.short	(.L_205 - .L_204)
	.align		4
.L_204:
        /*04cc*/ 	.word	index@(forward_sub_f64)
        /*04d0*/ 	.word	0x00000000


	//----- nvinfo : EIATTR_MIN_STACK_SIZE
	.align		4
.L_205:
        /*04d4*/ 	.byte	0x04, 0x12
        /*04d6*/ 	.short	(.L_207 - .L_206)
	.align		4
.L_206:
        /*04d8*/ 	.word	index@(forward_sub_f32)
        /*04dc*/ 	.word	0x00000000


	//----- nvinfo : EIATTR_MIN_STACK_SIZE
	.align		4
.L_207:
        /*04e0*/ 	.byte	0x04, 0x12
        /*04e2*/ 	.short	(.L_209 - .L_208)
	.align		4
.L_208:
        /*04e4*/ 	.word	index@(diagflat_f64)
        /*04e8*/ 	.word	0x00000000


	//----- nvinfo : EIATTR_MIN_STACK_SIZE
	.align		4
.L_209:
        /*04ec*/ 	.byte	0x04, 0x12
        /*04ee*/ 	.short	(.L_211 - .L_210)
	.align		4
.L_210:
        /*04f0*/ 	.word	index@(diagflat_f32)
        /*04f4*/ 	.word	0x00000000


	//----- nvinfo : EIATTR_MIN_STACK_SIZE
	.align		4
.L_211:
        /*04f8*/ 	.byte	0x04, 0x12
        /*04fa*/ 	.short	(.L_213 - .L_212)
	.align		4
.L_212:
        /*04fc*/ 	.word	index@(diag_f64)
        /*0500*/ 	.word	0x00000000


	//----- nvinfo : EIATTR_MIN_STACK_SIZE
	.align		4
.L_213:
        /*0504*/ 	.byte	0x04, 0x12
        /*0506*/ 	.short	(.L_215 - .L_214)
	.align		4
.L_214:
        /*0508*/ 	.word	index@(diag_f32)
        /*050c*/ 	.word	0x00000000


	//----- nvinfo : EIATTR_MIN_STACK_SIZE
	.align		4
.L_215:
        /*0510*/ 	.byte	0x04, 0x12
        /*0512*/ 	.short	(.L_217 - .L_216)
	.align		4
.L_216:
        /*0514*/ 	.word	index@(trace_f64)
        /*0518*/ 	.word	0x00000000


	//----- nvinfo : EIATTR_MIN_STACK_SIZE
	.align		4
.L_217:
        /*051c*/ 	.byte	0x04, 0x12
        /*051e*/ 	.short	(.L_219 - .L_218)
	.align		4
.L_218:
        /*0520*/ 	.word	index@(trace_f32)
        /*0524*/ 	.word	0x00000000
.L_219:


//--------------------- .nv.compat                --------------------------
	.section	.nv.compat,"",@"SHT_CUDA_COMPAT_INFO"
	.align	4
        /*0000*/ 	.byte	0x02, 0x09, 0x00, 0x00, 0x02, 0x02, 0x01, 0x00, 0x02, 0x05, 0x05, 0x00, 0x03, 0x07, 0x01, 0x01
        /*0010*/ 	.byte	0x02, 0x03, 0x00, 0x00, 0x02, 0x06, 0x01, 0x00, 0x04, 0x0b, 0x08, 0x00, 0x01, 0x00, 0x00, 0x00
        /*0020*/ 	.byte	0x00, 0x00, 0x00, 0x00


//--------------------- .nv.info.extract_column_f64 --------------------------
	.section	.nv.info.extract_column_f64,"",@"SHT_CUDA_INFO"
	.sectionflags	@""
	.align	4


	//----- nvinfo : EIATTR_CUDA_API_VERSION
	.align		4
        /*0000*/ 	.byte	0x04, 0x37
        /*0002*/ 	.short	(.L_221 - .L_220)
.L_220:
        /*0004*/ 	.word	0x00000082


	//----- nvinfo : EIATTR_KPARAM_INFO
	.align		4
.L_221:
        /*0008*/ 	.byte	0x04, 0x17
        /*000a*/ 	.short	(.L_223 - .L_222)
.L_222:
        /*000c*/ 	.word	0x00000000
        /*0010*/ 	.short	0x0004
        /*0012*/ 	.short	0x0018
        /*0014*/ 	.byte	0x00, 0xf0, 0x11, 0x00


	//----- nvinfo : EIATTR_KPARAM_INFO
	.align		4
.L_223:
        /*0018*/ 	.byte	0x04, 0x17
        /*001a*/ 	.short	(.L_225 - .L_224)
.L_224:
        /*001c*/ 	.word	0x00000000
        /*0020*/ 	.short	0x0003
        /*0022*/ 	.short	0x0014
        /*0024*/ 	.byte	0x00, 0xf0, 0x11, 0x00


	//----- nvinfo : EIATTR_KPARAM_INFO
	.align		4
.L_225:
        /*0028*/ 	.byte	0x04, 0x17
        /*002a*/ 	.short	(.L_227 - .L_226)
.L_226:
        /*002c*/ 	.word	0x00000000
        /*0030*/ 	.short	0x0002
        /*0032*/ 	.short	0x0010
        /*0034*/ 	.byte	0x00, 0xf0, 0x11, 0x00


	//----- nvinfo : EIATTR_KPARAM_INFO
	.align		4
.L_227:
        /*0038*/ 	.byte	0x04, 0x17
        /*003a*/ 	.short	(.L_229 - .L_228)
.L_228:
        /*003c*/ 	.word	0x00000000
        /*0040*/ 	.short	0x0001
        /*0042*/ 	.short	0x0008
        /*0044*/ 	.byte	0x00, 0xf5, 0x21, 0x00


	//----- nvinfo : EIATTR_KPARAM_INFO
	.align		4
.L_229:
        /*0048*/ 	.byte	0x04, 0x17
        /*004a*/ 	.short	(.L_231 - .L_230)
.L_230:
        /*004c*/ 	.word	0x00000000
        /*0050*/ 	.short	0x0000
        /*0052*/ 	.short	0x0000
        /*0054*/ 	.byte	0x00, 0xf5, 0x21, 0x00


	//----- nvinfo : EIATTR_SPARSE_MMA_MASK
	.align		4
.L_231:
        /*0058*/ 	.byte	0x03, 0x50
        /*005a*/ 	.short	0x0000


	//----- nvinfo : EIATTR_MAXREG_COUNT
	.align		4
        /*005c*/ 	.byte	0x03, 0x1b
        /*005e*/ 	.short	0x00ff


	//----- nvinfo : EIATTR_MERCURY_ISA_VERSION
	.align		4
        /*0060*/ 	.byte	0x03, 0x5f
        /*0062*/ 	.short	0x0101


	//----- nvinfo : EIATTR_VRC_CTA_INIT_COUNT
	.align		4
        /*0064*/ 	.byte	0x02, 0x4a
	.zero		1
	.zero		1


	//----- nvinfo : EIATTR_EXIT_INSTR_OFFSETS
	.align		4
        /*0068*/ 	.byte	0x04, 0x1c
        /*006a*/ 	.short	(.L_233 - .L_232)


	//   ....[0]....
.L_232:
        /*006c*/ 	.word	0x00000070


	//   ....[1]....
        /*0070*/ 	.word	0x00000120


	//----- nvinfo : EIATTR_CBANK_PARAM_SIZE
	.align		4
.L_233:
        /*0074*/ 	.byte	0x03, 0x19
        /*0076*/ 	.short	0x001c


	//----- nvinfo : EIATTR_PARAM_CBANK
	.align		4
        /*0078*/ 	.byte	0x04, 0x0a
        /*007a*/ 	.short	(.L_235 - .L_234)
	.align		4
.L_234:
        /*007c*/ 	.word	index@(.nv.constant0.extract_column_f64)
        /*0080*/ 	.short	0x0380
        /*0082*/ 	.short	0x001c


	//----- nvinfo : EIATTR_SW_WAR
	.align		4
.L_235:
        /*0084*/ 	.byte	0x04, 0x36
        /*0086*/ 	.short	(.L_237 - .L_236)
.L_236:
        /*0088*/ 	.word	0x00000008
.L_237:


//--------------------- .nv.info.extract_column_f32 --------------------------
	.section	.nv.info.extract_column_f32,"",@"SHT_CUDA_INFO"
	.sectionflags	@""
	.align	4


	//----- nvinfo : EIATTR_CUDA_API_VERSION
	.align		4
        /*0000*/ 	.byte	0x04, 0x37
        /*0002*/ 	.short	(.L_239 - .L_238)
.L_238:
        /*0004*/ 	.word	0x00000082


	//----- nvinfo : EIATTR_KPARAM_INFO
	.align		4
.L_239:
        /*0008*/ 	.byte	0x04, 0x17
        /*000a*/ 	.short	(.L_241 - .L_240)
.L_240:
        /*000c*/ 	.word	0x00000000
        /*0010*/ 	.short	0x0004
        /*0012*/ 	.short	0x0018
        /*0014*/ 	.byte	0x00, 0xf0, 0x11, 0x00


	//----- nvinfo : EIATTR_KPARAM_INFO
	.align		4
.L_241:
        /*0018*/ 	.byte	0x04, 0x17
        /*001a*/ 	.short	(.L_243 - .L_242)
.L_242:
        /*001c*/ 	.word	0x00000000
        /*0020*/ 	.short	0x0003
        /*0022*/ 	.short	0x0014
        /*0024*/ 	.byte	0x00, 0xf0, 0x11, 0x00


	//----- nvinfo : EIATTR_KPARAM_INFO
	.align		4
.L_243:
        /*0028*/ 	.byte	0x04, 0x17
        /*002a*/ 	.short	(.L_245 - .L_244)
.L_244:
        /*002c*/ 	.word	0x00000000
        /*0030*/ 	.short	0x0002
        /*0032*/ 	.short	0x0010
        /*0034*/ 	.byte	0x00, 0xf0, 0x11, 0x00


	//----- nvinfo : EIATTR_KPARAM_INFO
	.align		4
.L_245:
        /*0038*/ 	.byte	0x04, 0x17
        /*003a*/ 	.short	(.L_247 - .L_246)
.L_246:
        /*003c*/ 	.word	0x00000000
        /*0040*/ 	.short	0x0001
        /*0042*/ 	.short	0x0008
        /*0044*/ 	.byte	0x00, 0xf5, 0x21, 0x00


	//----- nvinfo : EIATTR_KPARAM_INFO
	.align		4
.L_247:
        /*0048*/ 	.byte	0x04, 0x17
        /*004a*/ 	.short	(.L_249 - .L_248)
.L_248:
        /*004c*/ 	.word	0x00000000
        /*0050*/ 	.short	0x0000
        /*0052*/ 	.short	0x0000
        /*0054*/ 	.byte	0x00, 0xf5, 0x21, 0x00


	//----- nvinfo : EIATTR_SPARSE_MMA_MASK
	.align		4
.L_249:
        /*0058*/ 	.byte	0x03, 0x50
        /*005a*/ 	.short	0x0000


	//----- nvinfo : EIATTR_MAXREG_COUNT
	.align		4
        /*005c*/ 	.byte	0x03, 0x1b
        /*005e*/ 	.short	0x00ff


	//----- nvinfo : EIATTR_MERCURY_ISA_VERSION
	.align		4
        /*0060*/ 	.byte	0x03, 0x5f
        /*0062*/ 	.short	0x0101


	//----- nvinfo : EIATTR_VRC_CTA_INIT_COUNT
	.align		4
        /*0064*/ 	.byte	0x02, 0x4a
	.zero		1
	.zero		1


	//----- nvinfo : EIATTR_EXIT_INSTR_OFFSETS
	.align		4
        /*0068*/ 	.byte	0x04, 0x1c
        /*006a*/ 	.short	(.L_251 - .L_250)


	//   ....[0]....
.L_250:
        /*006c*/ 	.word	0x00000070


	//   ....[1]....
        /*0070*/ 	.word	0x00000120


	//----- nvinfo : EIATTR_CBANK_PARAM_SIZE
	.align		4
.L_251:
        /*0074*/ 	.byte	0x03, 0x19
        /*0076*/ 	.short	0x001c


	//----- nvinfo : EIATTR_PARAM_CBANK
	.align		4
        /*0078*/ 	.byte	0x04, 0x0a
        /*007a*/ 	.short	(.L_253 - .L_252)
	.align		4
.L_252:
        /*007c*/ 	.word	index@(.nv.constant0.extract_column_f32)
        /*0080*/ 	.short	0x0380
        /*0082*/ 	.short	0x001c


	//----- nvinfo : EIATTR_SW_WAR
	.align		4
.L_253:
        /*0084*/ 	.byte	0x04, 0x36
        /*0086*/ 	.short	(.L_255 - .L_254)
.L_254:
        /*0088*/ 	.word	0x00000008
.L_255:


//--------------------- .nv.info.create_identity_f64 --------------------------
	.section	.nv.info.create_identity_f64,"",@"SHT_CUDA_INFO"
	.sectionflags	@""
	.align	4


	//----- nvinfo : EIATTR_CUDA_API_VERSION
	.align		4
        /*0000*/ 	.byte	0x04, 0x37
        /*0002*/ 	.short	(.L_257 - .L_256)
.L_256:
        /*0004*/ 	.word	0x00000082


	//----- nvinfo : EIATTR_KPARAM_INFO
	.align		4
.L_257:
        /*0008*/ 	.byte	0x04, 0x17
        /*000a*/ 	.short	(.L_259 - .L_258)
.L_258:
        /*000c*/ 	.word	0x00000000
        /*0010*/ 	.short	0x0001
        /*0012*/ 	.short	0x0008
        /*0014*/ 	.byte	0x00, 0xf0, 0x11, 0x00


	//----- nvinfo : EIATTR_KPARAM_INFO
	.align		4
.L_259:
        /*0018*/ 	.byte	0x04, 0x17
        /*001a*/ 	.short	(.L_261 - .L_260)
.L_260:
        /*001c*/ 	.word	0x00000000
        /*0020*/ 	.short	0x0000
        /*0022*/ 	.short	0x0000
        /*0024*/ 	.byte	0x00, 0xf5, 0x21, 0x00


	//----- nvinfo : EIATTR_SPARSE_MMA_MASK
	.align		4
.L_261:
        /*0028*/ 	.byte	0x03, 0x50
        /*002a*/ 	.short	0x0000


	//----- nvinfo : EIATTR_MAXREG_COUNT
	.align		4
        /*002c*/ 	.byte	0x03, 0x1b
        /*002e*/ 	.short	0x00ff


	//----- nvinfo : EIATTR_MERCURY_ISA_VERSION
	.align		4
        /*0030*/ 	.byte	0x03, 0x5f
        /*0032*/ 	.short	0x0101


	//----- nvinfo : EIATTR_VRC_CTA_INIT_COUNT
	.align		4
        /*0034*/ 	.byte	0x02, 0x4a
	.zero		1
	.zero		1


	//----- nvinfo : EIATTR_EXIT_INSTR_OFFSETS
	.align		4
        /*0038*/ 	.byte	0x04, 0x1c
        /*003a*/ 	.short	(.L_263 - .L_262)


	//   ....[0]....
.L_262:
        /*003c*/ 	.word	0x00000080


	//   ....[1]....
        /*0040*/ 	.word	0x00000240


	//----- nvinfo : EIATTR_CBANK_PARAM_SIZE
	.align		4
.L_263:
        /*0044*/ 	.byte	0x03, 0x19
        /*0046*/ 	.short	0x000c


	//----- nvinfo : EIATTR_PARAM_CBANK
	.align		4
        /*0048*/ 	.byte	0x04, 0x0a
        /*004a*/ 	.short	(.L_265 - .L_264)
	.align		4
.L_264:
        /*004c*/ 	.word	index@(.nv.constant0.create_identity_f64)
        /*0050*/ 	.short	0x0380
        /*0052*/ 	.short	0x000c


	//----- nvinfo : EIATTR_SW_WAR
	.align		4
.L_265:
        /*0054*/ 	.byte	0x04, 0x36
        /*0056*/ 	.short	(.L_267 - .L_266)
.L_266:
        /*0058*/ 	.word	0x00000008
.L_267:


//--------------------- .nv.info.create_identity_f32 --------------------------
	.section	.nv.info.create_identity_f32,"",@"SHT_CUDA_INFO"
	.sectionflags	@""
	.align	4


	//----- nvinfo : EIATTR_CUDA_API_VERSION
	.align		4
        /*0000*/ 	.byte	0x04, 0x37
        /*0002*/ 	.short	(.L_269 - .L_268)
.L_268:
        /*0004*/ 	.word	0x00000082


	//----- nvinfo : EIATTR_KPARAM_INFO
	.align		4
.L_269:
        /*0008*/ 	.byte	0x04, 0x17
        /*000a*/ 	.short	(.L_271 - .L_270)
.L_270:
        /*000c*/ 	.word	0x00000000
        /*0010*/ 	.short	0x0001
        /*0012*/ 	.short	0x0008
        /*0014*/ 	.byte	0x00, 0xf0, 0x11, 0x00


	//----- nvinfo : EIATTR_KPARAM_INFO
	.align		4
.L_271:
        /*0018*/ 	.byte	0x04, 0x17
        /*001a*/ 	.short	(.L_273 - .L_272)
.L_272:
        /*001c*/ 	.word	0x00000000
        /*0020*/ 	.short	0x0000
        /*0022*/ 	.short	0x0000
        /*0024*/ 	.byte	0x00, 0xf5, 0x21, 0x00


	//----- nvinfo : EIATTR_SPARSE_MMA_MASK
	.align		4
.L_273:
        /*0028*/ 	.byte	0x03, 0x50
        /*002a*/ 	.short	0x0000


	//----- nvinfo : EIATTR_MAXREG_COUNT
	.align		4
        /*002c*/ 	.byte	0x03, 0x1b
        /*002e*/ 	.short	0x00ff


	//----- nvinfo : EIATTR_MERCURY_ISA_VERSION
	.align		4
        /*0030*/ 	.byte	0x03, 0x5f
        /*0032*/ 	.short	0x0101


	//----- nvinfo : EIATTR_VRC_CTA_INIT_COUNT
	.align		4
        /*0034*/ 	.byte	0x02, 0x4a
	.zero		1
	.zero		1


	//----- nvinfo : EIATTR_EXIT_INSTR_OFFSETS
	.align		4
        /*0038*/ 	.byte	0x04, 0x1c
        /*003a*/ 	.short	(.L_275 - .L_274)


	//   ....[0]....
.L_274:
        /*003c*/ 	.word	0x00000080


	//   ....[1]....
        /*0040*/ 	.word	0x00000230


	//----- nvinfo : EIATTR_CBANK_PARAM_SIZE
	.align		4
.L_275:
        /*0044*/ 	.byte	0x03, 0x19
        /*0046*/ 	.short	0x000c


	//----- nvinfo : EIATTR_PARAM_CBANK
	.align		4
        /*0048*/ 	.byte	0x04, 0x0a
        /*004a*/ 	.short	(.L_277 - .L_276)
	.align		4
.L_276:
        /*004c*/ 	.word	index@(.nv.constant0.create_identity_f32)
        /*0050*/ 	.short	0x0380
        /*0052*/ 	.short	0x000c


	//----- nvinfo : EIATTR_SW_WAR
	.align		4
.L_277:
        /*0054*/ 	.byte	0x04, 0x36
        /*0056*/ 	.short	(.L_279 - .L_278)
.L_278:
        /*0058*/ 	.word	0x00000008
.L_279:


//--------------------- .nv.info.max_abs_f64      --------------------------
	.section	.nv.info.max_abs_f64,"",@"SHT_CUDA_INFO"
	.sectionflags	@""
	.align	4


	//----- nvinfo : EIATTR_CUDA_API_VERSION
	.align		4
        /*0000*/ 	.byte	0x04, 0x37
        /*0002*/ 	.short	(.L_281 - .L_280)
.L_280:
        /*0004*/ 	.word	0x00000082


	//----- nvinfo : EIATTR_KPARAM_INFO
	.align		4
.L_281:
        /*0008*/ 	.byte	0x04, 0x17
        /*000a*/ 	.short	(.L_283 - .L_282)
.L_282:
        /*000c*/ 	.word	0x00000000
        /*0010*/ 	.short	0x0002
        /*0012*/ 	.short	0x0010
        /*0014*/ 	.byte	0x00, 0xf0, 0x11, 0x00


	//----- nvinfo : EIATTR_KPARAM_INFO
	.align		4
.L_283:
        /*0018*/ 	.byte	0x04, 0x17
        /*001a*/ 	.short	(.L_285 - .L_284)
.L_284:
        /*001c*/ 	.word	0x00000000
        /*0020*/ 	.short	0x0001
        /*0022*/ 	.short	0x0008
        /*0024*/ 	.byte	0x00, 0xf5, 0x21, 0x00


	//----- nvinfo : EIATTR_KPARAM_INFO
	.align		4
.L_285:
        /*0028*/ 	.byte	0x04, 0x17
        /*002a*/ 	.short	(.L_287 - .L_286)
.L_286:
        /*002c*/ 	.word	0x00000000
        /*0030*/ 	.short	0x0000
        /*0032*/ 	.short	0x0000
        /*0034*/ 	.byte	0x00, 0xf5, 0x21, 0x00


	//----- nvinfo : EIATTR_SPARSE_MMA_MASK
	.align		4
.L_287:
        /*0038*/ 	.byte	0x03, 0x50
        /*003a*/ 	.short	0x0000


	//----- nvinfo : EIATTR_MAXREG_COUNT
	.align		4
        /*003c*/ 	.byte	0x03, 0x1b
        /*003e*/ 	.short	0x00ff


	//----- nvinfo : EIATTR_NUM_BARRIERS
	.align		4
        /*0040*/ 	.byte	0x02, 0x4c
        /*0042*/ 	.byte	0x01
	.zero		1


	//----- nvinfo : EIATTR_MERCURY_ISA_VERSION
	.align		4
        /*0044*/ 	.byte	0x03, 0x5f
        /*0046*/ 	.short	0x0101


	//----- nvinfo : EIATTR_VRC_CTA_INIT_COUNT
	.align		4
        /*0048*/ 	.byte	0x02, 0x4a
	.zero		1
	.zero		1


	//----- nvinfo : EIATTR_EXIT_INSTR_OFFSETS
	.align		4
        /*004c*/ 	.byte	0x04, 0x1c
        /*004e*/ 	.short	(.L_289 - .L_288)


	//   ....[0]....
.L_288:
        /*0050*/ 	.word	0x00000240


	//   ....[1]....
        /*0054*/ 	.word	0x00000370


	//----- nvinfo : EIATTR_CRS_STACK_SIZE
	.align		4
.L_289:
        /*0058*/ 	.byte	0x04, 0x1e
        /*005a*/ 	.short	(.L_291 - .L_290)
.L_290:
        /*005c*/ 	.word	0x00000000


	//----- nvinfo : EIATTR_CBANK_PARAM_SIZE
	.align		4
.L_291:
        /*0060*/ 	.byte	0x03, 0x19
        /*0062*/ 	.short	0x0014


	//----- nvinfo : EIATTR_PARAM_CBANK
	.align		4
        /*0064*/ 	.byte	0x04, 0x0a
        /*0066*/ 	.short	(.L_293 - .L_292)
	.align		4
.L_292:
        /*0068*/ 	.word	index@(.nv.constant0.max_abs_f64)
        /*006c*/ 	.short	0x0380
        /*006e*/ 	.short	0x0014


	//----- nvinfo : EIATTR_SW_WAR
	.align		4
.L_293:
        /*0070*/ 	.byte	0x04, 0x36
        /*0072*/ 	.short	(.L_295 - .L_294)
.L_294:
        /*0074*/ 	.word	0x00000008
.L_295:


//--------------------- .nv.info.max_abs_f32      --------------------------
	.section	.nv.info.max_abs_f32,"",@"SHT_CUDA_INFO"
	.sectionflags	@""
	.align	4


	//----- nvinfo : EIATTR_CUDA_API_VERSION
	.align		4
        /*0000*/ 	.byte	0x04, 0x37
        /*0002*/ 	.short	(.L_297 - .L_296)
.L_296:
        /*0004*/ 	.word	0x00000082


	//----- nvinfo : EIATTR_KPARAM_INFO
	.align		4
.L_297:
        /*0008*/ 	.byte	0x04, 0x17
        /*000a*/ 	.short	(.L_299 - .L_298)
.L_298:
        /*000c*/ 	.word	0x00000000
        /*0010*/ 	.short	0x0002
        /*0012*/ 	.short	0x0010
        /*0014*/ 	.byte	0x00, 0xf0, 0x11, 0x00


	//----- nvinfo : EIATTR_KPARAM_INFO
	.align		4
.L_299:
        /*0018*/ 	.byte	0x04, 0x17
        /*001a*/ 	.short	(.L_301 - .L_300)
.L_300:
        /*001c*/ 	.word	0x00000000
        /*0020*/ 	.short	0x0001
        /*0022*/ 	.short	0x0008
        /*0024*/ 	.byte	0x00, 0xf5, 0x21, 0x00


	//----- nvinfo : EIATTR_KPARAM_INFO
	.align		4
.L_301:
        /*0028*/ 	.byte	0x04, 0x17
        /*002a*/ 	.short	(.L_303 - .L_302)
.L_302:
        /*002c*/ 	.word	0x00000000
        /*0030*/ 	.short	0x0000
        /*0032*/ 	.short	0x0000
        /*0034*/ 	.byte	0x00, 0xf5, 0x21, 0x00


	//----- nvinfo : EIATTR_SPARSE_MMA_MASK
	.align		4
.L_303:
        /*0038*/ 	.byte	0x03, 0x50
        /*003a*/ 	.short	0x0000


	//----- nvinfo : EIATTR_MAXREG_COUNT
	.align		4
        /*003c*/ 	.byte	0x03, 0x1b
        /*003e*/ 	.short	0x00ff


	//----- nvinfo : EIATTR_NUM_BARRIERS
	.align		4
        /*0040*/ 	.byte	0x02, 0x4c
        /*0042*/ 	.byte	0x01
	.zero		1


	//----- nvinfo : EIATTR_MERCURY_ISA_VERSION
	.align		4
        /*0044*/ 	.byte	0x03, 0x5f
        /*0046*/ 	.short	0x0101


	//----- nvinfo : EIATTR_VRC_CTA_INIT_COUNT
	.align		4
        /*0048*/ 	.byte	0x02, 0x4a
	.zero		1
	.zero		1


	//----- nvinfo : EIATTR_EXIT_INSTR_OFFSETS
	.align		4
        /*004c*/ 	.byte	0x04, 0x1c
        /*004e*/ 	.short	(.L_305 - .L_304)


	//   ....[0]....
.L_304:
        /*0050*/ 	.word	0x00000240


	//   ....[1]....
        /*0054*/ 	.word	0x00000320


	//----- nvinfo : EIATTR_CRS_STACK_SIZE
	.align		4
.L_305:
        /*0058*/ 	.byte	0x04, 0x1e
        /*005a*/ 	.short	(.L_307 - .L_306)
.L_306:
        /*005c*/ 	.word	0x00000000


	//----- nvinfo : EIATTR_CBANK_PARAM_SIZE
	.align		4
.L_307:
        /*0060*/ 	.byte	0x03, 0x19
        /*0062*/ 	.short	0x0014


	//----- nvinfo : EIATTR_PARAM_CBANK
	.align		4
        /*0064*/ 	.byte	0x04, 0x0a
        /*0066*/ 	.short	(.L_309 - .L_308)
	.align		4
.L_308:
        /*0068*/ 	.word	index@(.nv.constant0.max_abs_f32)
        /*006c*/ 	.short	0x0380
        /*006e*/ 	.short	0x0014


	//----- nvinfo : EIATTR_SW_WAR
	.align		4
.L_309:
        /*0070*/ 	.byte	0x04, 0x36
        /*0072*/ 	.short	(.L_311 - .L_310)
.L_310:
        /*0074*/ 	.word	0x00000008
.L_311:


//--------------------- .nv.info.count_above_threshold_f64 --------------------------
	.section	.nv.info.count_above_threshold_f64,"",@"SHT_CUDA_INFO"
	.sectionflags	@""
	.align	4


	//----- nvinfo : EIATTR_CUDA_API_VERSION
	.align		4
        /*0000*/ 	.byte	0x04, 0x37
        /*0002*/ 	.short	(.L_313 - .L_312)
.L_312:
        /*0004*/ 	.word	0x00000082


	//----- nvinfo : EIATTR_KPARAM_INFO
	.align		4
.L_313:
        /*0008*/ 	.byte	0x04, 0x17
        /*000a*/ 	.short	(.L_315 - .L_314)
.L_314:
        /*000c*/ 	.word	0x00000000
        /*0010*/ 	.short	0x0003
        /*0012*/ 	.short	0x0018
        /*0014*/ 	.byte	0x00, 0xf0, 0x21, 0x00


	//----- nvinfo : EIATTR_KPARAM_INFO
	.align		4
.L_315:
        /*0018*/ 	.byte	0x04, 0x17
        /*001a*/ 	.short	(.L_317 - .L_316)
.L_316:
        /*001c*/ 	.word	0x00000000
        /*0020*/ 	.short	0x0002
        /*0022*/ 	.short	0x0010
        /*0024*/ 	.byte	0x00, 0xf0, 0x11, 0x00


	//----- nvinfo : EIATTR_KPARAM_INFO
	.align		4
.L_317:
        /*0028*/ 	.byte	0x04, 0x17
        /*002a*/ 	.short	(.L_319 - .L_318)
.L_318:
        /*002c*/ 	.word	0x00000000
        /*0030*/ 	.short	0x0001
        /*0032*/ 	.short	0x0008
        /*0034*/ 	.byte	0x00, 0xf5, 0x21, 0x00


	//----- nvinfo : EIATTR_KPARAM_INFO
	.align		4
.L_319:
        /*0038*/ 	.byte	0x04, 0x17
        /*003a*/ 	.short	(.L_321 - .L_320)
.L_320:
        /*003c*/ 	.word	0x00000000
        /*0040*/ 	.short	0x0000
        /*0042*/ 	.short	0x0000
        /*0044*/ 	.byte	0x00, 0xf5, 0x21, 0x00


	//----- nvinfo : EIATTR_SPARSE_MMA_MASK
	.align		4
.L_321:
        /*0048*/ 	.byte	0x03, 0x50
        /*004a*/ 	.short	0x0000


	//----- nvinfo : EIATTR_MAXREG_COUNT
	.align		4
        /*004c*/ 	.byte	0x03, 0x1b
        /*004e*/ 	.short	0x00ff


	//----- nvinfo : EIATTR_NUM_BARRIERS
	.align		4
        /*0050*/ 	.byte	0x02, 0x4c
        /*0052*/ 	.byte	0x01
	.zero		1


	//----- nvinfo : EIATTR_MERCURY_ISA_VERSION
	.align		4
        /*0054*/ 	.byte	0x03, 0x5f
        /*0056*/ 	.short	0x0101


	//----- nvinfo : EIATTR_VRC_CTA_INIT_COUNT
	.align		4
        /*0058*/ 	.byte	0x02, 0x4a
	.zero		1
	.zero		1


	//----- nvinfo : EIATTR_EXIT_INSTR_OFFSETS
	.align		4
        /*005c*/ 	.byte	0x04, 0x1c
        /*005e*/ 	.short	(.L_323 - .L_322)


	//   ....[0]....
.L_322:
        /*0060*/ 	.word	0x00000230


	//   ....[1]....
        /*0064*/ 	.word	0x000002a0


	//----- nvinfo : EIATTR_CBANK_PARAM_SIZE
	.align		4
.L_323:
        /*0068*/ 	.byte	0x03, 0x19
        /*006a*/ 	.short	0x0020


	//----- nvinfo : EIATTR_PARAM_CBANK
	.align		4
        /*006c*/ 	.byte	0x04, 0x0a
        /*006e*/ 	.short	(.L_325 - .L_324)
	.align		4
.L_324:
        /*0070*/ 	.word	index@(.nv.constant0.count_above_threshold_f64)
        /*0074*/ 	.short	0x0380
        /*0076*/ 	.short	0x0020


	//----- nvinfo : EIATTR_SW_WAR
	.align		4
.L_325:
        /*0078*/ 	.byte	0x04, 0x36
        /*007a*/ 	.short	(.L_327 - .L_326)
.L_326:
        /*007c*/ 	.word	0x00000008
.L_327:


//--------------------- .nv.info.count_above_threshold_f32 --------------------------
	.section	.nv.info.count_above_threshold_f32,"",@"SHT_CUDA_INFO"
	.sectionflags	@""
	.align	4


	//----- nvinfo : EIATTR_CUDA_API_VERSION
	.align		4
        /*0000*/ 	.byte	0x04, 0x37
        /*0002*/ 	.short	(.L_329 - .L_328)
.L_328:
        /*0004*/ 	.word	0x00000082


	//----- nvinfo : EIATTR_KPARAM_INFO
	.align		4
.L_329:
        /*0008*/ 	.byte	0x04, 0x17
        /*000a*/ 	.short	(.L_331 - .L_330)
.L_330:
        /*000c*/ 	.word	0x00000000
        /*0010*/ 	.short	0x0003
        /*0012*/ 	.short	0x0014
        /*0014*/ 	.byte	0x00, 0xf0, 0x11, 0x00


	//----- nvinfo : EIATTR_KPARAM_INFO
	.align		4
.L_331:
        /*0018*/ 	.byte	0x04, 0x17
        /*001a*/ 	.short	(.L_333 - .L_332)
.L_332:
        /*001c*/ 	.word	0x00000000
        /*0020*/ 	.short	0x0002
        /*0022*/ 	.short	0x0010
        /*0024*/ 	.byte	0x00, 0xf0, 0x11, 0x00


	//----- nvinfo : EIATTR_KPARAM_INFO
	.align		4
.L_333:
        /*0028*/ 	.byte	0x04, 0x17
        /*002a*/ 	.short	(.L_335 - .L_334)
.L_334:
        /*002c*/ 	.word	0x00000000
        /*0030*/ 	.short	0x0001
        /*0032*/ 	.short	0x0008
        /*0034*/ 	.byte	0x00, 0xf5, 0x21, 0x00


	//----- nvinfo : EIATTR_KPARAM_INFO
	.align		4
.L_335:
        /*0038*/ 	.byte	0x04, 0x17
        /*003a*/ 	.short	(.L_337 - .L_336)
.L_336:
        /*003c*/ 	.word	0x00000000
        /*0040*/ 	.short	0x0000
        /*0042*/ 	.short	0x0000
        /*0044*/ 	.byte	0x00, 0xf5, 0x21, 0x00


	//----- nvinfo : EIATTR_SPARSE_MMA_MASK
	.align		4
.L_337:
        /*0048*/ 	.byte	0x03, 0x50
        /*004a*/ 	.short	0x0000


	//----- nvinfo : EIATTR_MAXREG_COUNT
	.align		4
        /*004c*/ 	.byte	0x03, 0x1b
        /*004e*/ 	.short	0x00ff


	//----- nvinfo : EIATTR_NUM_BARRIERS
	.align		4
        /*0050*/ 	.byte	0x02, 0x4c
        /*0052*/ 	.byte	0x01
	.zero		1


	//----- nvinfo : EIATTR_MERCURY_ISA_VERSION
	.align		4
        /*0054*/ 	.byte	0x03, 0x5f
        /*0056*/ 	.short	0x0101


	//----- nvinfo : EIATTR_VRC_CTA_INIT_COUNT
	.align		4
        /*0058*/ 	.byte	0x02, 0x4a
	.zero		1
	.zero		1


	//----- nvinfo : EIATTR_EXIT_INSTR_OFFSETS
	.align		4
        /*005c*/ 	.byte	0x04, 0x1c
        /*005e*/ 	.short	(.L_339 - .L_338)


	//   ....[0]....
.L_338:
        /*0060*/ 	.word	0x00000230


	//   ....[1]....
        /*0064*/ 	.word	0x000002a0


	//----- nvinfo : EIATTR_CBANK_PARAM_SIZE
	.align		4
.L_339:
        /*0068*/ 	.byte	0x03, 0x19
        /*006a*/ 	.short	0x0018


	//----- nvinfo : EIATTR_PARAM_CBANK
	.align		4
        /*006c*/ 	.byte	0x04, 0x0a
        /*006e*/ 	.short	(.L_341 - .L_340)
	.align		4
.L_340:
        /*0070*/ 	.word	index@(.nv.constant0.count_above_threshold_f32)
        /*0074*/ 	.short	0x0380
        /*0076*/ 	.short	0x0018


	//----- nvinfo : EIATTR_SW_WAR
	.align		4
.L_341:
        /*0078*/ 	.byte	0x04, 0x36
        /*007a*/ 	.short	(.L_343 - .L_342)
.L_342:
        /*007c*/ 	.word	0x00000008
.L_343:


//--------------------- .nv.info.scatter_column_f64 --------------------------
	.section	.nv.info.scatter_column_f64,"",@"SHT_CUDA_INFO"
	.sectionflags	@""
	.align	4


	//----- nvinfo : EIATTR_CUDA_API_VERSION
	.align		4
        /*0000*/ 	.byte	0x04, 0x37
        /*0002*/ 	.short	(.L_345 - .L_344)
.L_344:
        /*0004*/ 	.word	0x00000082


	//----- nvinfo : EIATTR_KPARAM_INFO
	.align		4
.L_345:
        /*0008*/ 	.byte	0x04, 0x17
        /*000a*/ 	.short	(.L_347 - .L_346)
.L_346:
        /*000c*/ 	.word	0x00000000
        /*0010*/ 	.short	0x0003
        /*0012*/ 	.short	0x0014
        /*0014*/ 	.byte	0x00, 0xf0, 0x11, 0x00


	//----- nvinfo : EIATTR_KPARAM_INFO
	.align		4
.L_347:
        /*0018*/ 	.byte	0x04, 0x17
        /*001a*/ 	.short	(.L_349 - .L_348)
.L_348:
        /*001c*/ 	.word	0x00000000
        /*0020*/ 	.short	0x0002
        /*0022*/ 	.short	0x0010
        /*0024*/ 	.byte	0x00, 0xf0, 0x11, 0x00


	//----- nvinfo : EIATTR_KPARAM_INFO
	.align		4
.L_349:
        /*0028*/ 	.byte	0x04, 0x17
        /*002a*/ 	.short	(.L_351 - .L_350)
.L_350:
        /*002c*/ 	.word	0x00000000
        /*0030*/ 	.short	0x0001
        /*0032*/ 	.short	0x0008
        /*0034*/ 	.byte	0x00, 0xf5, 0x21, 0x00


	//----- nvinfo : EIATTR_KPARAM_INFO
	.align		4
.L_351:
        /*0038*/ 	.byte	0x04, 0x17
        /*003a*/ 	.short	(.L_353 - .L_352)
.L_352:
        /*003c*/ 	.word	0x00000000
        /*0040*/ 	.short	0x0000
        /*0042*/ 	.short	0x0000
        /*0044*/ 	.byte	0x00, 0xf5, 0x21, 0x00


	//----- nvinfo : EIATTR_SPARSE_MMA_MASK
	.align		4
.L_353:
        /*0048*/ 	.byte	0x03, 0x50
        /*004a*/ 	.short	0x0000


	//----- nvinfo : EIATTR_MAXREG_COUNT
	.align		4
        /*004c*/ 	.byte	0x03, 0x1b
        /*004e*/ 	.short	0x00ff


	//----- nvinfo : EIATTR_MERCURY_ISA_VERSION
	.align		4
        /*0050*/ 	.byte	0x03, 0x5f
        /*0052*/ 	.short	0x0101


	//----- nvinfo : EIATTR_VRC_CTA_INIT_COUNT
	.align		4
        /*0054*/ 	.byte	0x02, 0x4a
	.zero		1
	.zero		1


	//----- nvinfo : EIATTR_EXIT_INSTR_OFFSETS
	.align		4
        /*0058*/ 	.byte	0x04, 0x1c
        /*005a*/ 	.short	(.L_355 - .L_354)


	//   ....[0]....
.L_354:
        /*005c*/ 	.word	0x00000070


	//   ....[1]....
        /*0060*/ 	.word	0x00000110


	//----- nvinfo : EIATTR_CBANK_PARAM_SIZE
	.align		4
.L_355:
        /*0064*/ 	.byte	0x03, 0x19
        /*0066*/ 	.short	0x0018


	//----- nvinfo : EIATTR_PARAM_CBANK
	.align		4
        /*0068*/ 	.byte	0x04, 0x0a
        /*006a*/ 	.short	(.L_357 - .L_356)
	.align		4
.L_356:
        /*006c*/ 	.word	index@(.nv.constant0.scatter_column_f64)
        /*0070*/ 	.short	0x0380
        /*0072*/ 	.short	0x0018


	//----- nvinfo : EIATTR_SW_WAR
	.align		4
.L_357:
        /*0074*/ 	.byte	0x04, 0x36
        /*0076*/ 	.short	(.L_359 - .L_358)
.L_358:
        /*0078*/ 	.word	0x00000008
.L_359:


//--------------------- .nv.info.scatter_column_f32 --------------------------
	.section	.nv.info.scatter_column_f32,"",@"SHT_CUDA_INFO"
	.sectionflags	@""
	.align	4


	//----- nvinfo : EIATTR_CUDA_API_VERSION
	.align		4
        /*0000*/ 	.byte	0x04, 0x37
        /*0002*/ 	.short	(.L_361 - .L_360)
.L_360:
        /*0004*/ 	.word	0x00000082


	//----- nvinfo : EIATTR_KPARAM_INFO
	.align		4
.L_361:
        /*0008*/ 	.byte	0x04, 0x17
        /*000a*/ 	.short	(.L_363 - .L_362)
.L_362:
        /*000c*/ 	.word	0x00000000
        /*0010*/ 	.short	0x0003
        /*0012*/ 	.short	0x0014
        /*0014*/ 	.byte	0x00, 0xf0, 0x11, 0x00


	//----- nvinfo : EIATTR_KPARAM_INFO
	.align		4
.L_363:
        /*0018*/ 	.byte	0x04, 0x17
        /*001a*/ 	.short	(.L_365 - .L_364)
.L_364:
        /*001c*/ 	.word	0x00000000
        /*0020*/ 	.short	0x0002
        /*0022*/ 	.short	0x0010
        /*0024*/ 	.byte	0x00, 0xf0, 0x11, 0x00


	//----- nvinfo : EIATTR_KPARAM_INFO
	.align		4
.L_365:
        /*0028*/ 	.byte	0x04, 0x17
        /*002a*/ 	.short	(.L_367 - .L_366)
.L_366:
        /*002c*/ 	.word	0x00000000
        /*0030*/ 	.short	0x0001
        /*0032*/ 	.short	0x0008
        /*0034*/ 	.byte	0x00, 0xf5, 0x21, 0x00


	//----- nvinfo : EIATTR_KPARAM_INFO
	.align		4
.L_367:
        /*0038*/ 	.byte	0x04, 0x17
        /*003a*/ 	.short	(.L_369 - .L_368)
.L_368:
        /*003c*/ 	.word	0x00000000
        /*0040*/ 	.short	0x0000
        /*0042*/ 	.short	0x0000
        /*0044*/ 	.byte	0x00, 0xf5, 0x21, 0x00


	//----- nvinfo : EIATTR_SPARSE_MMA_MASK
	.align		4
.L_369:
        /*0048*/ 	.byte	0x03, 0x50
        /*004a*/ 	.short	0x0000


	//----- nvinfo : EIATTR_MAXREG_COUNT
	.align		4
        /*004c*/ 	.byte	0x03, 0x1b
        /*004e*/ 	.short	0x00ff


	//----- nvinfo : EIATTR_MERCURY_ISA_VERSION
	.align		4
        /*0050*/ 	.byte	0x03, 0x5f
        /*0052*/ 	.short	0x0101


	//----- nvinfo : EIATTR_VRC_CTA_INIT_COUNT
	.align		4
        /*0054*/ 	.byte	0x02, 0x4a
	.zero		1
	.zero		1


	//----- nvinfo : EIATTR_EXIT_INSTR_OFFSETS
	.align		4
        /*0058*/ 	.byte	0x04, 0x1c
        /*005a*/ 	.short	(.L_371 - .L_370)


	//   ....[0]....
.L_370:
        /*005c*/ 	.word	0x00000070


	//   ....[1]....
        /*0060*/ 	.word	0x00000110


	//----- nvinfo : EIATTR_CBANK_PARAM_SIZE
	.align		4
.L_371:
        /*0064*/ 	.byte	0x03, 0x19
        /*0066*/ 	.short	0x0018


	//----- nvinfo : EIATTR_PARAM_CBANK
	.align		4
        /*0068*/ 	.byte	0x04, 0x0a
        /*006a*/ 	.short	(.L_373 - .L_372)
	.align		4
.L_372:
        /*006c*/ 	.word	index@(.nv.constant0.scatter_column_f32)
        /*0070*/ 	.short	0x0380
        /*0072*/ 	.short	0x0018


	//----- nvinfo : EIATTR_SW_WAR
	.align		4
.L_373:
        /*0074*/ 	.byte	0x04, 0x36
        /*0076*/ 	.short	(.L_375 - .L_374)
.L_374:
        /*0078*/ 	.word	0x00000008
.L_375:


//--------------------- .nv.info.matrix_copy_f64  --------------------------
	.section	.nv.info.matrix_copy_f64,"",@"SHT_CUDA_INFO"
	.sectionflags	@""
	.align	4


	//----- nvinfo : EIATTR_CUDA_API_VERSION
	.align		4
        /*0000*/ 	.byte	0x04, 0x37
        /*0002*/ 	.short	(.L_377 - .L_376)
.L_376:
        /*0004*/ 	.word	0x00000082


	//----- nvinfo : EIATTR_KPARAM_INFO
	.align		4
.L_377:
        /*0008*/ 	.byte	0x04, 0x17
        /*000a*/ 	.short	(.L_379 - .L_378)
.L_378:
        /*000c*/ 	.word	0x00000000
        /*0010*/ 	.short	0x0002
        /*0012*/ 	.short	0x0010
        /*0014*/ 	.byte	0x00, 0xf0, 0x11, 0x00


	//----- nvinfo : EIATTR_KPARAM_INFO
	.align		4
.L_379:
        /*0018*/ 	.byte	0x04, 0x17
        /*001a*/ 	.short	(.L_381 - .L_380)
.L_380:
        /*001c*/ 	.word	0x00000000
        /*0020*/ 	.short	0x0001
        /*0022*/ 	.short	0x0008
        /*0024*/ 	.byte	0x00, 0xf5, 0x21, 0x00


	//----- nvinfo : EIATTR_KPARAM_INFO
	.align		4
.L_381:
        /*0028*/ 	.byte	0x04, 0x17
        /*002a*/ 	.short	(.L_383 - .L_382)
.L_382:
        /*002c*/ 	.word	0x00000000
        /*0030*/ 	.short	0x0000
        /*0032*/ 	.short	0x0000
        /*0034*/ 	.byte	0x00, 0xf5, 0x21, 0x00


	//----- nvinfo : EIATTR_SPARSE_MMA_MASK
	.align		4
.L_383:
        /*0038*/ 	.byte	0x03, 0x50
        /*003a*/ 	.short	0x0000


	//----- nvinfo : EIATTR_MAXREG_COUNT
	.align		4
        /*003c*/ 	.byte	0x03, 0x1b
        /*003e*/ 	.short	0x00ff


	//----- nvinfo : EIATTR_MERCURY_ISA_VERSION
	.align		4
        /*0040*/ 	.byte	0x03, 0x5f
        /*0042*/ 	.short	0x0101


	//----- nvinfo : EIATTR_VRC_CTA_INIT_COUNT
	.align		4
        /*0044*/ 	.byte	0x02, 0x4a
	.zero		1
	.zero		1


	//----- nvinfo : EIATTR_EXIT_INSTR_OFFSETS
	.align		4
        /*0048*/ 	.byte	0x04, 0x1c
        /*004a*/ 	.short	(.L_385 - .L_384)


	//   ....[0]....
.L_384:
        /*004c*/ 	.word	0x00000070


	//   ....[1]....
        /*0050*/ 	.word	0x000000f0


	//----- nvinfo : EIATTR_CBANK_PARAM_SIZE
	.align		4
.L_385:
        /*0054*/ 	.byte	0x03, 0x19
        /*0056*/ 	.short	0x0014


	//----- nvinfo : EIATTR_PARAM_CBANK
	.align		4
        /*0058*/ 	.byte	0x04, 0x0a
        /*005a*/ 	.short	(.L_387 - .L_386)
	.align		4
.L_386:
        /*005c*/ 	.word	index@(.nv.constant0.matrix_copy_f64)
        /*0060*/ 	.short	0x0380
        /*0062*/ 	.short	0x0014


	//----- nvinfo : EIATTR_SW_WAR
	.align		4
.L_387:
        /*0064*/ 	.byte	0x04, 0x36
        /*0066*/ 	.short	(.L_389 - .L_388)
.L_388:
        /*0068*/ 	.word	0x00000008
.L_389:


//--------------------- .nv.info.matrix_copy_f32  --------------------------
	.section	.nv.info.matrix_copy_f32,"",@"SHT_CUDA_INFO"
	.sectionflags	@""
	.align	4


	//----- nvinfo : EIATTR_CUDA_API_VERSION
	.align		4
        /*0000*/ 	.byte	0x04, 0x37
        /*0002*/ 	.short	(.L_391 - .L_390)
.L_390:
        /*0004*/ 	.word	0x00000082


	//----- nvinfo : EIATTR_KPARAM_INFO
	.align		4
.L_391:
        /*0008*/ 	.byte	0x04, 0x17
        /*000a*/ 	.short	(.L_393 - .L_392)
.L_392:
        /*000c*/ 	.word	0x00000000
        /*0010*/ 	.short	0x0002
        /*0012*/ 	.short	0x0010
        /*0014*/ 	.byte	0x00, 0xf0, 0x11, 0x00


	//----- nvinfo : EIATTR_KPARAM_INFO
	.align		4
.L_393:
        /*0018*/ 	.byte	0x04, 0x17
        /*001a*/ 	.short	(.L_395 - .L_394)
.L_394:
        /*001c*/ 	.word	0x00000000
        /*0020*/ 	.short	0x0001
        /*0022*/ 	.short	0x0008
        /*0024*/ 	.byte	0x00, 0xf5, 0x21, 0x00


	//----- nvinfo : EIATTR_KPARAM_INFO
	.align		4
.L_395:
        /*0028*/ 	.byte	0x04, 0x17
        /*002a*/ 	.short	(.L_397 - .L_396)
.L_396:
        /*002c*/ 	.word	0x00000000
        /*0030*/ 	.short	0x0000
        /*0032*/ 	.short	0x0000
        /*0034*/ 	.byte	0x00, 0xf5, 0x21, 0x00


	//----- nvinfo : EIATTR_SPARSE_MMA_MASK
	.align		4
.L_397:
        /*0038*/ 	.byte	0x03, 0x50
        /*003a*/ 	.short	0x0000


	//----- nvinfo : EIATTR_MAXREG_COUNT
	.align		4
        /*003c*/ 	.byte	0x03, 0x1b
        /*003e*/ 	.short	0x00ff


	//----- nvinfo : EIATTR_MERCURY_ISA_VERSION
	.align		4
        /*0040*/ 	.byte	0x03, 0x5f
        /*0042*/ 	.short	0x0101


	//----- nvinfo : EIATTR_VRC_CTA_INIT_COUNT
	.align		4
        /*0044*/ 	.byte	0x02, 0x4a
	.zero		1
	.zero		1


	//----- nvinfo : EIATTR_EXIT_INSTR_OFFSETS
	.align		4
        /*0048*/ 	.byte	0x04, 0x1c
        /*004a*/ 	.short	(.L_399 - .L_398)


	//   ....[0]....
.L_398:
        /*004c*/ 	.word	0x00000070


	//   ....[1]....
        /*0050*/ 	.word	0x000000f0


	//----- nvinfo : EIATTR_CBANK_PARAM_SIZE
	.align		4
.L_399:
        /*0054*/ 	.byte	0x03, 0x19
        /*0056*/ 	.short	0x0014


	//----- nvinfo : EIATTR_PARAM_CBANK
	.align		4
        /*0058*/ 	.byte	0x04, 0x0a
        /*005a*/ 	.short	(.L_401 - .L_400)
	.align		4
.L_400:
        /*005c*/ 	.word	index@(.nv.constant0.matrix_copy_f32)
        /*0060*/ 	.short	0x0380
        /*0062*/ 	.short	0x0014


	//----- nvinfo : EIATTR_SW_WAR
	.align		4
.L_401:
        /*0064*/ 	.byte	0x04, 0x36
        /*0066*/ 	.short	(.L_403 - .L_402)
.L_402:
        /*0068*/ 	.word	0x00000008
.L_403:


//--------------------- .nv.info.apply_lu_permutation_f64 --------------------------
	.section	.nv.info.apply_lu_permutation_f64,"",@"SHT_CUDA_INFO"
	.sectionflags	@""
	.align	4


	//----- nvinfo : EIATTR_CUDA_API_VERSION
	.align		4
        /*0000*/ 	.byte	0x04, 0x37
        /*0002*/ 	.short	(.L_405 - .L_404)
.L_404:
        /*0004*/ 	.word	0x00000082


	//----- nvinfo : EIATTR_KPARAM_INFO
	.align		4
.L_405:
        /*0008*/ 	.byte	0x04, 0x17
        /*000a*/ 	.short	(.L_407 - .L_406)
.L_406:
        /*000c*/ 	.word	0x00000000
        /*0010*/ 	.short	0x0003
        /*0012*/ 	.short	0x0018
        /*0014*/ 	.byte	0x00, 0xf0, 0x11, 0x00


	//----- nvinfo : EIATTR_KPARAM_INFO
	.align		4
.L_407:
        /*0018*/ 	.byte	0x04, 0x17
        /*001a*/ 	.short	(.L_409 - .L_408)
.L_408:
        /*001c*/ 	.word	0x00000000
        /*0020*/ 	.short	0x0002
        /*0022*/ 	.short	0x0010
        /*0024*/ 	.byte	0x00, 0xf5, 0x21, 0x00


	//----- nvinfo : EIATTR_KPARAM_INFO
	.align		4
.L_409:
        /*0028*/ 	.byte	0x04, 0x17
        /*002a*/ 	.short	(.L_411 - .L_410)
.L_410:
        /*002c*/ 	.word	0x00000000
        /*0030*/ 	.short	0x0001
        /*0032*/ 	.short	0x0008
        /*0034*/ 	.byte	0x00, 0xf5, 0x21, 0x00


	//----- nvinfo : EIATTR_KPARAM_INFO
	.align		4
.L_411:
        /*0038*/ 	.byte	0x04, 0x17
        /*003a*/ 	.short	(.L_413 - .L_412)
.L_412:
        /*003c*/ 	.word	0x00000000
        /*0040*/ 	.short	0x0000
        /*0042*/ 	.short	0x0000
        /*0044*/ 	.byte	0x00, 0xf5, 0x21, 0x00


	//----- nvinfo : EIATTR_SPARSE_MMA_MASK
	.align		4
.L_413:
        /*0048*/ 	.byte	0x03, 0x50
        /*004a*/ 	.short	0x0000


	//----- nvinfo : EIATTR_MAXREG_COUNT
	.align		4
        /*004c*/ 	.byte	0x03, 0x1b
        /*004e*/ 	.short	0x00ff


	//----- nvinfo : EIATTR_MERCURY_ISA_VERSION
	.align		4
        /*0050*/ 	.byte	0x03, 0x5f
        /*0052*/ 	.short	0x0101


	//----- nvinfo : EIATTR_VRC_CTA_INIT_COUNT
	.align		4
        /*0054*/ 	.byte	0x02, 0x4a
	.zero		1
	.zero		1


	//----- nvinfo : EIATTR_EXIT_INSTR_OFFSETS
	.align		4
        /*0058*/ 	.byte	0x04, 0x1c
        /*005a*/ 	.short	(.L_415 - .L_414)


	//   ....[0]....
.L_414:
        /*005c*/ 	.word	0x00000060


	//   ....[1]....
        /*0060*/ 	.word	0x00000f70


	//   ....[2]....
        /*0064*/ 	.word	0x000012a0


	//   ....[3]....
        /*0068*/ 	.word	0x00001480


	//   ....[4]....
        /*006c*/ 	.word	0x000014d0


	//   ....[5]....
        /*0070*/ 	.word	0x00001570


	//----- nvinfo : EIATTR_CBANK_PARAM_SIZE
	.align		4
.L_415:
        /*0074*/ 	.byte	0x03, 0x19
        /*0076*/ 	.short	0x001c


	//----- nvinfo : EIATTR_PARAM_CBANK
	.align		4
        /*0078*/ 	.byte	0x04, 0x0a
        /*007a*/ 	.short	(.L_417 - .L_416)
	.align		4
.L_416:
        /*007c*/ 	.word	index@(.nv.constant0.apply_lu_permutation_f64)
        /*0080*/ 	.short	0x0380
        /*0082*/ 	.short	0x001c


	//----- nvinfo : EIATTR_SW_WAR
	.align		4
.L_417:
        /*0084*/ 	.byte	0x04, 0x36
        /*0086*/ 	.short	(.L_419 - .L_418)
.L_418:
        /*0088*/ 	.word	0x00000008
.L_419:


//--------------------- .nv.info.apply_lu_permutation_f32 --------------------------
	.section	.nv.info.apply_lu_permutation_f32,"",@"SHT_CUDA_INFO"
	.sectionflags	@""
	.align	4


	//----- nvinfo : EIATTR_CUDA_API_VERSION
	.align		4
        /*0000*/ 	.byte	0x04, 0x37
        /*0002*/ 	.short	(.L_421 - .L_420)
.L_420:
        /*0004*/ 	.word	0x00000082


	//----- nvinfo : EIATTR_KPARAM_INFO
	.align		4
.L_421:
        /*0008*/ 	.byte	0x04, 0x17
        /*000a*/ 	.short	(.L_423 - .L_422)
.L_422:
        /*000c*/ 	.word	0x00000000
        /*0010*/ 	.short	0x0003
        /*0012*/ 	.short	0x0018
        /*0014*/ 	.byte	0x00, 0xf0, 0x11, 0x00


	//----- nvinfo : EIATTR_KPARAM_INFO
	.align		4
.L_423:
        /*0018*/ 	.byte	0x04, 0x17
        /*001a*/ 	.short	(.L_425 - .L_424)
.L_424:
        /*001c*/ 	.word	0x00000000
        /*0020*/ 	.short	0x0002
        /*0022*/ 	.short	0x0010
        /*0024*/ 	.byte	0x00, 0xf5, 0x21, 0x00


	//----- nvinfo : EIATTR_KPARAM_INFO
	.align		4
.L_425:
        /*0028*/ 	.byte	0x04, 0x17
        /*002a*/ 	.short	(.L_427 - .L_426)
.L_426:
        /*002c*/ 	.word	0x00000000
        /*0030*/ 	.short	0x0001
        /*0032*/ 	.short	0x0008
        /*0034*/ 	.byte	0x00, 0xf5, 0x21, 0x00


	//----- nvinfo : EIATTR_KPARAM_INFO
	.align		4
.L_427:
        /*0038*/ 	.byte	0x04, 0x17
        /*003a*/ 	.short	(.L_429 - .L_428)
.L_428:
        /*003c*/ 	.word	0x00000000
        /*0040*/ 	.short	0x0000
        /*0042*/ 	.short	0x0000
        /*0044*/ 	.byte	0x00, 0xf5, 0x21, 0x00


	//----- nvinfo : EIATTR_SPARSE_MMA_MASK
	.align		4
.L_429:
        /*0048*/ 	.byte	0x03, 0x50
        /*004a*/ 	.short	0x0000


	//----- nvinfo : EIATTR_MAXREG_COUNT
	.align		4
        /*004c*/ 	.byte	0x03, 0x1b
        /*004e*/ 	.short	0x00ff


	//----- nvinfo : EIATTR_MERCURY_ISA_VERSION
	.align		4
        /*0050*/ 	.byte	0x03, 0x5f
        /*0052*/ 	.short	0x0101


	//----- nvinfo : EIATTR_VRC_CTA_INIT_COUNT
	.align		4
        /*0054*/ 	.byte	0x02, 0x4a
	.zero		1
	.zero		1


	//----- nvinfo : EIATTR_EXIT_INSTR_OFFSETS
	.align		4
        /*0058*/ 	.byte	0x04, 0x1c
        /*005a*/ 	.short	(.L_431 - .L_430)


	//   ....[0]....
.L_430:
        /*005c*/ 	.word	0x00000060


	//   ....[1]....
        /*0060*/ 	.word	0x00000f60


	//   ....[2]....
        /*0064*/ 	.word	0x00001290


	//   ....[3]....
        /*0068*/ 	.word	0x00001470


	//   ....[4]....
        /*006c*/ 	.word	0x000014c0


	//   ....[5]....
        /*0070*/ 	.word	0x00001560


	//----- nvinfo : EIATTR_CBANK_PARAM_SIZE
	.align		4
.L_431:
        /*0074*/ 	.byte	0x03, 0x19
        /*0076*/ 	.short	0x001c


	//----- nvinfo : EIATTR_PARAM_CBANK
	.align		4
        /*0078*/ 	.byte	0x04, 0x0a
        /*007a*/ 	.short	(.L_433 - .L_432)
	.align		4
.L_432:
        /*007c*/ 	.word	index@(.nv.constant0.apply_lu_permutation_f32)
        /*0080*/ 	.short	0x0380
        /*0082*/ 	.short	0x001c


	//----- nvinfo : EIATTR_SW_WAR
	.align		4
.L_433:
        /*0084*/ 	.byte	0x04, 0x36
        /*0086*/ 	.short	(.L_435 - .L_434)
.L_434:
        /*0088*/ 	.word	0x00000008
.L_435:


//--------------------- .nv.info.det_from_lu_f64  --------------------------
	.section	.nv.info.det_from_lu_f64,"",@"SHT_CUDA_INFO"
	.sectionflags	@""
	.align	4


	//----- nvinfo : EIATTR_CUDA_API_VERSION
	.align		4
        /*0000*/ 	.byte	0x04, 0x37
        /*0002*/ 	.short	(.L_437 - .L_436)
.L_436:
        /*0004*/ 	.word	0x00000082


	//----- nvinfo : EIATTR_KPARAM_INFO
	.align		4
.L_437:
        /*0008*/ 	.byte	0x04, 0x17
        /*000a*/ 	.short	(.L_439 - .L_438)
.L_438:
        /*000c*/ 	.word	0x00000000
        /*0010*/ 	.short	0x0003
        /*0012*/ 	.short	0x0014
        /*0014*/ 	.byte	0x00, 0xf0, 0x11, 0x00


	//----- nvinfo : EIATTR_KPARAM_INFO
	.align		4
.L_439:
        /*0018*/ 	.byte	0x04, 0x17
        /*001a*/ 	.short	(.L_441 - .L_440)
.L_440:
        /*001c*/ 	.word	0x00000000
        /*0020*/ 	.short	0x0002
        /*0022*/ 	.short	0x0010
        /*0024*/ 	.byte	0x00, 0xf0, 0x11, 0x00


	//----- nvinfo : EIATTR_KPARAM_INFO
	.align		4
.L_441:
        /*0028*/ 	.byte	0x04, 0x17
        /*002a*/ 	.short	(.L_443 - .L_442)
.L_442:
        /*002c*/ 	.word	0x00000000
        /*0030*/ 	.short	0x0001
        /*0032*/ 	.short	0x0008
        /*0034*/ 	.byte	0x00, 0xf5, 0x21, 0x00


	//----- nvinfo : EIATTR_KPARAM_INFO
	.align		4
.L_443:
        /*0038*/ 	.byte	0x04, 0x17
        /*003a*/ 	.short	(.L_445 - .L_444)
.L_444:
        /*003c*/ 	.word	0x00000000
        /*0040*/ 	.short	0x0000
        /*0042*/ 	.short	0x0000
        /*0044*/ 	.byte	0x00, 0xf5, 0x21, 0x00


	//----- nvinfo : EIATTR_SPARSE_MMA_MASK
	.align		4
.L_445:
        /*0048*/ 	.byte	0x03, 0x50
        /*004a*/ 	.short	0x0000


	//----- nvinfo : EIATTR_MAXREG_COUNT
	.align		4
        /*004c*/ 	.byte	0x03, 0x1b
        /*004e*/ 	.short	0x00ff


	//----- nvinfo : EIATTR_MERCURY_ISA_VERSION
	.align		4
        /*0050*/ 	.byte	0x03, 0x5f
        /*0052*/ 	.short	0x0101


	//----- nvinfo : EIATTR_VRC_CTA_INIT_COUNT
	.align		4
        /*0054*/ 	.byte	0x02, 0x4a
	.zero		1
	.zero		1


	//----- nvinfo : EIATTR_EXIT_INSTR_OFFSETS
	.align		4
        /*0058*/ 	.byte	0x04, 0x1c
        /*005a*/ 	.short	(.L_447 - .L_446)


	//   ....[0]....
.L_446:
        /*005c*/ 	.word	0x00000040


	//   ....[1]....
        /*0060*/ 	.word	0x00000d00


	//----- nvinfo : EIATTR_CBANK_PARAM_SIZE
	.align		4
.L_447:
        /*0064*/ 	.byte	0x03, 0x19
        /*0066*/ 	.short	0x0018


	//----- nvinfo : EIATTR_PARAM_CBANK
	.align		4
        /*0068*/ 	.byte	0x04, 0x0a
        /*006a*/ 	.short	(.L_449 - .L_448)
	.align		4
.L_448:
        /*006c*/ 	.word	index@(.nv.constant0.det_from_lu_f64)
        /*0070*/ 	.short	0x0380
        /*0072*/ 	.short	0x0018


	//----- nvinfo : EIATTR_SW_WAR
	.align		4
.L_449:
        /*0074*/ 	.byte	0x04, 0x36
        /*0076*/ 	.short	(.L_451 - .L_450)
.L_450:
        /*0078*/ 	.word	0x00000008
.L_451:


//--------------------- .nv.info.det_from_lu_f32  --------------------------
	.section	.nv.info.det_from_lu_f32,"",@"SHT_CUDA_INFO"
	.sectionflags	@""
	.align	4


	//----- nvinfo : EIATTR_CUDA_API_VERSION
	.align		4
        /*0000*/ 	.byte	0x04, 0x37
        /*0002*/ 	.short	(.L_453 - .L_452)
.L_452:
        /*0004*/ 	.word	0x00000082


	//----- nvinfo : EIATTR_KPARAM_INFO
	.align		4
.L_453:
        /*0008*/ 	.byte	0x04, 0x17
        /*000a*/ 	.short	(.L_455 - .L_454)
.L_454:
        /*000c*/ 	.word	0x00000000
        /*0010*/ 	.short	0x0003
        /*0012*/ 	.short	0x0014
        /*0014*/ 	.byte	0x00, 0xf0, 0x11, 0x00


	//----- nvinfo : EIATTR_KPARAM_INFO
	.align		4
.L_455:
        /*0018*/ 	.byte	0x04, 0x17
        /*001a*/ 	.short	(.L_457 - .L_456)
.L_456:
        /*001c*/ 	.word	0x00000000
        /*0020*/ 	.short	0x0002
        /*0022*/ 	.short	0x0010
        /*0024*/ 	.byte	0x00, 0xf0, 0x11, 0x00


	//----- nvinfo : EIATTR_KPARAM_INFO
	.align		4
.L_457:
        /*0028*/ 	.byte	0x04, 0x17
        /*002a*/ 	.short	(.L_459 - .L_458)
.L_458:
        /*002c*/ 	.word	0x00000000
        /*0030*/ 	.short	0x0001
        /*0032*/ 	.short	0x0008
        /*0034*/ 	.byte	0x00, 0xf5, 0x21, 0x00


	//----- nvinfo : EIATTR_KPARAM_INFO
	.align		4
.L_459:
        /*0038*/ 	.byte	0x04, 0x17
        /*003a*/ 	.short	(.L_461 - .L_460)
.L_460:
        /*003c*/ 	.word	0x00000000
        /*0040*/ 	.short	0x0000
        /*0042*/ 	.short	0x0000
        /*0044*/ 	.byte	0x00, 0xf5, 0x21, 0x00


	//----- nvinfo : EIATTR_SPARSE_MMA_MASK
	.align		4
.L_461:
        /*0048*/ 	.byte	0x03, 0x50
        /*004a*/ 	.short	0x0000


	//----- nvinfo : EIATTR_MAXREG_COUNT
	.align		4
        /*004c*/ 	.byte	0x03, 0x1b
        /*004e*/ 	.short	0x00ff


	//----- nvinfo : EIATTR_MERCURY_ISA_VERSION
	.align		4
        /*0050*/ 	.byte	0x03, 0x5f
        /*0052*/ 	.short	0x0101


	//----- nvinfo : EIATTR_VRC_CTA_INIT_COUNT
	.align		4
        /*0054*/ 	.byte	0x02, 0x4a
	.zero		1
	.zero		1


	//----- nvinfo : EIATTR_EXIT_INSTR_OFFSETS
	.align		4
        /*0058*/ 	.byte	0x04, 0x1c
        /*005a*/ 	.short	(.L_463 - .L_462)


	//   ....[0]....
.L_462:
        /*005c*/ 	.word	0x00000040


	//   ....[1]....
        /*0060*/ 	.word	0x00000cf0


	//----- nvinfo : EIATTR_CBANK_PARAM_SIZE
	.align		4
.L_463:
        /*0064*/ 	.byte	0x03, 0x19
        /*0066*/ 	.short	0x0018


	//----- nvinfo : EIATTR_PARAM_CBANK
	.align		4
        /*0068*/ 	.byte	0x04, 0x0a
        /*006a*/ 	.short	(.L_465 - .L_464)
	.align		4
.L_464:
        /*006c*/ 	.word	index@(.nv.constant0.det_from_lu_f32)
        /*0070*/ 	.short	0x0380
        /*0072*/ 	.short	0x0018


	//----- nvinfo : EIATTR_SW_WAR
	.align		4
.L_465:
        /*0074*/ 	.byte	0x04, 0x36
        /*0076*/ 	.short	(.L_467 - .L_466)
.L_466:
        /*0078*/ 	.word	0x00000008
.L_467:


//--------------------- .nv.info.qr_decompose_f64 --------------------------
	.section	.nv.info.qr_decompose_f64,"",@"SHT_CUDA_INFO"
	.sectionflags	@""
	.align	4


	//----- nvinfo : EIATTR_CUDA_API_VERSION
	.align		4
        /*0000*/ 	.byte	0x04, 0x37
        /*0002*/ 	.short	(.L_469 - .L_468)
.L_468:
        /*0004*/ 	.word	0x00000082


	//----- nvinfo : EIATTR_KPARAM_INFO
	.align		4
.L_469:
        /*0008*/ 	.byte	0x04, 0x17
        /*000a*/ 	.short	(.L_471 - .L_470)
.L_470:
        /*000c*/ 	.word	0x00000000
        /*0010*/ 	.short	0x0005
        /*0012*/ 	.short	0x0020
        /*0014*/ 	.byte	0x00, 0xf0, 0x11, 0x00


	//----- nvinfo : EIATTR_KPARAM_INFO
	.align		4
.L_471:
        /*0018*/ 	.byte	0x04, 0x17
        /*001a*/ 	.short	(.L_473 - .L_472)
.L_472:
        /*001c*/ 	.word	0x00000000
        /*0020*/ 	.short	0x0004
        /*0022*/ 	.short	0x001c
        /*0024*/ 	.byte	0x00, 0xf0, 0x11, 0x00


	//----- nvinfo : EIATTR_KPARAM_INFO
	.align		4
.L_473:
        /*0028*/ 	.byte	0x04, 0x17
        /*002a*/ 	.short	(.L_475 - .L_474)
.L_474:
        /*002c*/ 	.word	0x00000000
        /*0030*/ 	.short	0x0003
        /*0032*/ 	.short	0x0018
        /*0034*/ 	.byte	0x00, 0xf0, 0x11, 0x00


	//----- nvinfo : EIATTR_KPARAM_INFO
	.align		4
.L_475:
        /*0038*/ 	.byte	0x04, 0x17
        /*003a*/ 	.short	(.L_477 - .L_476)
.L_476:
        /*003c*/ 	.word	0x00000000
        /*0040*/ 	.short	0x0002
        /*0042*/ 	.short	0x0010
        /*0044*/ 	.byte	0x00, 0xf5, 0x21, 0x00


	//----- nvinfo : EIATTR_KPARAM_INFO
	.align		4
.L_477:
        /*0048*/ 	.byte	0x04, 0x17
        /*004a*/ 	.short	(.L_479 - .L_478)
.L_478:
        /*004c*/ 	.word	0x00000000
        /*0050*/ 	.short	0x0001
        /*0052*/ 	.short	0x0008
        /*0054*/ 	.byte	0x00, 0xf5, 0x21, 0x00


	//----- nvinfo : EIATTR_KPARAM_INFO
	.align		4
.L_479:
        /*0058*/ 	.byte	0x04, 0x17
        /*005a*/ 	.short	(.L_481 - .L_480)
.L_480:
        /*005c*/ 	.word	0x00000000
        /*0060*/ 	.short	0x0000
        /*0062*/ 	.short	0x0000
        /*0064*/ 	.byte	0x00, 0xf5, 0x21, 0x00


	//----- nvinfo : EIATTR_SPARSE_MMA_MASK
	.align		4
.L_481:
        /*0068*/ 	.byte	0x03, 0x50
        /*006a*/ 	.short	0x0000


	//----- nvinfo : EIATTR_MAXREG_COUNT
	.align		4
        /*006c*/ 	.byte	0x03, 0x1b
        /*006e*/ 	.short	0x00ff


	//----- nvinfo : EIATTR_MERCURY_ISA_VERSION
	.align		4
        /*0070*/ 	.byte	0x03, 0x5f
        /*0072*/ 	.short	0x0101


	//----- nvinfo : EIATTR_VRC_CTA_INIT_COUNT
	.align		4
        /*0074*/ 	.byte	0x02, 0x4a
	.zero		1
	.zero		1


	//----- nvinfo : EIATTR_EXIT_INSTR_OFFSETS
	.align		4
        /*0078*/ 	.byte	0x04, 0x1c
        /*007a*/ 	.short	(.L_483 - .L_482)


	//   ....[0]....
.L_482:
        /*007c*/ 	.word	0x00000040


	//   ....[1]....
        /*0080*/ 	.word	0x00000950


	//   ....[2]....
        /*0084*/ 	.word	0x00000b40


	//   ....[3]....
        /*0088*/ 	.word	0x00000d70


	//   ....[4]....
        /*008c*/ 	.word	0x00000ea0


	//   ....[5]....
        /*0090*/ 	.word	0x00007330


	//----- nvinfo : EIATTR_CRS_STACK_SIZE
	.align		4
.L_483:
        /*0094*/ 	.byte	0x04, 0x1e
        /*0096*/ 	.short	(.L_485 - .L_484)
.L_484:
        /*0098*/ 	.word	0x00000000


	//----- nvinfo : EIATTR_CBANK_PARAM_SIZE
	.align		4
.L_485:
        /*009c*/ 	.byte	0x03, 0x19
        /*009e*/ 	.short	0x0024


	//----- nvinfo : EIATTR_PARAM_CBANK
	.align		4
        /*00a0*/ 	.byte	0x04, 0x0a
        /*00a2*/ 	.short	(.L_487 - .L_486)
	.align		4
.L_486:
        /*00a4*/ 	.word	index@(.nv.constant0.qr_decompose_f64)
        /*00a8*/ 	.short	0x0380
        /*00aa*/ 	.short	0x0024


	//----- nvinfo : EIATTR_SW_WAR
	.align		4
.L_487:
        /*00ac*/ 	.byte	0x04, 0x36
        /*00ae*/ 	.short	(.L_489 - .L_488)
.L_488:
        /*00b0*/ 	.word	0x00000008
.L_489:


//--------------------- .nv.info.qr_decompose_f32 --------------------------
	.section	.nv.info.qr_decompose_f32,"",@"SHT_CUDA_INFO"
	.sectionflags	@""
	.align	4


	//----- nvinfo : EIATTR_CUDA_API_VERSION
	.align		4
        /*0000*/ 	.byte	0x04, 0x37
        /*0002*/ 	.short	(.L_491 - .L_490)
.L_490:
        /*0004*/ 	.word	0x00000082


	//----- nvinfo : EIATTR_KPARAM_INFO
	.align		4
.L_491:
        /*0008*/ 	.byte	0x04, 0x17
        /*000a*/ 	.short	(.L_493 - .L_492)
.L_492:
        /*000c*/ 	.word	0x00000000
        /*0010*/ 	.short	0x0005
        /*0012*/ 	.short	0x0020
        /*0014*/ 	.byte	0x00, 0xf0, 0x11, 0x00


	//----- nvinfo : EIATTR_KPARAM_INFO
	.align		4
.L_493:
        /*0018*/ 	.byte	0x04, 0x17
        /*001a*/ 	.short	(.L_495 - .L_494)
.L_494:
        /*001c*/ 	.word	0x00000000
        /*0020*/ 	.short	0x0004
        /*0022*/ 	.short	0x001c
        /*0024*/ 	.byte	0x00, 0xf0, 0x11, 0x00


	//----- nvinfo : EIATTR_KPARAM_INFO
	.align		4
.L_495:
        /*0028*/ 	.byte	0x04, 0x17
        /*002a*/ 	.short	(.L_497 - .L_496)
.L_496:
        /*002c*/ 	.word	0x00000000
        /*0030*/ 	.short	0x0003
        /*0032*/ 	.short	0x0018
        /*0034*/ 	.byte	0x00, 0xf0, 0x11, 0x00


	//----- nvinfo : EIATTR_KPARAM_INFO
	.align		4
.L_497:
        /*0038*/ 	.byte	0x04, 0x17
        /*003a*/ 	.short	(.L_499 - .L_498)
.L_498:
        /*003c*/ 	.word	0x00000000
        /*0040*/ 	.short	0x0002
        /*0042*/ 	.short	0x0010
        /*0044*/ 	.byte	0x00, 0xf5, 0x21, 0x00


	//----- nvinfo : EIATTR_KPARAM_INFO
	.align		4
.L_499:
        /*0048*/ 	.byte	0x04, 0x17
        /*004a*/ 	.short	(.L_501 - .L_500)
.L_500:
        /*004c*/ 	.word	0x00000000
        /*0050*/ 	.short	0x0001
        /*0052*/ 	.short	0x0008
        /*0054*/ 	.byte	0x00, 0xf5, 0x21, 0x00


	//----- nvinfo : EIATTR_KPARAM_INFO
	.align		4
.L_501:
        /*0058*/ 	.byte	0x04, 0x17
        /*005a*/ 	.short	(.L_503 - .L_502)
.L_502:
        /*005c*/ 	.word	0x00000000
        /*0060*/ 	.short	0x0000
        /*0062*/ 	.short	0x0000
        /*0064*/ 	.byte	0x00, 0xf5, 0x21, 0x00


	//----- nvinfo : EIATTR_SPARSE_MMA_MASK
	.align		4
.L_503:
        /*0068*/ 	.byte	0x03, 0x50
        /*006a*/ 	.short	0x0000


	//----- nvinfo : EIATTR_MAXREG_COUNT
	.align		4
        /*006c*/ 	.byte	0x03, 0x1b
        /*006e*/ 	.short	0x00ff


	//----- nvinfo : EIATTR_MERCURY_ISA_VERSION
	.align		4
        /*0070*/ 	.byte	0x03, 0x5f
        /*0072*/ 	.short	0x0101


	//----- nvinfo : EIATTR_VRC_CTA_INIT_COUNT
	.align		4
        /*0074*/ 	.byte	0x02, 0x4a
	.zero		1
	.zero		1


	//----- nvinfo : EIATTR_EXIT_INSTR_OFFSETS
	.align		4
        /*0078*/ 	.byte	0x04, 0x1c
        /*007a*/ 	.short	(.L_505 - .L_504)


	//   ....[0]....
.L_504:
        /*007c*/ 	.word	0x00000040


	//   ....[1]....
        /*0080*/ 	.word	0x00000880


	//   ....[2]....
        /*0084*/ 	.word	0x000009b0


	//   ....[3]....
        /*0088*/ 	.word	0x00000ad0


	//   ....[4]....
        /*008c*/ 	.word	0x00000bb0


	//   ....[5]....
        /*0090*/ 	.word	0x000067f0


	//----- nvinfo : EIATTR_CRS_STACK_SIZE
	.align		4
.L_505:
        /*0094*/ 	.byte	0x04, 0x1e
        /*0096*/ 	.short	(.L_507 - .L_506)
.L_506:
        /*0098*/ 	.word	0x00000000


	//----- nvinfo : EIATTR_CBANK_PARAM_SIZE
	.align		4
.L_507:
        /*009c*/ 	.byte	0x03, 0x19
        /*009e*/ 	.short	0x0024


	//----- nvinfo : EIATTR_PARAM_CBANK
	.align		4
        /*00a0*/ 	.byte	0x04, 0x0a
        /*00a2*/ 	.short	(.L_509 - .L_508)
	.align		4
.L_508:
        /*00a4*/ 	.word	index@(.nv.constant0.qr_decompose_f32)
        /*00a8*/ 	.short	0x0380
        /*00aa*/ 	.short	0x0024


	//----- nvinfo : EIATTR_SW_WAR
	.align		4
.L_509:
        /*00ac*/ 	.byte	0x04, 0x36
        /*00ae*/ 	.short	(.L_511 - .L_510)
.L_510:
        /*00b0*/ 	.word	0x00000008
.L_511:


//--------------------- .nv.info.cholesky_decompose_f64 --------------------------
	.section	.nv.info.cholesky_decompose_f64,"",@"SHT_CUDA_INFO"
	.sectionflags	@""
	.align	4


	//----- nvinfo : EIATTR_CUDA_API_VERSION
	.align		4
        /*0000*/ 	.byte	0x04, 0x37
        /*0002*/ 	.short	(.L_513 - .L_512)
.L_512:
        /*0004*/ 	.word	0x00000082


	//----- nvinfo : EIATTR_KPARAM_INFO
	.align		4
.L_513:
        /*0008*/ 	.byte	0x04, 0x17
        /*000a*/ 	.short	(.L_515 - .L_514)
.L_514:
        /*000c*/ 	.word	0x00000000
        /*0010*/ 	.short	0x0002
        /*0012*/ 	.short	0x0010
        /*0014*/ 	.byte	0x00, 0xf5, 0x21, 0x00


	//----- nvinfo : EIATTR_KPARAM_INFO
	.align		4
.L_515:
        /*0018*/ 	.byte	0x04, 0x17
        /*001a*/ 	.short	(.L_517 - .L_516)
.L_516:
        /*001c*/ 	.word	0x00000000
        /*0020*/ 	.short	0x0001
        /*0022*/ 	.short	0x0008
        /*0024*/ 	.byte	0x00, 0xf0, 0x11, 0x00


	//----- nvinfo : EIATTR_KPARAM_INFO
	.align		4
.L_517:
        /*0028*/ 	.byte	0x04, 0x17
        /*002a*/ 	.short	(.L_519 - .L_518)
.L_518:
        /*002c*/ 	.word	0x00000000
        /*0030*/ 	.short	0x0000
        /*0032*/ 	.short	0x0000
        /*0034*/ 	.byte	0x00, 0xf5, 0x21, 0x00


	//----- nvinfo : EIATTR_SPARSE_MMA_MASK
	.align		4
.L_519:
        /*0038*/ 	.byte	0x03, 0x50
        /*003a*/ 	.short	0x0000


	//----- nvinfo : EIATTR_MAXREG_COUNT
	.align		4
        /*003c*/ 	.byte	0x03, 0x1b
        /*003e*/ 	.short	0x00ff


	//----- nvinfo : EIATTR_MERCURY_ISA_VERSION
	.align		4
        /*0040*/ 	.byte	0x03, 0x5f
        /*0042*/ 	.short	0x0101


	//----- nvinfo : EIATTR_VRC_CTA_INIT_COUNT
	.align		4
        /*0044*/ 	.byte	0x02, 0x4a
	.zero		1
	.zero		1


	//----- nvinfo : EIATTR_EXIT_INSTR_OFFSETS
	.align		4
        /*0048*/ 	.byte	0x04, 0x1c
        /*004a*/ 	.short	(.L_521 - .L_520)


	//   ....[0]....
.L_520:
        /*004c*/ 	.word	0x00000060


	//   ....[1]....
        /*0050*/ 	.word	0x00004030


	//   ....[2]....
        /*0054*/ 	.word	0x00004070


	//----- nvinfo : EIATTR_CRS_STACK_SIZE
	.align		4
.L_521:
        /*0058*/ 	.byte	0x04, 0x1e
        /*005a*/ 	.short	(.L_523 - .L_522)
.L_522:
        /*005c*/ 	.word	0x00000000


	//----- nvinfo : EIATTR_CBANK_PARAM_SIZE
	.align		4
.L_523:
        /*0060*/ 	.byte	0x03, 0x19
        /*0062*/ 	.short	0x0018


	//----- nvinfo : EIATTR_PARAM_CBANK
	.align		4
        /*0064*/ 	.byte	0x04, 0x0a
        /*0066*/ 	.short	(.L_525 - .L_524)
	.align		4
.L_524:
        /*0068*/ 	.word	index@(.nv.constant0.cholesky_decompose_f64)
        /*006c*/ 	.short	0x0380
        /*006e*/ 	.short	0x0018


	//----- nvinfo : EIATTR_SW_WAR
	.align		4
.L_525:
        /*0070*/ 	.byte	0x04, 0x36
        /*0072*/ 	.short	(.L_527 - .L_526)
.L_526:
        /*0074*/ 	.word	0x00000008
.L_527:


//--------------------- .nv.info.cholesky_decompose_f32 --------------------------
	.section	.nv.info.cholesky_decompose_f32,"",@"SHT_CUDA_INFO"
	.sectionflags	@""
	.align	4


	//----- nvinfo : EIATTR_CUDA_API_VERSION
	.align		4
        /*0000*/ 	.byte	0x04, 0x37
        /*0002*/ 	.short	(.L_529 - .L_528)
.L_528:
        /*0004*/ 	.word	0x00000082


	//----- nvinfo : EIATTR_KPARAM_INFO
	.align		4
.L_529:
        /*0008*/ 	.byte	0x04, 0x17
        /*000a*/ 	.short	(.L_531 - .L_530)
.L_530:
        /*000c*/ 	.word	0x00000000
        /*0010*/ 	.short	0x0002
        /*0012*/ 	.short	0x0010
        /*0014*/ 	.byte	0x00, 0xf5, 0x21, 0x00


	//----- nvinfo : EIATTR_KPARAM_INFO
	.align		4
.L_531:
        /*0018*/ 	.byte	0x04, 0x17
        /*001a*/ 	.short	(.L_533 - .L_532)
.L_532:
        /*001c*/ 	.word	0x00000000
        /*0020*/ 	.short	0x0001
        /*0022*/ 	.short	0x0008
        /*0024*/ 	.byte	0x00, 0xf0, 0x11, 0x00


	//----- nvinfo : EIATTR_KPARAM_INFO
	.align		4
.L_533:
        /*0028*/ 	.byte	0x04, 0x17
        /*002a*/ 	.short	(.L_535 - .L_534)
.L_534:
        /*002c*/ 	.word	0x00000000
        /*0030*/ 	.short	0x0000
        /*0032*/ 	.short	0x0000
        /*0034*/ 	.byte	0x00, 0xf5, 0x21, 0x00


	//----- nvinfo : EIATTR_SPARSE_MMA_MASK
	.align		4
.L_535:
        /*0038*/ 	.byte	0x03, 0x50
        /*003a*/ 	.short	0x0000


	//----- nvinfo : EIATTR_MAXREG_COUNT
	.align		4
        /*003c*/ 	.byte	0x03, 0x1b
        /*003e*/ 	.short	0x00ff


	//----- nvinfo : EIATTR_MERCURY_ISA_VERSION
	.align		4
        /*0040*/ 	.byte	0x03, 0x5f
        /*0042*/ 	.short	0x0101


	//----- nvinfo : EIATTR_VRC_CTA_INIT_COUNT
	.align		4
        /*0044*/ 	.byte	0x02, 0x4a
	.zero		1
	.zero		1


	//----- nvinfo : EIATTR_EXIT_INSTR_OFFSETS
	.align		4
        /*0048*/ 	.byte	0x04, 0x1c
        /*004a*/ 	.short	(.L_537 - .L_536)


	//   ....[0]....
.L_536:
        /*004c*/ 	.word	0x00000060


	//   ....[1]....
        /*0050*/ 	.word	0x00003610


	//   ....[2]....
        /*0054*/ 	.word	0x00003650


	//----- nvinfo : EIATTR_CRS_STACK_SIZE
	.align		4
.L_537:
        /*0058*/ 	.byte	0x04, 0x1e
        /*005a*/ 	.short	(.L_539 - .L_538)
.L_538:
        /*005c*/ 	.word	0x00000000


	//----- nvinfo : EIATTR_CBANK_PARAM_SIZE
	.align		4
.L_539:
        /*0060*/ 	.byte	0x03, 0x19
        /*0062*/ 	.short	0x0018


	//----- nvinfo : EIATTR_PARAM_CBANK
	.align		4
        /*0064*/ 	.byte	0x04, 0x0a
        /*0066*/ 	.short	(.L_541 - .L_540)
	.align		4
.L_540:
        /*0068*/ 	.word	index@(.nv.constant0.cholesky_decompose_f32)
        /*006c*/ 	.short	0x0380
        /*006e*/ 	.short	0x0018


	//----- nvinfo : EIATTR_SW_WAR
	.align		4
.L_541:
        /*0070*/ 	.byte	0x04, 0x36
        /*0072*/ 	.short	(.L_543 - .L_542)
.L_542:
        /*0074*/ 	.word	0x00000008
.L_543:


//--------------------- .nv.info.lu_decompose_f64 --------------------------
	.section	.nv.info.lu_decompose_f64,"",@"SHT_CUDA_INFO"
	.sectionflags	@""
	.align	4


	//----- nvinfo : EIATTR_CUDA_API_VERSION
	.align		4
        /*0000*/ 	.byte	0x04, 0x37
        /*0002*/ 	.short	(.L_545 - .L_544)
.L_544:
        /*0004*/ 	.word	0x00000082


	//----- nvinfo : EIATTR_KPARAM_INFO
	.align		4
.L_545:
        /*0008*/ 	.byte	0x04, 0x17
        /*000a*/ 	.short	(.L_547 - .L_546)
.L_546:
        /*000c*/ 	.word	0x00000000
        /*0010*/ 	.short	0x0005
        /*0012*/ 	.short	0x0020
        /*0014*/ 	.byte	0x00, 0xf5, 0x21, 0x00


	//----- nvinfo : EIATTR_KPARAM_INFO
	.align		4
.L_547:
        /*0018*/ 	.byte	0x04, 0x17
        /*001a*/ 	.short	(.L_549 - .L_548)
.L_548:
        /*001c*/ 	.word	0x00000000
        /*0020*/ 	.short	0x0004
        /*0022*/ 	.short	0x001c
        /*0024*/ 	.byte	0x00, 0xf0, 0x11, 0x00


	//----- nvinfo : EIATTR_KPARAM_INFO
	.align		4
.L_549:
        /*0028*/ 	.byte	0x04, 0x17
        /*002a*/ 	.short	(.L_551 - .L_550)
.L_550:
        /*002c*/ 	.word	0x00000000
        /*0030*/ 	.short	0x0003
        /*0032*/ 	.short	0x0018
        /*0034*/ 	.byte	0x00, 0xf0, 0x11, 0x00


	//----- nvinfo : EIATTR_KPARAM_INFO
	.align		4
.L_551:
        /*0038*/ 	.byte	0x04, 0x17
        /*003a*/ 	.short	(.L_553 - .L_552)
.L_552:
        /*003c*/ 	.word	0x00000000
        /*0040*/ 	.short	0x0002
        /*0042*/ 	.short	0x0010
        /*0044*/ 	.byte	0x00, 0xf5, 0x21, 0x00


	//----- nvinfo : EIATTR_KPARAM_INFO
	.align		4
.L_553:
        /*0048*/ 	.byte	0x04, 0x17
        /*004a*/ 	.short	(.L_555 - .L_554)
.L_554:
        /*004c*/ 	.word	0x00000000
        /*0050*/ 	.short	0x0001
        /*0052*/ 	.short	0x0008
        /*0054*/ 	.byte	0x00, 0xf5, 0x21, 0x00


	//----- nvinfo : EIATTR_KPARAM_INFO
	.align		4
.L_555:
        /*0058*/ 	.byte	0x04, 0x17
        /*005a*/ 	.short	(.L_557 - .L_556)
.L_556:
        /*005c*/ 	.word	0x00000000
        /*0060*/ 	.short	0x0000
        /*0062*/ 	.short	0x0000
        /*0064*/ 	.byte	0x00, 0xf5, 0x21, 0x00


	//----- nvinfo : EIATTR_SPARSE_MMA_MASK
	.align		4
.L_557:
        /*0068*/ 	.byte	0x03, 0x50
        /*006a*/ 	.short	0x0000


	//----- nvinfo : EIATTR_MAXREG_COUNT
	.align		4
        /*006c*/ 	.byte	0x03, 0x1b
        /*006e*/ 	.short	0x00ff


	//----- nvinfo : EIATTR_MERCURY_ISA_VERSION
	.align		4
        /*0070*/ 	.byte	0x03, 0x5f
        /*0072*/ 	.short	0x0101


	//----- nvinfo : EIATTR_VRC_CTA_INIT_COUNT
	.align		4
        /*0074*/ 	.byte	0x02, 0x4a
	.zero		1
	.zero		1


	//----- nvinfo : EIATTR_EXIT_INSTR_OFFSETS
	.align		4
        /*0078*/ 	.byte	0x04, 0x1c
        /*007a*/ 	.short	(.L_559 - .L_558)


	//   ....[0]....
.L_558:
        /*007c*/ 	.word	0x00000040


	//   ....[1]....
        /*0080*/ 	.word	0x00009270


	//   ....[2]....
        /*0084*/ 	.word	0x000092b0


	//----- nvinfo : EIATTR_CRS_STACK_SIZE
	.align		4
.L_559:
        /*0088*/ 	.byte	0x04, 0x1e
        /*008a*/ 	.short	(.L_561 - .L_560)
.L_560:
        /*008c*/ 	.word	0x00000000


	//----- nvinfo : EIATTR_CBANK_PARAM_SIZE
	.align		4
.L_561:
        /*0090*/ 	.byte	0x03, 0x19
        /*0092*/ 	.short	0x0028


	//----- nvinfo : EIATTR_PARAM_CBANK
	.align		4
        /*0094*/ 	.byte	0x04, 0x0a
        /*0096*/ 	.short	(.L_563 - .L_562)
	.align		4
.L_562:
        /*0098*/ 	.word	index@(.nv.constant0.lu_decompose_f64)
        /*009c*/ 	.short	0x0380
        /*009e*/ 	.short	0x0028


	//----- nvinfo : EIATTR_SW_WAR
	.align		4
.L_563:
        /*00a0*/ 	.byte	0x04, 0x36
        /*00a2*/ 	.short	(.L_565 - .L_564)
.L_564:
        /*00a4*/ 	.word	0x00000008
.L_565:


//--------------------- .nv.info.lu_decompose_f32 --------------------------
	.section	.nv.info.lu_decompose_f32,"",@"SHT_CUDA_INFO"
	.sectionflags	@""
	.align	4


	//----- nvinfo : EIATTR_CUDA_API_VERSION
	.align		4
        /*0000*/ 	.byte	0x04, 0x37
        /*0002*/ 	.short	(.L_567 - .L_566)
.L_566:
        /*0004*/ 	.word	0x00000082


	//----- nvinfo : EIATTR_KPARAM_INFO
	.align		4
.L_567:
        /*0008*/ 	.byte	0x04, 0x17
        /*000a*/ 	.short	(.L_569 - .L_568)
.L_568:
        /*000c*/ 	.word	0x00000000
        /*0010*/ 	.short	0x0005
        /*0012*/ 	.short	0x0020
        /*0014*/ 	.byte	0x00, 0xf5, 0x21, 0x00


	//----- nvinfo : EIATTR_KPARAM_INFO
	.align		4
.L_569:
        /*0018*/ 	.byte	0x04, 0x17
        /*001a*/ 	.short	(.L_571 - .L_570)
.L_570:
        /*001c*/ 	.word	0x00000000
        /*0020*/ 	.short	0x0004
        /*0022*/ 	.short	0x001c
        /*0024*/ 	.byte	0x00, 0xf0, 0x11, 0x00


	//----- nvinfo : EIATTR_KPARAM_INFO
	.align		4
.L_571:
        /*0028*/ 	.byte	0x04, 0x17
        /*002a*/ 	.short	(.L_573 - .L_572)
.L_572:
        /*002c*/ 	.word	0x00000000
        /*0030*/ 	.short	0x0003
        /*0032*/ 	.short	0x0018
        /*0034*/ 	.byte	0x00, 0xf0, 0x11, 0x00


	//----- nvinfo : EIATTR_KPARAM_INFO
	.align		4
.L_573:
        /*0038*/ 	.byte	0x04, 0x17
        /*003a*/ 	.short	(.L_575 - .L_574)
.L_574:
        /*003c*/ 	.word	0x00000000
        /*0040*/ 	.short	0x0002
        /*0042*/ 	.short	0x0010
        /*0044*/ 	.byte	0x00, 0xf5, 0x21, 0x00


	//----- nvinfo : EIATTR_KPARAM_INFO
	.align		4
.L_575:
        /*0048*/ 	.byte	0x04, 0x17
        /*004a*/ 	.short	(.L_577 - .L_576)
.L_576:
        /*004c*/ 	.word	0x00000000
        /*0050*/ 	.short	0x0001
        /*0052*/ 	.short	0x0008
        /*0054*/ 	.byte	0x00, 0xf5, 0x21, 0x00


	//----- nvinfo : EIATTR_KPARAM_INFO
	.align		4
.L_577:
        /*0058*/ 	.byte	0x04, 0x17
        /*005a*/ 	.short	(.L_579 - .L_578)
.L_578:
        /*005c*/ 	.word	0x00000000
        /*0060*/ 	.short	0x0000
        /*0062*/ 	.short	0x0000
        /*0064*/ 	.byte	0x00, 0xf5, 0x21, 0x00


	//----- nvinfo : EIATTR_SPARSE_MMA_MASK
	.align		4
.L_579:
        /*0068*/ 	.byte	0x03, 0x50
        /*006a*/ 	.short	0x0000


	//----- nvinfo : EIATTR_MAXREG_COUNT
	.align		4
        /*006c*/ 	.byte	0x03, 0x1b
        /*006e*/ 	.short	0x00ff


	//----- nvinfo : EIATTR_MERCURY_ISA_VERSION
	.align		4
        /*0070*/ 	.byte	0x03, 0x5f
        /*0072*/ 	.short	0x0101


	//----- nvinfo : EIATTR_VRC_CTA_INIT_COUNT
	.align		4
        /*0074*/ 	.byte	0x02, 0x4a
	.zero		1
	.zero		1


	//----- nvinfo : EIATTR_EXIT_INSTR_OFFSETS
	.align		4
        /*0078*/ 	.byte	0x04, 0x1c
        /*007a*/ 	.short	(.L_581 - .L_580)


	//   ....[0]....
.L_580:
        /*007c*/ 	.word	0x00000040


	//   ....[1]....
        /*0080*/ 	.word	0x00006ef0


	//   ....[2]....
        /*0084*/ 	.word	0x00006f30


	//----- nvinfo : EIATTR_CRS_STACK_SIZE
	.align		4
.L_581:
        /*0088*/ 	.byte	0x04, 0x1e
        /*008a*/ 	.short	(.L_583 - .L_582)
.L_582:
        /*008c*/ 	.word	0x00000000


	//----- nvinfo : EIATTR_CBANK_PARAM_SIZE
	.align		4
.L_583:
        /*0090*/ 	.byte	0x03, 0x19
        /*0092*/ 	.short	0x0028


	//----- nvinfo : EIATTR_PARAM_CBANK
	.align		4
        /*0094*/ 	.byte	0x04, 0x0a
        /*0096*/ 	.short	(.L_585 - .L_584)
	.align		4
.L_584:
        /*0098*/ 	.word	index@(.nv.constant0.lu_decompose_f32)
        /*009c*/ 	.short	0x0380
        /*009e*/ 	.short	0x0028


	//----- nvinfo : EIATTR_SW_WAR
	.align		4
.L_585:
        /*00a0*/ 	.byte	0x04, 0x36
        /*00a2*/ 	.short	(.L_587 - .L_586)
.L_586:
        /*00a4*/ 	.word	0x00000008
.L_587:


//--------------------- .nv.info.backward_sub_f64 --------------------------
	.section	.nv.info.backward_sub_f64,"",@"SHT_CUDA_INFO"
	.sectionflags	@""
	.align	4


	//----- nvinfo : EIATTR_CUDA_API_VERSION
	.align		4
        /*0000*/ 	.byte	0x04, 0x37
        /*0002*/ 	.short	(.L_589 - .L_588)
.L_588:
        /*0004*/ 	.word	0x00000082


	//----- nvinfo : EIATTR_KPARAM_INFO
	.align		4
.L_589:
        /*0008*/ 	.byte	0x04, 0x17
        /*000a*/ 	.short	(.L_591 - .L_590)
.L_590:
        /*000c*/ 	.word	0x00000000
        /*0010*/ 	.short	0x0003
        /*0012*/ 	.short	0x0018
        /*0014*/ 	.byte	0x00, 0xf0, 0x11, 0x00


	//----- nvinfo : EIATTR_KPARAM_INFO
	.align		4
.L_591:
        /*0018*/ 	.byte	0x04, 0x17
        /*001a*/ 	.short	(.L_593 - .L_592)
.L_592:
        /*001c*/ 	.word	0x00000000
        /*0020*/ 	.short	0x0002
        /*0022*/ 	.short	0x0010
        /*0024*/ 	.byte	0x00, 0xf5, 0x21, 0x00


	//----- nvinfo : EIATTR_KPARAM_INFO
	.align		4
.L_593:
        /*0028*/ 	.byte	0x04, 0x17
        /*002a*/ 	.short	(.L_595 - .L_594)
.L_594:
        /*002c*/ 	.word	0x00000000
        /*0030*/ 	.short	0x0001
        /*0032*/ 	.short	0x0008
        /*0034*/ 	.byte	0x00, 0xf5, 0x21, 0x00


	//----- nvinfo : EIATTR_KPARAM_INFO
	.align		4
.L_595:
        /*0038*/ 	.byte	0x04, 0x17
        /*003a*/ 	.short	(.L_597 - .L_596)
.L_596:
        /*003c*/ 	.word	0x00000000
        /*0040*/ 	.short	0x0000
        /*0042*/ 	.short	0x0000
        /*0044*/ 	.byte	0x00, 0xf5, 0x21, 0x00


	//----- nvinfo : EIATTR_SPARSE_MMA_MASK
	.align		4
.L_597:
        /*0048*/ 	.byte	0x03, 0x50
        /*004a*/ 	.short	0x0000


	//----- nvinfo : EIATTR_MAXREG_COUNT
	.align		4
        /*004c*/ 	.byte	0x03, 0x1b
        /*004e*/ 	.short	0x00ff


	//----- nvinfo : EIATTR_MERCURY_ISA_VERSION
	.align		4
        /*0050*/ 	.byte	0x03, 0x5f
        /*0052*/ 	.short	0x0101


	//----- nvinfo : EIATTR_VRC_CTA_INIT_COUNT
	.align		4
        /*0054*/ 	.byte	0x02, 0x4a
	.zero		1
	.zero		1


	//----- nvinfo : EIATTR_EXIT_INSTR_OFFSETS
	.align		4
        /*0058*/ 	.byte	0x04, 0x1c
        /*005a*/ 	.short	(.L_599 - .L_598)


	//   ....[0]....
.L_598:
        /*005c*/ 	.word	0x00000060


	//   ....[1]....
        /*0060*/ 	.word	0x00000fd0


	//----- nvinfo : EIATTR_CRS_STACK_SIZE
	.align		4
.L_599:
        /*0064*/ 	.byte	0x04, 0x1e
        /*0066*/ 	.short	(.L_601 - .L_600)
.L_600:
        /*0068*/ 	.word	0x00000000


	//----- nvinfo : EIATTR_CBANK_PARAM_SIZE
	.align		4
.L_601:
        /*006c*/ 	.byte	0x03, 0x19
        /*006e*/ 	.short	0x001c


	//----- nvinfo : EIATTR_PARAM_CBANK
	.align		4
        /*0070*/ 	.byte	0x04, 0x0a
        /*0072*/ 	.short	(.L_603 - .L_602)
	.align		4
.L_602:
        /*0074*/ 	.word	index@(.nv.constant0.backward_sub_f64)
        /*0078*/ 	.short	0x0380
        /*007a*/ 	.short	0x001c


	//----- nvinfo : EIATTR_SW_WAR
	.align		4
.L_603:
        /*007c*/ 	.byte	0x04, 0x36
        /*007e*/ 	.short	(.L_605 - .L_604)
.L_604:
        /*0080*/ 	.word	0x00000008
.L_605:


//--------------------- .nv.info.backward_sub_f32 --------------------------
	.section	.nv.info.backward_sub_f32,"",@"SHT_CUDA_INFO"
	.sectionflags	@""
	.align	4


	//----- nvinfo : EIATTR_CUDA_API_VERSION
	.align		4
        /*0000*/ 	.byte	0x04, 0x37
        /*0002*/ 	.short	(.L_607 - .L_606)
.L_606:
        /*0004*/ 	.word	0x00000082


	//----- nvinfo : EIATTR_KPARAM_INFO
	.align		4
.L_607:
        /*0008*/ 	.byte	0x04, 0x17
        /*000a*/ 	.short	(.L_609 - .L_608)
.L_608:
        /*000c*/ 	.word	0x00000000
        /*0010*/ 	.short	0x0003
        /*0012*/ 	.short	0x0018
        /*0014*/ 	.byte	0x00, 0xf0, 0x11, 0x00


	//----- nvinfo : EIATTR_KPARAM_INFO
	.align		4
.L_609:
        /*0018*/ 	.byte	0x04, 0x17
        /*001a*/ 	.short	(.L_611 - .L_610)
.L_610:
        /*001c*/ 	.word	0x00000000
        /*0020*/ 	.short	0x0002
        /*0022*/ 	.short	0x0010
        /*0024*/ 	.byte	0x00, 0xf5, 0x21, 0x00


	//----- nvinfo : EIATTR_KPARAM_INFO
	.align		4
.L_611:
        /*0028*/ 	.byte	0x04, 0x17
        /*002a*/ 	.short	(.L_613 - .L_612)
.L_612:
        /*002c*/ 	.word	0x00000000
        /*0030*/ 	.short	0x0001
        /*0032*/ 	.short	0x0008
        /*0034*/ 	.byte	0x00, 0xf5, 0x21, 0x00


	//----- nvinfo : EIATTR_KPARAM_INFO
	.align		4
.L_613:
        /*0038*/ 	.byte	0x04, 0x17
        /*003a*/ 	.short	(.L_615 - .L_614)
.L_614:
        /*003c*/ 	.word	0x00000000
        /*0040*/ 	.short	0x0000
        /*0042*/ 	.short	0x0000
        /*0044*/ 	.byte	0x00, 0xf5, 0x21, 0x00


	//----- nvinfo : EIATTR_SPARSE_MMA_MASK
	.align		4
.L_615:
        /*0048*/ 	.byte	0x03, 0x50
        /*004a*/ 	.short	0x0000


	//----- nvinfo : EIATTR_MAXREG_COUNT
	.align		4
        /*004c*/ 	.byte	0x03, 0x1b
        /*004e*/ 	.short	0x00ff


	//----- nvinfo : EIATTR_MERCURY_ISA_VERSION
	.align		4
        /*0050*/ 	.byte	0x03, 0x5f
        /*0052*/ 	.short	0x0101


	//----- nvinfo : EIATTR_VRC_CTA_INIT_COUNT
	.align		4
        /*0054*/ 	.byte	0x02, 0x4a
	.zero		1
	.zero		1


	//----- nvinfo : EIATTR_EXIT_INSTR_OFFSETS
	.align		4
        /*0058*/ 	.byte	0x04, 0x1c
        /*005a*/ 	.short	(.L_617 - .L_616)


	//   ....[0]....
.L_616:
        /*005c*/ 	.word	0x00000060


	//   ....[1]....
        /*0060*/ 	.word	0x00000f80


	//----- nvinfo : EIATTR_CRS_STACK_SIZE
	.align		4
.L_617:
        /*0064*/ 	.byte	0x04, 0x1e
        /*0066*/ 	.short	(.L_619 - .L_618)
.L_618:
        /*0068*/ 	.word	0x00000000


	//----- nvinfo : EIATTR_CBANK_PARAM_SIZE
	.align		4
.L_619:
        /*006c*/ 	.byte	0x03, 0x19
        /*006e*/ 	.short	0x001c


	//----- nvinfo : EIATTR_PARAM_CBANK
	.align		4
        /*0070*/ 	.byte	0x04, 0x0a
        /*0072*/ 	.short	(.L_621 - .L_620)
	.align		4
.L_620:
        /*0074*/ 	.word	index@(.nv.constant0.backward_sub_f32)
        /*0078*/ 	.short	0x0380
        /*007a*/ 	.short	0x001c


	//----- nvinfo : EIATTR_SW_WAR
	.align		4
.L_621:
        /*007c*/ 	.byte	0x04, 0x36
        /*007e*/ 	.short	(.L_623 - .L_622)
.L_622:
        /*0080*/ 	.word	0x00000008
.L_623:


//--------------------- .nv.info.forward_sub_f64  --------------------------
	.section	.nv.info.forward_sub_f64,"",@"SHT_CUDA_INFO"
	.sectionflags	@""
	.align	4


	//----- nvinfo : EIATTR_CUDA_API_VERSION
	.align		4
        /*0000*/ 	.byte	0x04, 0x37
        /*0002*/ 	.short	(.L_625 - .L_624)
.L_624:
        /*0004*/ 	.word	0x00000082


	//----- nvinfo : EIATTR_KPARAM_INFO
	.align		4
.L_625:
        /*0008*/ 	.byte	0x04, 0x17
        /*000a*/ 	.short	(.L_627 - .L_626)
.L_626:
        /*000c*/ 	.word	0x00000000
        /*0010*/ 	.short	0x0004
        /*0012*/ 	.short	0x001c
        /*0014*/ 	.byte	0x00, 0xf0, 0x11, 0x00


	//----- nvinfo : EIATTR_KPARAM_INFO
	.align		4
.L_627:
        /*0018*/ 	.byte	0x04, 0x17
        /*001a*/ 	.short	(.L_629 - .L_628)
.L_628:
        /*001c*/ 	.word	0x00000000
        /*0020*/ 	.short	0x0003
        /*0022*/ 	.short	0x0018
        /*0024*/ 	.byte	0x00, 0xf0, 0x11, 0x00


	//----- nvinfo : EIATTR_KPARAM_INFO
	.align		4
.L_629:
        /*0028*/ 	.byte	0x04, 0x17
        /*002a*/ 	.short	(.L_631 - .L_630)
.L_630:
        /*002c*/ 	.word	0x00000000
        /*0030*/ 	.short	0x0002
        /*0032*/ 	.short	0x0010
        /*0034*/ 	.byte	0x00, 0xf5, 0x21, 0x00


	//----- nvinfo : EIATTR_KPARAM_INFO
	.align		4
.L_631:
        /*0038*/ 	.byte	0x04, 0x17
        /*003a*/ 	.short	(.L_633 - .L_632)
.L_632:
        /*003c*/ 	.word	0x00000000
        /*0040*/ 	.short	0x0001
        /*0042*/ 	.short	0x0008
        /*0044*/ 	.byte	0x00, 0xf5, 0x21, 0x00


	//----- nvinfo : EIATTR_KPARAM_INFO
	.align		4
.L_633:
        /*0048*/ 	.byte	0x04, 0x17
        /*004a*/ 	.short	(.L_635 - .L_634)
.L_634:
        /*004c*/ 	.word	0x00000000
        /*0050*/ 	.short	0x0000
        /*0052*/ 	.short	0x0000
        /*0054*/ 	.byte	0x00, 0xf5, 0x21, 0x00


	//----- nvinfo : EIATTR_SPARSE_MMA_MASK
	.align		4
.L_635:
        /*0058*/ 	.byte	0x03, 0x50
        /*005a*/ 	.short	0x0000


	//----- nvinfo : EIATTR_MAXREG_COUNT
	.align		4
        /*005c*/ 	.byte	0x03, 0x1b
        /*005e*/ 	.short	0x00ff


	//----- nvinfo : EIATTR_MERCURY_ISA_VERSION
	.align		4
        /*0060*/ 	.byte	0x03, 0x5f
        /*0062*/ 	.short	0x0101


	//----- nvinfo : EIATTR_VRC_CTA_INIT_COUNT
	.align		4
        /*0064*/ 	.byte	0x02, 0x4a
	.zero		1
	.zero		1


	//----- nvinfo : EIATTR_EXIT_INSTR_OFFSETS
	.align		4
        /*0068*/ 	.byte	0x04, 0x1c
        /*006a*/ 	.short	(.L_637 - .L_636)


	//   ....[0]....
.L_636:
        /*006c*/ 	.word	0x00000060


	//   ....[1]....
        /*0070*/ 	.word	0x00000e40


	//   ....[2]....
        /*0074*/ 	.word	0x00001d10


	//----- nvinfo : EIATTR_CRS_STACK_SIZE
	.align		4
.L_637:
        /*0078*/ 	.byte	0x04, 0x1e
        /*007a*/ 	.short	(.L_639 - .L_638)
.L_638:
        /*007c*/ 	.word	0x00000000


	//----- nvinfo : EIATTR_CBANK_PARAM_SIZE
	.align		4
.L_639:
        /*0080*/ 	.byte	0x03, 0x19
        /*0082*/ 	.short	0x0020


	//----- nvinfo : EIATTR_PARAM_CBANK
	.align		4
        /*0084*/ 	.byte	0x04, 0x0a
        /*0086*/ 	.short	(.L_641 - .L_640)
	.align		4
.L_640:
        /*0088*/ 	.word	index@(.nv.constant0.forward_sub_f64)
        /*008c*/ 	.short	0x0380
        /*008e*/ 	.short	0x0020


	//----- nvinfo : EIATTR_SW_WAR
	.align		4
.L_641:
        /*0090*/ 	.byte	0x04, 0x36
        /*0092*/ 	.short	(.L_643 - .L_642)
.L_642:
        /*0094*/ 	.word	0x00000008
.L_643:


//--------------------- .nv.info.forward_sub_f32  --------------------------
	.section	.nv.info.forward_sub_f32,"",@"SHT_CUDA_INFO"
	.sectionflags	@""
	.align	4


	//----- nvinfo : EIATTR_CUDA_API_VERSION
	.align		4
        /*0000*/ 	.byte	0x04, 0x37
        /*0002*/ 	.short	(.L_645 - .L_644)
.L_644:
        /*0004*/ 	.word	0x00000082


	//----- nvinfo : EIATTR_KPARAM_INFO
	.align		4
.L_645:
        /*0008*/ 	.byte	0x04, 0x17
        /*000a*/ 	.short	(.L_647 - .L_646)
.L_646:
        /*000c*/ 	.word	0x00000000
        /*0010*/ 	.short	0x0004
        /*0012*/ 	.short	0x001c
        /*0014*/ 	.byte	0x00, 0xf0, 0x11, 0x00


	//----- nvinfo : EIATTR_KPARAM_INFO
	.align		4
.L_647:
        /*0018*/ 	.byte	0x04, 0x17
        /*001a*/ 	.short	(.L_649 - .L_648)
.L_648:
        /*001c*/ 	.word	0x00000000
        /*0020*/ 	.short	0x0003
        /*0022*/ 	.short	0x0018
        /*0024*/ 	.byte	0x00, 0xf0, 0x11, 0x00


	//----- nvinfo : EIATTR_KPARAM_INFO
	.align		4
.L_649:
        /*0028*/ 	.byte	0x04, 0x17
        /*002a*/ 	.short	(.L_651 - .L_650)
.L_650:
        /*002c*/ 	.word	0x00000000
        /*0030*/ 	.short	0x0002
        /*0032*/ 	.short	0x0010
        /*0034*/ 	.byte	0x00, 0xf5, 0x21, 0x00


	//----- nvinfo : EIATTR_KPARAM_INFO
	.align		4
.L_651:
        /*0038*/ 	.byte	0x04, 0x17
        /*003a*/ 	.short	(.L_653 - .L_652)
.L_652:
        /*003c*/ 	.word	0x00000000
        /*0040*/ 	.short	0x0001
        /*0042*/ 	.short	0x0008
        /*0044*/ 	.byte	0x00, 0xf5, 0x21, 0x00


	//----- nvinfo : EIATTR_KPARAM_INFO
	.align		4
.L_653:
        /*0048*/ 	.byte	0x04, 0x17
        /*004a*/ 	.short	(.L_655 - .L_654)
.L_654:
        /*004c*/ 	.word	0x00000000
        /*0050*/ 	.short	0x0000
        /*0052*/ 	.short	0x0000
        /*0054*/ 	.byte	0x00, 0xf5, 0x21, 0x00


	//----- nvinfo : EIATTR_SPARSE_MMA_MASK
	.align		4
.L_655:
        /*0058*/ 	.byte	0x03, 0x50
        /*005a*/ 	.short	0x0000


	//----- nvinfo : EIATTR_MAXREG_COUNT
	.align		4
        /*005c*/ 	.byte	0x03, 0x1b
        /*005e*/ 	.short	0x00ff


	//----- nvinfo : EIATTR_MERCURY_ISA_VERSION
	.align		4
        /*0060*/ 	.byte	0x03, 0x5f
        /*0062*/ 	.short	0x0101


	//----- nvinfo : EIATTR_VRC_CTA_INIT_COUNT
	.align		4
        /*0064*/ 	.byte	0x02, 0x4a
	.zero		1
	.zero		1


	//----- nvinfo : EIATTR_EXIT_INSTR_OFFSETS
	.align		4
        /*0068*/ 	.byte	0x04, 0x1c
        /*006a*/ 	.short	(.L_657 - .L_656)


	//   ....[0]....
.L_656:
        /*006c*/ 	.word	0x00000060


	//   ....[1]....
        /*0070*/ 	.word	0x00000e40


	//   ....[2]....
        /*0074*/ 	.word	0x00001cc0


	//----- nvinfo : EIATTR_CRS_STACK_SIZE
	.align		4
.L_657:
        /*0078*/ 	.byte	0x04, 0x1e
        /*007a*/ 	.short	(.L_659 - .L_658)
.L_658:
        /*007c*/ 	.word	0x00000000


	//----- nvinfo : EIATTR_CBANK_PARAM_SIZE
	.align		4
.L_659:
        /*0080*/ 	.byte	0x03, 0x19
        /*0082*/ 	.short	0x0020


	//----- nvinfo : EIATTR_PARAM_CBANK
	.align		4
        /*0084*/ 	.byte	0x04, 0x0a
        /*0086*/ 	.short	(.L_661 - .L_660)
	.align		4
.L_660:
        /*0088*/ 	.word	index@(.nv.constant0.forward_sub_f32)
        /*008c*/ 	.short	0x0380
        /*008e*/ 	.short	0x0020


	//----- nvinfo : EIATTR_SW_WAR
	.align		4
.L_661:
        /*0090*/ 	.byte	0x04, 0x36
        /*0092*/ 	.short	(.L_663 - .L_662)
.L_662:
        /*0094*/ 	.word	0x00000008
.L_663:


//--------------------- .nv.info.diagflat_f64     --------------------------
	.section	.nv.info.diagflat_f64,"",@"SHT_CUDA_INFO"
	.sectionflags	@""
	.align	4


	//----- nvinfo : EIATTR_CUDA_API_VERSION
	.align		4
        /*0000*/ 	.byte	0x04, 0x37
        /*0002*/ 	.short	(.L_665 - .L_664)
.L_664:
        /*0004*/ 	.word	0x00000082


	//----- nvinfo : EIATTR_KPARAM_INFO
	.align		4
.L_665:
        /*0008*/ 	.byte	0x04, 0x17
        /*000a*/ 	.short	(.L_667 - .L_666)
.L_666:
        /*000c*/ 	.word	0x00000000
        /*0010*/ 	.short	0x0002
        /*0012*/ 	.short	0x0010
        /*0014*/ 	.byte	0x00, 0xf0, 0x11, 0x00


	//----- nvinfo : EIATTR_KPARAM_INFO
	.align		4
.L_667:
        /*0018*/ 	.byte	0x04, 0x17
        /*001a*/ 	.short	(.L_669 - .L_668)
.L_668:
        /*001c*/ 	.word	0x00000000
        /*0020*/ 	.short	0x0001
        /*0022*/ 	.short	0x0008
        /*0024*/ 	.byte	0x00, 0xf5, 0x21, 0x00


	//----- nvinfo : EIATTR_KPARAM_INFO
	.align		4
.L_669:
        /*0028*/ 	.byte	0x04, 0x17
        /*002a*/ 	.short	(.L_671 - .L_670)
.L_670:
        /*002c*/ 	.word	0x00000000
        /*0030*/ 	.short	0x0000
        /*0032*/ 	.short	0x0000
        /*0034*/ 	.byte	0x00, 0xf5, 0x21, 0x00


	//----- nvinfo : EIATTR_SPARSE_MMA_MASK
	.align		4
.L_671:
        /*0038*/ 	.byte	0x03, 0x50
        /*003a*/ 	.short	0x0000


	//----- nvinfo : EIATTR_MAXREG_COUNT
	.align		4
        /*003c*/ 	.byte	0x03, 0x1b
        /*003e*/ 	.short	0x00ff


	//----- nvinfo : EIATTR_MERCURY_ISA_VERSION
	.align		4
        /*0040*/ 	.byte	0x03, 0x5f
        /*0042*/ 	.short	0x0101


	//----- nvinfo : EIATTR_VRC_CTA_INIT_COUNT
	.align		4
        /*0044*/ 	.byte	0x02, 0x4a
	.zero		1
	.zero		1


	//----- nvinfo : EIATTR_EXIT_INSTR_OFFSETS
	.align		4
        /*0048*/ 	.byte	0x04, 0x1c
        /*004a*/ 	.short	(.L_673 - .L_672)


	//   ....[0]....
.L_672:
        /*004c*/ 	.word	0x00000080


	//   ....[1]....
        /*0050*/ 	.word	0x00000290


	//----- nvinfo : EIATTR_CRS_STACK_SIZE
	.align		4
.L_673:
        /*0054*/ 	.byte	0x04, 0x1e
        /*0056*/ 	.short	(.L_675 - .L_674)
.L_674:
        /*0058*/ 	.word	0x00000000


	//----- nvinfo : EIATTR_CBANK_PARAM_SIZE
	.align		4
.L_675:
        /*005c*/ 	.byte	0x03, 0x19
        /*005e*/ 	.short	0x0014


	//----- nvinfo : EIATTR_PARAM_CBANK
	.align		4
        /*0060*/ 	.byte	0x04, 0x0a
        /*0062*/ 	.short	(.L_677 - .L_676)
	.align		4
.L_676:
        /*0064*/ 	.word	index@(.nv.constant0.diagflat_f64)
        /*0068*/ 	.short	0x0380
        /*006a*/ 	.short	0x0014


	//----- nvinfo : EIATTR_SW_WAR
	.align		4
.L_677:
        /*006c*/ 	.byte	0x04, 0x36
        /*006e*/ 	.short	(.L_679 - .L_678)
.L_678:
        /*0070*/ 	.word	0x00000008
.L_679:


//--------------------- .nv.info.diagflat_f32     --------------------------
	.section	.nv.info.diagflat_f32,"",@"SHT_CUDA_INFO"
	.sectionflags	@""
	.align	4


	//----- nvinfo : EIATTR_CUDA_API_VERSION
	.align		4
        /*0000*/ 	.byte	0x04, 0x37
        /*0002*/ 	.short	(.L_681 - .L_680)
.L_680:
        /*0004*/ 	.word	0x00000082


	//----- nvinfo : EIATTR_KPARAM_INFO
	.align		4
.L_681:
        /*0008*/ 	.byte	0x04, 0x17
        /*000a*/ 	.short	(.L_683 - .L_682)
.L_682:
        /*000c*/ 	.word	0x00000000
        /*0010*/ 	.short	0x0002
        /*0012*/ 	.short	0x0010
        /*0014*/ 	.byte	0x00, 0xf0, 0x11, 0x00


	//----- nvinfo : EIATTR_KPARAM_INFO
	.align		4
.L_683:
        /*0018*/ 	.byte	0x04, 0x17
        /*001a*/ 	.short	(.L_685 - .L_684)
.L_684:
        /*001c*/ 	.word	0x00000000
        /*0020*/ 	.short	0x0001
        /*0022*/ 	.short	0x0008
        /*0024*/ 	.byte	0x00, 0xf5, 0x21, 0x00


	//----- nvinfo : EIATTR_KPARAM_INFO
	.align		4
.L_685:
        /*0028*/ 	.byte	0x04, 0x17
        /*002a*/ 	.short	(.L_687 - .L_686)
.L_686:
        /*002c*/ 	.word	0x00000000
        /*0030*/ 	.short	0x0000
        /*0032*/ 	.short	0x0000
        /*0034*/ 	.byte	0x00, 0xf5, 0x21, 0x00


	//----- nvinfo : EIATTR_SPARSE_MMA_MASK
	.align		4
.L_687:
        /*0038*/ 	.byte	0x03, 0x50
        /*003a*/ 	.short	0x0000


	//----- nvinfo : EIATTR_MAXREG_COUNT
	.align		4
        /*003c*/ 	.byte	0x03, 0x1b
        /*003e*/ 	.short	0x00ff


	//----- nvinfo : EIATTR_MERCURY_ISA_VERSION
	.align		4
        /*0040*/ 	.byte	0x03, 0x5f
        /*0042*/ 	.short	0x0101


	//----- nvinfo : EIATTR_VRC_CTA_INIT_COUNT
	.align		4
        /*0044*/ 	.byte	0x02, 0x4a
	.zero		1
	.zero		1


	//----- nvinfo : EIATTR_EXIT_INSTR_OFFSETS
	.align		4
        /*0048*/ 	.byte	0x04, 0x1c
        /*004a*/ 	.short	(.L_689 - .L_688)


	//   ....[0]....
.L_688:
        /*004c*/ 	.word	0x00000080


	//   ....[1]....
        /*0050*/ 	.word	0x00000290


	//----- nvinfo : EIATTR_CRS_STACK_SIZE
	.align		4
.L_689:
        /*0054*/ 	.byte	0x04, 0x1e
        /*0056*/ 	.short	(.L_691 - .L_690)
.L_690:
        /*0058*/ 	.word	0x00000000


	//----- nvinfo : EIATTR_CBANK_PARAM_SIZE
	.align		4
.L_691:
        /*005c*/ 	.byte	0x03, 0x19
        /*005e*/ 	.short	0x0014


	//----- nvinfo : EIATTR_PARAM_CBANK
	.align		4
        /*0060*/ 	.byte	0x04, 0x0a
        /*0062*/ 	.short	(.L_693 - .L_692)
	.align		4
.L_692:
        /*0064*/ 	.word	index@(.nv.constant0.diagflat_f32)
        /*0068*/ 	.short	0x0380
        /*006a*/ 	.short	0x0014


	//----- nvinfo : EIATTR_SW_WAR
	.align		4
.L_693:
        /*006c*/ 	.byte	0x04, 0x36
        /*006e*/ 	.short	(.L_695 - .L_694)
.L_694:
        /*0070*/ 	.word	0x00000008
.L_695:


//--------------------- .nv.info.diag_f64         --------------------------
	.section	.nv.info.diag_f64,"",@"SHT_CUDA_INFO"
	.sectionflags	@""
	.align	4


	//----- nvinfo : EIATTR_CUDA_API_VERSION
	.align		4
        /*0000*/ 	.byte	0x04, 0x37
        /*0002*/ 	.short	(.L_697 - .L_696)
.L_696:
        /*0004*/ 	.word	0x00000082


	//----- nvinfo : EIATTR_KPARAM_INFO
	.align		4
.L_697:
        /*0008*/ 	.byte	0x04, 0x17
        /*000a*/ 	.short	(.L_699 - .L_698)
.L_698:
        /*000c*/ 	.word	0x00000000
        /*0010*/ 	.short	0x0003
        /*0012*/ 	.short	0x0014
        /*0014*/ 	.byte	0x00, 0xf0, 0x11, 0x00


	//----- nvinfo : EIATTR_KPARAM_INFO
	.align		4
.L_699:
        /*0018*/ 	.byte	0x04, 0x17
        /*001a*/ 	.short	(.L_701 - .L_700)
.L_700:
        /*001c*/ 	.word	0x00000000
        /*0020*/ 	.short	0x0002
        /*0022*/ 	.short	0x0010
        /*0024*/ 	.byte	0x00, 0xf0, 0x11, 0x00


	//----- nvinfo : EIATTR_KPARAM_INFO
	.align		4
.L_701:
        /*0028*/ 	.byte	0x04, 0x17
        /*002a*/ 	.short	(.L_703 - .L_702)
.L_702:
        /*002c*/ 	.word	0x00000000
        /*0030*/ 	.short	0x0001
        /*0032*/ 	.short	0x0008
        /*0034*/ 	.byte	0x00, 0xf5, 0x21, 0x00


	//----- nvinfo : EIATTR_KPARAM_INFO
	.align		4
.L_703:
        /*0038*/ 	.byte	0x04, 0x17
        /*003a*/ 	.short	(.L_705 - .L_704)
.L_704:
        /*003c*/ 	.word	0x00000000
        /*0040*/ 	.short	0x0000
        /*0042*/ 	.short	0x0000
        /*0044*/ 	.byte	0x00, 0xf5, 0x21, 0x00


	//----- nvinfo : EIATTR_SPARSE_MMA_MASK
	.align		4
.L_705:
        /*0048*/ 	.byte	0x03, 0x50
        /*004a*/ 	.short	0x0000


	//----- nvinfo : EIATTR_MAXREG_COUNT
	.align		4
        /*004c*/ 	.byte	0x03, 0x1b
        /*004e*/ 	.short	0x00ff


	//----- nvinfo : EIATTR_MERCURY_ISA_VERSION
	.align		4
        /*0050*/ 	.byte	0x03, 0x5f
        /*0052*/ 	.short	0x0101


	//----- nvinfo : EIATTR_VRC_CTA_INIT_COUNT
	.align		4
        /*0054*/ 	.byte	0x02, 0x4a
	.zero		1
	.zero		1


	//----- nvinfo : EIATTR_EXIT_INSTR_OFFSETS
	.align		4
        /*0058*/ 	.byte	0x04, 0x1c
        /*005a*/ 	.short	(.L_707 - .L_706)


	//   ....[0]....
.L_706:
        /*005c*/ 	.word	0x00000070


	//   ....[1]....
        /*0060*/ 	.word	0x00000110


	//----- nvinfo : EIATTR_CBANK_PARAM_SIZE
	.align		4
.L_707:
        /*0064*/ 	.byte	0x03, 0x19
        /*0066*/ 	.short	0x0018


	//----- nvinfo : EIATTR_PARAM_CBANK
	.align		4
        /*0068*/ 	.byte	0x04, 0x0a
        /*006a*/ 	.short	(.L_709 - .L_708)
	.align		4
.L_708:
        /*006c*/ 	.word	index@(.nv.constant0.diag_f64)
        /*0070*/ 	.short	0x0380
        /*0072*/ 	.short	0x0018


	//----- nvinfo : EIATTR_SW_WAR
	.align		4
.L_709:
        /*0074*/ 	.byte	0x04, 0x36
        /*0076*/ 	.short	(.L_711 - .L_710)
.L_710:
        /*0078*/ 	.word	0x00000008
.L_711:


//--------------------- .nv.info.diag_f32         --------------------------
	.section	.nv.info.diag_f32,"",@"SHT_CUDA_INFO"
	.sectionflags	@""
	.align	4


	//----- nvinfo : EIATTR_CUDA_API_VERSION
	.align		4
        /*0000*/ 	.byte	0x04, 0x37
        /*0002*/ 	.short	(.L_713 - .L_712)
.L_712:
        /*0004*/ 	.word	0x00000082


	//----- nvinfo : EIATTR_KPARAM_INFO
	.align		4
.L_713:
        /*0008*/ 	.byte	0x04, 0x17
        /*000a*/ 	.short	(.L_715 - .L_714)
.L_714:
        /*000c*/ 	.word	0x00000000
        /*0010*/ 	.short	0x0003
        /*0012*/ 	.short	0x0014
        /*0014*/ 	.byte	0x00, 0xf0, 0x11, 0x00


	//----- nvinfo : EIATTR_KPARAM_INFO
	.align		4
.L_715:
        /*0018*/ 	.byte	0x04, 0x17
        /*001a*/ 	.short	(.L_717 - .L_716)
.L_716:
        /*001c*/ 	.word	0x00000000
        /*0020*/ 	.short	0x0002
        /*0022*/ 	.short	0x0010
        /*0024*/ 	.byte	0x00, 0xf0, 0x11, 0x00


	//----- nvinfo : EIATTR_KPARAM_INFO
	.align		4
.L_717:
        /*0028*/ 	.byte	0x04, 0x17
        /*002a*/ 	.short	(.L_719 - .L_718)
.L_718:
        /*002c*/ 	.word	0x00000000
        /*0030*/ 	.short	0x0001
        /*0032*/ 	.short	0x0008
        /*0034*/ 	.byte	0x00, 0xf5, 0x21, 0x00


	//----- nvinfo : EIATTR_KPARAM_INFO
	.align		4
.L_719:
        /*0038*/ 	.byte	0x04, 0x17
        /*003a*/ 	.short	(.L_721 - .L_720)
.L_720:
        /*003c*/ 	.word	0x00000000
        /*0040*/ 	.short	0x0000
        /*0042*/ 	.short	0x0000
        /*0044*/ 	.byte	0x00, 0xf5, 0x21, 0x00


	//----- nvinfo : EIATTR_SPARSE_MMA_MASK
	.align		4
.L_721:
        /*0048*/ 	.byte	0x03, 0x50
        /*004a*/ 	.short	0x0000


	//----- nvinfo : EIATTR_MAXREG_COUNT
	.align		4
        /*004c*/ 	.byte	0x03, 0x1b
        /*004e*/ 	.short	0x00ff


	//----- nvinfo : EIATTR_MERCURY_ISA_VERSION
	.align		4
        /*0050*/ 	.byte	0x03, 0x5f
        /*0052*/ 	.short	0x0101


	//----- nvinfo : EIATTR_VRC_CTA_INIT_COUNT
	.align		4
        /*0054*/ 	.byte	0x02, 0x4a
	.zero		1
	.zero		1


	//----- nvinfo : EIATTR_EXIT_INSTR_OFFSETS
	.align		4
        /*0058*/ 	.byte	0x04, 0x1c
        /*005a*/ 	.short	(.L_723 - .L_722)


	//   ....[0]....
.L_722:
        /*005c*/ 	.word	0x00000070


	//   ....[1]....
        /*0060*/ 	.word	0x00000110


	//----- nvinfo : EIATTR_CBANK_PARAM_SIZE
	.align		4
.L_723:
        /*0064*/ 	.byte	0x03, 0x19
        /*0066*/ 	.short	0x0018


	//----- nvinfo : EIATTR_PARAM_CBANK
	.align		4
        /*0068*/ 	.byte	0x04, 0x0a
        /*006a*/ 	.short	(.L_725 - .L_724)
	.align		4
.L_724:
        /*006c*/ 	.word	index@(.nv.constant0.diag_f32)
        /*0070*/ 	.short	0x0380
        /*0072*/ 	.short	0x0018


	//----- nvinfo : EIATTR_SW_WAR
	.align		4
.L_725:
        /*0074*/ 	.byte	0x04, 0x36
        /*0076*/ 	.short	(.L_727 - .L_726)
.L_726:
        /*0078*/ 	.word	0x00000008
.L_727:


//--------------------- .nv.info.trace_f64        --------------------------
	.section	.nv.info.trace_f64,"",@"SHT_CUDA_INFO"
	.sectionflags	@""
	.align	4


	//----- nvinfo : EIATTR_CUDA_API_VERSION
	.align		4
        /*0000*/ 	.byte	0x04, 0x37
        /*0002*/ 	.short	(.L_729 - .L_728)
.L_728:
        /*0004*/ 	.word	0x00000082


	//----- nvinfo : EIATTR_KPARAM_INFO
	.align		4
.L_729:
        /*0008*/ 	.byte	0x04, 0x17
        /*000a*/ 	.short	(.L_731 - .L_730)
.L_730:
        /*000c*/ 	.word	0x00000000
        /*0010*/ 	.short	0x0003
        /*0012*/ 	.short	0x0014
        /*0014*/ 	.byte	0x00, 0xf0, 0x11, 0x00


	//----- nvinfo : EIATTR_KPARAM_INFO
	.align		4
.L_731:
        /*0018*/ 	.byte	0x04, 0x17
        /*001a*/ 	.short	(.L_733 - .L_732)
.L_732:
        /*001c*/ 	.word	0x00000000
        /*0020*/ 	.short	0x0002
        /*0022*/ 	.short	0x0010
        /*0024*/ 	.byte	0x00, 0xf0, 0x11, 0x00


	//----- nvinfo : EIATTR_KPARAM_INFO
	.align		4
.L_733:
        /*0028*/ 	.byte	0x04, 0x17
        /*002a*/ 	.short	(.L_735 - .L_734)
.L_734:
        /*002c*/ 	.word	0x00000000
        /*0030*/ 	.short	0x0001
        /*0032*/ 	.short	0x0008
        /*0034*/ 	.byte	0x00, 0xf5, 0x21, 0x00


	//----- nvinfo : EIATTR_KPARAM_INFO
	.align		4
.L_735:
        /*0038*/ 	.byte	0x04, 0x17
        /*003a*/ 	.short	(.L_737 - .L_736)
.L_736:
        /*003c*/ 	.word	0x00000000
        /*0040*/ 	.short	0x0000
        /*0042*/ 	.short	0x0000
        /*0044*/ 	.byte	0x00, 0xf5, 0x21, 0x00


	//----- nvinfo : EIATTR_SPARSE_MMA_MASK
	.align		4
.L_737:
        /*0048*/ 	.byte	0x03, 0x50
        /*004a*/ 	.short	0x0000


	//----- nvinfo : EIATTR_MAXREG_COUNT
	.align		4
        /*004c*/ 	.byte	0x03, 0x1b
        /*004e*/ 	.short	0x00ff


	//----- nvinfo : EIATTR_NUM_BARRIERS
	.align		4
        /*0050*/ 	.byte	0x02, 0x4c
        /*0052*/ 	.byte	0x01
	.zero		1


	//----- nvinfo : EIATTR_MERCURY_ISA_VERSION
	.align		4
        /*0054*/ 	.byte	0x03, 0x5f
        /*0056*/ 	.short	0x0101


	//----- nvinfo : EIATTR_VRC_CTA_INIT_COUNT
	.align		4
        /*0058*/ 	.byte	0x02, 0x4a
	.zero		1
	.zero		1


	//----- nvinfo : EIATTR_EXIT_INSTR_OFFSETS
	.align		4
        /*005c*/ 	.byte	0x04, 0x1c
        /*005e*/ 	.short	(.L_739 - .L_738)


	//   ....[0]....
.L_738:
        /*0060*/ 	.word	0x00000220


	//   ....[1]....
        /*0064*/ 	.word	0x00000290


	//----- nvinfo : EIATTR_CBANK_PARAM_SIZE
	.align		4
.L_739:
        /*0068*/ 	.byte	0x03, 0x19
        /*006a*/ 	.short	0x0018


	//----- nvinfo : EIATTR_PARAM_CBANK
	.align		4
        /*006c*/ 	.byte	0x04, 0x0a
        /*006e*/ 	.short	(.L_741 - .L_740)
	.align		4
.L_740:
        /*0070*/ 	.word	index@(.nv.constant0.trace_f64)
        /*0074*/ 	.short	0x0380
        /*0076*/ 	.short	0x0018


	//----- nvinfo : EIATTR_SW_WAR
	.align		4
.L_741:
        /*0078*/ 	.byte	0x04, 0x36
        /*007a*/ 	.short	(.L_743 - .L_742)
.L_742:
        /*007c*/ 	.word	0x00000008
.L_743:


//--------------------- .nv.info.trace_f32        --------------------------
	.section	.nv.info.trace_f32,"",@"SHT_CUDA_INFO"
	.sectionflags	@""
	.align	4


	//----- nvinfo : EIATTR_CUDA_API_VERSION
	.align		4
        /*0000*/ 	.byte	0x04, 0x37
        /*0002*/ 	.short	(.L_745 - .L_744)
.L_744:
        /*0004*/ 	.word	0x00000082


	//----- nvinfo : EIATTR_KPARAM_INFO
	.align		4
.L_745:
        /*0008*/ 	.byte	0x04, 0x17
        /*000a*/ 	.short	(.L_747 - .L_746)
.L_746:
        /*000c*/ 	.word	0x00000000
        /*0010*/ 	.short	0x0003
        /*0012*/ 	.short	0x0014
        /*0014*/ 	.byte	0x00, 0xf0, 0x11, 0x00


	//----- nvinfo : EIATTR_KPARAM_INFO
	.align		4
.L_747:
        /*0018*/ 	.byte	0x04, 0x17
        /*001a*/ 	.short	(.L_749 - .L_748)
.L_748:
        /*001c*/ 	.word	0x00000000
        /*0020*/ 	.short	0x0002
        /*0022*/ 	.short	0x0010
        /*0024*/ 	.byte	0x00, 0xf0, 0x11, 0x00


	//----- nvinfo : EIATTR_KPARAM_INFO
	.align		4
.L_749:
        /*0028*/ 	.byte	0x04, 0x17
        /*002a*/ 	.short	(.L_751 - .L_750)
.L_750:
        /*002c*/ 	.word	0x00000000
        /*0030*/ 	.short	0x0001
        /*0032*/ 	.short	0x0008
        /*0034*/ 	.byte	0x00, 0xf5, 0x21, 0x00


	//----- nvinfo : EIATTR_KPARAM_INFO
	.align		4
.L_751:
        /*0038*/ 	.byte	0x04, 0x17
        /*003a*/ 	.short	(.L_753 - .L_752)
.L_752:
        /*003c*/ 	.word	0x00000000
        /*0040*/ 	.short	0x0000
        /*0042*/ 	.short	0x0000
        /*0044*/ 	.byte	0x00, 0xf5, 0x21, 0x00


	//----- nvinfo : EIATTR_SPARSE_MMA_MASK
	.align		4
.L_753:
        /*0048*/ 	.byte	0x03, 0x50
        /*004a*/ 	.short	0x0000


	//----- nvinfo : EIATTR_MAXREG_COUNT
	.align		4
        /*004c*/ 	.byte	0x03, 0x1b
        /*004e*/ 	.short	0x00ff


	//----- nvinfo : EIATTR_NUM_BARRIERS
	.align		4
        /*0050*/ 	.byte	0x02, 0x4c
        /*0052*/ 	.byte	0x01
	.zero		1


	//----- nvinfo : EIATTR_MERCURY_ISA_VERSION
	.align		4
        /*0054*/ 	.byte	0x03, 0x5f
        /*0056*/ 	.short	0x0101


	//----- nvinfo : EIATTR_VRC_CTA_INIT_COUNT
	.align		4
        /*0058*/ 	.byte	0x02, 0x4a
	.zero		1
	.zero		1


	//----- nvinfo : EIATTR_EXIT_INSTR_OFFSETS
	.align		4
        /*005c*/ 	.byte	0x04, 0x1c
        /*005e*/ 	.short	(.L_755 - .L_754)


	//   ....[0]....
.L_754:
        /*0060*/ 	.word	0x00000220


	//   ....[1]....
        /*0064*/ 	.word	0x00000290


	//----- nvinfo : EIATTR_CBANK_PARAM_SIZE
	.align		4
.L_755:
        /*0068*/ 	.byte	0x03, 0x19
        /*006a*/ 	.short	0x0018


	//----- nvinfo : EIATTR_PARAM_CBANK
	.align		4
        /*006c*/ 	.byte	0x04, 0x0a
        /*006e*/ 	.short	(.L_757 - .L_756)
	.align		4
.L_756:
        /*0070*/ 	.word	index@(.nv.constant0.trace_f32)
        /*0074*/ 	.short	0x0380
        /*0076*/ 	.short	0x0018


	//----- nvinfo : EIATTR_SW_WAR
	.align		4
.L_757:
        /*0078*/ 	.byte	0x04, 0x36
        /*007a*/ 	.short	(.L_759 - .L_758)
.L_758:
        /*007c*/ 	.word	0x00000008
.L_759:


//--------------------- .nv.callgraph             --------------------------
	.section	.nv.callgraph,"",@"SHT_CUDA_CALLGRAPH"
	.align	4
	.sectionentsize	8
	.align		4
        /*0000*/ 	.word	0x00000000
	.align		4
        /*0004*/ 	.word	0xffffffff
	.align		4
        /*0008*/ 	.word	0x00000000
	.align		4
        /*000c*/ 	.word	0xfffffffe
	.align		4
        /*0010*/ 	.word	0x00000000
	.align		4
        /*0014*/ 	.word	0xfffffffd
	.align		4
        /*0018*/ 	.word	0x00000000
	.align		4
        /*001c*/ 	.word	0xfffffffc


//--------------------- .text.extract_column_f64  --------------------------
	.section	.text.extract_column_f64,"ax",@progbits
	.align	128
        .global         extract_column_f64
        .type           extract_column_f64,@function
        .size           extract_column_f64,(.L_x_628 - extract_column_f64)
        .other          extract_column_f64,@"STO_CUDA_ENTRY STV_DEFAULT"
extract_column_f64:
.text.extract_column_f64:
[----:B------:R-:W-:Y:S01]  /*0000*/  LDC R1, c[0x0][0x37c] ;  /* 0x0000df00ff017b82 */ /* 0x000fe20000000800 */
[----:B------:R-:W0:Y:S07]  /*0010*/  S2R R0, SR_TID.X ;  /* 0x0000000000007919 */ /* 0x000e2e0000002100 */
[----:B------:R-:W0:Y:S01]  /*0020*/  S2UR UR4, SR_CTAID.X ;  /* 0x00000000000479c3 */ /* 0x000e220000002500 */
[----:B------:R-:W1:Y:S07]  /*0030*/  LDCU UR5, c[0x0][0x390] ;  /* 0x00007200ff0577ac */ /* 0x000e6e0008000800 */
[----:B------:R-:W0:Y:S02]  /*0040*/  LDC R7, c[0x0][0x360] ;  /* 0x0000d800ff077b82 */ /* 0x000e240000000800 */
[----:B0-----:R-:W-:-:S05]  /*0050*/  IMAD R7, R7, UR4, R0 ;  /* 0x0000000407077c24 */ /* 0x001fca000f8e0200 */
[----:B-1----:R-:W-:-:S13]  /*0060*/  ISETP.GE.U32.AND P0, PT, R7, UR5, PT ;  /* 0x0000000507007c0c */ /* 0x002fda000bf06070 */
[----:B------:R-:W-:Y:S05]  /*0070*/  @P0 EXIT ;  /* 0x000000000000094d */ /* 0x000fea0003800000 */
[----:B------:R-:W0:Y:S01]  /*0080*/  LDC R0, c[0x0][0x398] ;  /* 0x0000e600ff007b82 */ /* 0x000e220000000800 */
[----:B------:R-:W0:Y:S01]  /*0090*/  LDCU UR6, c[0x0][0x394] ;  /* 0x00007280ff0677ac */ /* 0x000e220008000800 */
[----:B------:R-:W1:Y:S06]  /*00a0*/  LDCU.64 UR4, c[0x0][0x358] ;  /* 0x00006b00ff0477ac */ /* 0x000e6c0008000a00 */
[----:B------:R-:W2:Y:S01]  /*00b0*/  LDC.64 R2, c[0x0][0x380] ;  /* 0x0000e000ff027b82 */ /* 0x000ea20000000a00 */
[----:B0-----:R-:W-:-:S04]  /*00c0*/  IMAD R5, R7, UR6, R0 ;  /* 0x0000000607057c24 */ /* 0x001fc8000f8e0200 */
[----:B--2---:R-:W-:-:S03]  /*00d0*/  IMAD.WIDE.U32 R2, R5, 0x8, R2 ;  /* 0x0000000805027825 */ /* 0x004fc600078e0002 */
[----:B------:R-:W0:Y:S03]  /*00e0*/  LDC.64 R4, c[0x0][0x388] ;  /* 0x0000e200ff047b82 */ /* 0x000e260000000a00 */
[----:B-1----:R-:W2:Y:S01]  /*00f0*/  LDG.E.64.CONSTANT R2, desc[UR4][R2.64] ;  /* 0x0000000402027981 */ /* 0x002ea2000c1e9b00 */
[----:B0-----:R-:W-:-:S05]  /*0100*/  IMAD.WIDE.U32 R4, R7, 0x8, R4 ;  /* 0x0000000807047825 */ /* 0x001fca00078e0004 */
[----:B--2---:R-:W-:Y:S01]  /*0110*/  STG.E.64 desc[UR4][R4.64], R2 ;  /* 0x0000000204007986 */ /* 0x004fe2000c101b04 */
[----:B------:R-:W-:Y:S05]  /*0120*/  EXIT ;  /* 0x000000000000794d */ /* 0x000fea0003800000 */
.L_x_0:
[----:B------:R-:W-:-:S00]  /*0130*/  BRA `(.L_x_0) ;  /* 0xfffffffc00fc7947 */ /* 0x000fc0000383ffff */
[----:B------:R-:W-:-:S00]  /*0140*/  NOP ;  /* 0x0000000000007918 */ /* 0x000fc00000000000 */
        /* <DEDUP_REMOVED lines=11> */
.L_x_628:


//--------------------- .text.extract_column_f32  --------------------------
	.section	.text.extract_column_f32,"ax",@progbits
	.align	128
        .global         extract_column_f32
        .type           extract_column_f32,@function
        .size           extract_column_f32,(.L_x_629 - extract_column_f32)
        .other          extract_column_f32,@"STO_CUDA_ENTRY STV_DEFAULT"
extract_column_f32:
.text.extract_column_f32:
        /* <DEDUP_REMOVED lines=15> */
[----:B-1----:R-:W2:Y:S01]  /*00f0*/  LDG.E.CONSTANT R3, desc[UR4][R2.64] ;  /* 0x0000000402037981 */ /* 0x002ea2000c1e9900 */
[----:B0-----:R-:W-:-:S05]  /*0100*/  IMAD.WIDE.U32 R4, R7, 0x4, R4 ;  /* 0x0000000407047825 */ /* 0x001fca00078e0004 */
[----:B--2---:R-:W-:Y:S01]  /*0110*/  STG.E desc[UR4][R4.64], R3 ;  /* 0x0000000304007986 */ /* 0x004fe2000c101904 */
[----:B------:R-:W-:Y:S05]  /*0120*/  EXIT ;  /* 0x000000000000794d */ /* 0x000fea0003800000 */
.L_x_1:
        /* <DEDUP_REMOVED lines=13> */
.L_x_629:


//--------------------- .text.create_identity_f64 --------------------------
	.section	.text.create_identity_f64,"ax",@progbits
	.align	128
        .global         create_identity_f64
        .type           create_identity_f64,@function
        .size           create_identity_f64,(.L_x_630 - create_identity_f64)
        .other          create_identity_f64,@"STO_CUDA_ENTRY STV_DEFAULT"
create_identity_f64:
.text.create_identity_f64:
[----:B------:R-:W-:Y:S01]  /*0000*/  LDC R1, c[0x0][0x37c] ;  /* 0x0000df00ff017b82 */ /* 0x000fe20000000800 */
[----:B------:R-:W0:Y:S07]  /*0010*/  S2R R0, SR_TID.X ;  /* 0x0000000000007919 */ /* 0x000e2e0000002100 */
[----:B------:R-:W0:Y:S01]  /*0020*/  S2UR UR5, SR_CTAID.X ;  /* 0x00000000000579c3 */ /* 0x000e220000002500 */
[----:B------:R-:W1:Y:S07]  /*0030*/  LDCU UR6, c[0x0][0x388] ;  /* 0x00007100ff0677ac */ /* 0x000e6e0008000800 */
[----:B------:R-:W0:Y:S01]  /*0040*/  LDC R7, c[0x0][0x360] ;  /* 0x0000d800ff077b82 */ /* 0x000e220000000800 */
[----:B-1----:R-:W-:Y:S01]  /*0050*/  UIMAD UR4, UR6, UR6, URZ ;  /* 0x00000006060472a4 */ /* 0x002fe2000f8e02ff */
[----:B0-----:R-:W-:-:S05]  /*0060*/  IMAD R7, R7, UR5, R0 ;  /* 0x0000000507077c24 */ /* 0x001fca000f8e0200 */
[----:B------:R-:W-:-:S13]  /*0070*/  ISETP.GE.U32.AND P0, PT, R7, UR4, PT ;  /* 0x0000000407007c0c */ /* 0x000fda000bf06070 */
[----:B------:R-:W-:Y:S05]  /*0080*/  @P0 EXIT ;  /* 0x000000000000094d */ /* 0x000fea0003800000 */
[----:B------:R-:W0:Y:S01]  /*0090*/  I2F.U32.RP R0, UR6 ;  /* 0x0000000600007d06 */ /* 0x000e220008209000 */
[----:B------:R-:W-:Y:S01]  /*00a0*/  ISETP.NE.U32.AND P2, PT, RZ, UR6, PT ;  /* 0x00000006ff007c0c */ /* 0x000fe2000bf45070 */
[----:B------:R-:W1:Y:S06]  /*00b0*/  LDCU.64 UR4, c[0x0][0x358] ;  /* 0x00006b00ff0477ac */ /* 0x000e6c0008000a00 */
[----:B0-----:R-:W0:Y:S02]  /*00c0*/  MUFU.RCP R0, R0 ;  /* 0x0000000000007308 */ /* 0x001e240000001000 */
[----:B0-----:R-:W-:-:S06]  /*00d0*/  IADD3 R2, PT, PT, R0, 0xffffffe, RZ ;  /* 0x0ffffffe00027810 */ /* 0x001fcc0007ffe0ff */
[----:B------:R0:W2:Y:S02]  /*00e0*/  F2I.FTZ.U32.TRUNC.NTZ R3, R2 ;  /* 0x0000000200037305 */ /* 0x0000a4000021f000 */
[----:B0-----:R-:W-:Y:S01]  /*00f0*/  IMAD.MOV.U32 R2, RZ, RZ, RZ ;  /* 0x000000ffff027224 */ /* 0x001fe200078e00ff */
[----:B--2---:R-:W-:-:S05]  /*0100*/  IADD3 R5, PT, PT, RZ, -R3, RZ ;  /* 0x80000003ff057210 */ /* 0x004fca0007ffe0ff */
[----:B------:R-:W-:-:S04]  /*0110*/  IMAD R5, R5, UR6, RZ ;  /* 0x0000000605057c24 */ /* 0x000fc8000f8e02ff */
[----:B------:R-:W-:-:S06]  /*0120*/  IMAD.HI.U32 R4, R3, R5, R2 ;  /* 0x0000000503047227 */ /* 0x000fcc00078e0002 */
[----:B------:R-:W-:-:S05]  /*0130*/  IMAD.HI.U32 R4, R4, R7, RZ ;  /* 0x0000000704047227 */ /* 0x000fca00078e00ff */
[----:B------:R-:W-:-:S05]  /*0140*/  IADD3 R6, PT, PT, -R4, RZ, RZ ;  /* 0x000000ff04067210 */ /* 0x000fca0007ffe1ff */
[----:B------:R-:W-:-:S05]  /*0150*/  IMAD R3, R6, UR6, R7 ;  /* 0x0000000606037c24 */ /* 0x000fca000f8e0207 */
[----:B------:R-:W-:-:S13]  /*0160*/  ISETP.GE.U32.AND P0, PT, R3, UR6, PT ;  /* 0x0000000603007c0c */ /* 0x000fda000bf06070 */
[----:B------:R-:W-:Y:S01]  /*0170*/  @P0 VIADD R3, R3, -UR6 ;  /* 0x8000000603030c36 */ /* 0x000fe20008000000 */
[----:B------:R-:W-:-:S04]  /*0180*/  @P0 IADD3 R4, PT, PT, R4, 0x1, RZ ;  /* 0x0000000104040810 */ /* 0x000fc80007ffe0ff */
[----:B------:R-:W-:Y:S02]  /*0190*/  ISETP.GE.U32.AND P1, PT, R3, UR6, PT ;  /* 0x0000000603007c0c */ /* 0x000fe4000bf26070 */
[----:B------:R-:W0:Y:S11]  /*01a0*/  LDC.64 R2, c[0x0][0x380] ;  /* 0x0000e000ff027b82 */ /* 0x000e360000000a00 */
[----:B------:R-:W-:Y:S01]  /*01b0*/  @P1 VIADD R4, R4, 0x1 ;  /* 0x0000000104041836 */ /* 0x000fe20000000000 */
[----:B------:R-:W-:-:S04]  /*01c0*/  @!P2 LOP3.LUT R4, RZ, UR6, RZ, 0x33, !PT ;  /* 0x00000006ff04ac12 */ /* 0x000fc8000f8e33ff */
[----:B------:R-:W-:-:S05]  /*01d0*/  IADD3 R0, PT, PT, -R4, RZ, RZ ;  /* 0x000000ff04007210 */ /* 0x000fca0007ffe1ff */
[----:B------:R-:W-:Y:S02]  /*01e0*/  IMAD R5, R0, UR6, R7 ;  /* 0x0000000600057c24 */ /* 0x000fe4000f8e0207 */
[----:B0-----:R-:W-:-:S03]  /*01f0*/  IMAD.WIDE.U32 R2, R7, 0x8, R2 ;  /* 0x0000000807027825 */ /* 0x001fc600078e0002 */
[----:B------:R-:W-:Y:S01]  /*0200*/  ISETP.NE.AND P0, PT, R4, R5, PT ;  /* 0x000000050400720c */ /* 0x000fe20003f05270 */
[----:B------:R-:W-:-:S03]  /*0210*/  IMAD.MOV.U32 R4, RZ, RZ, RZ ;  /* 0x000000ffff047224 */ /* 0x000fc600078e00ff */
[----:B------:R-:W-:-:S05]  /*0220*/  FSEL R5, RZ, 1.875, P0 ;  /* 0x3ff00000ff057808 */ /* 0x000fca0000000000 */
[----:B-1----:R-:W-:Y:S01]  /*0230*/  STG.E.64 desc[UR4][R2.64], R4 ;  /* 0x0000000402007986 */ /* 0x002fe2000c101b04 */
[----:B------:R-:W-:Y:S05]  /*0240*/  EXIT ;  /* 0x000000000000794d */ /* 0x000fea0003800000 */
.L_x_2:
        /* <DEDUP_REMOVED lines=11> */
.L_x_630:


//--------------------- .text.create_identity_f32 --------------------------
	.section	.text.create_identity_f32,"ax",@progbits
	.align	128
        .global         create_identity_f32
        .type           create_identity_f32,@function
        .size           create_identity_f32,(.L_x_631 - create_identity_f32)
        .other          create_identity_f32,@"STO_CUDA_ENTRY STV_DEFAULT"
create_identity_f32:
.text.create_identity_f32:
        /* <DEDUP_REMOVED lines=13> */
[----:B0-----:R-:W-:-:S06]  /*00d0*/  VIADD R2, R0, 0xffffffe ;  /* 0x0ffffffe00027836 */ /* 0x001fcc0000000000 */
[----:B------:R0:W2:Y:S02]  /*00e0*/  F2I.FTZ.U32.TRUNC.NTZ R3, R2 ;  /* 0x0000000200037305 */ /* 0x0000a4000021f000 */
[----:B0-----:R-:W-:Y:S02]  /*00f0*/  HFMA2 R2, -RZ, RZ, 0, 0 ;  /* 0x00000000ff027431 */ /* 0x001fe400000001ff */
[----:B--2---:R-:W-:-:S04]  /*0100*/  IMAD.MOV R7, RZ, RZ, -R3 ;  /* 0x000000ffff077224 */ /* 0x004fc800078e0a03 */
[----:B------:R-:W-:-:S04]  /*0110*/  IMAD R7, R7, UR6, RZ ;  /* 0x0000000607077c24 */ /* 0x000fc8000f8e02ff */
[----:B------:R-:W-:-:S06]  /*0120*/  IMAD.HI.U32 R4, R3, R7, R2 ;  /* 0x0000000703047227 */ /* 0x000fcc00078e0002 */
[----:B------:R-:W-:-:S04]  /*0130*/  IMAD.HI.U32 R4, R4, R5, RZ ;  /* 0x0000000504047227 */ /* 0x000fc800078e00ff */
[----:B------:R-:W-:-:S04]  /*0140*/  IMAD.MOV R6, RZ, RZ, -R4 ;  /* 0x000000ffff067224 */ /* 0x000fc800078e0a04 */
[----:B------:R-:W-:-:S05]  /*0150*/  IMAD R3, R6, UR6, R5 ;  /* 0x0000000606037c24 */ /* 0x000fca000f8e0205 */
[----:B------:R-:W-:-:S13]  /*0160*/  ISETP.GE.U32.AND P0, PT, R3, UR6, PT ;  /* 0x0000000603007c0c */ /* 0x000fda000bf06070 */
[----:B------:R-:W-:Y:S01]  /*0170*/  @P0 IADD3 R3, PT, PT, R3, -UR6, RZ ;  /* 0x8000000603030c10 */ /* 0x000fe2000fffe0ff */
[----:B------:R-:W-:-:S03]  /*0180*/  @P0 VIADD R4, R4, 0x1 ;  /* 0x0000000104040836 */ /* 0x000fc60000000000 */
[----:B------:R-:W-:Y:S02]  /*0190*/  ISETP.GE.U32.AND P1, PT, R3, UR6, PT ;  /* 0x0000000603007c0c */ /* 0x000fe4000bf26070 */
[----:B------:R-:W0:Y:S11]  /*01a0*/  LDC.64 R2, c[0x0][0x380] ;  /* 0x0000e000ff027b82 */ /* 0x000e360000000a00 */
[----:B------:R-:W-:-:S02]  /*01b0*/  @P1 IADD3 R4, PT, PT, R4, 0x1, RZ ;  /* 0x0000000104041810 */ /* 0x000fc40007ffe0ff */
[----:B------:R-:W-:-:S04]  /*01c0*/  @!P2 LOP3.LUT R4, RZ, UR6, RZ, 0x33, !PT ;  /* 0x00000006ff04ac12 */ /* 0x000fc8000f8e33ff */
[----:B------:R-:W-:-:S05]  /*01d0*/  IADD3 R0, PT, PT, -R4, RZ, RZ ;  /* 0x000000ff04007210 */ /* 0x000fca0007ffe1ff */
[----:B------:R-:W-:Y:S02]  /*01e0*/  IMAD R7, R0, UR6, R5 ;  /* 0x0000000600077c24 */ /* 0x000fe4000f8e0205 */
[----:B0-----:R-:W-:-:S03]  /*01f0*/  IMAD.WIDE.U32 R2, R5, 0x4, R2 ;  /* 0x0000000405027825 */ /* 0x001fc600078e0002 */
[----:B------:R-:W-:-:S04]  /*0200*/  ISETP.NE.AND P0, PT, R4, R7, PT ;  /* 0x000000070400720c */ /* 0x000fc80003f05270 */
[----:B------:R-:W-:-:S05]  /*0210*/  FSEL R5, RZ, 1, P0 ;  /* 0x3f800000ff057808 */ /* 0x000fca0000000000 */
[----:B-1----:R-:W-:Y:S01]  /*0220*/  STG.E desc[UR4][R2.64], R5 ;  /* 0x0000000502007986 */ /* 0x002fe2000c101904 */
[----:B------:R-:W-:Y:S05]  /*0230*/  EXIT ;  /* 0x000000000000794d */ /* 0x000fea0003800000 */
.L_x_3:
        /* <DEDUP_REMOVED lines=12> */
.L_x_631:


//--------------------- .text.max_abs_f64         --------------------------
	.section	.text.max_abs_f64,"ax",@progbits
	.align	128
        .global         max_abs_f64
        .type           max_abs_f64,@function
        .size           max_abs_f64,(.L_x_632 - max_abs_f64)
        .other          max_abs_f64,@"STO_CUDA_ENTRY STV_DEFAULT"
max_abs_f64:
.text.max_abs_f64:
[----:B------:R-:W-:Y:S01]  /*0000*/  LDC R1, c[0x0][0x37c] ;  /* 0x0000df00ff017b82 */ /* 0x000fe20000000800 */
[----:B------:R-:W0:Y:S07]  /*0010*/  S2R R9, SR_TID.X ;  /* 0x0000000000097919 */ /* 0x000e2e0000002100 */
[----:B------:R-:W0:Y:S01]  /*0020*/  S2UR UR4, SR_CTAID.X ;  /* 0x00000000000479c3 */ /* 0x000e220000002500 */
[----:B------:R-:W1:Y:S01]  /*0030*/  LDCU UR5, c[0x0][0x390] ;  /* 0x00007200ff0577ac */ /* 0x000e620008000800 */
[----:B------:R-:W2:Y:S06]  /*0040*/  LDCU.64 UR6, c[0x0][0x358] ;  /* 0x00006b00ff0677ac */ /* 0x000eac0008000a00 */
[----:B------:R-:W0:Y:S02]  /*0050*/  LDC R0, c[0x0][0x360] ;  /* 0x0000d800ff007b82 */ /* 0x000e240000000800 */
[----:B0-----:R-:W-:-:S05]  /*0060*/  IMAD R3, R0, UR4, R9 ;  /* 0x0000000400037c24 */ /* 0x001fca000f8e0209 */
[----:B-1----:R-:W-:-:S13]  /*0070*/  ISETP.GE.U32.AND P0, PT, R3, UR5, PT ;  /* 0x0000000503007c0c */ /* 0x002fda000bf06070 */
[----:B------:R-:W0:Y:S02]  /*0080*/  @!P0 LDC.64 R4, c[0x0][0x380] ;  /* 0x0000e000ff048b82 */ /* 0x000e240000000a00 */
[----:B0-----:R-:W-:-:S06]  /*0090*/  @!P0 IMAD.WIDE.U32 R4, R3, 0x8, R4 ;  /* 0x0000000803048825 */ /* 0x001fcc00078e0004 */
[----:B--2---:R-:W2:Y:S01]  /*00a0*/  @!P0 LDG.E.64.CONSTANT R4, desc[UR6][R4.64] ;  /* 0x0000000604048981 */ /* 0x004ea2000c1e9b00 */
[----:B------:R-:W0:Y:S01]  /*00b0*/  S2UR UR5, SR_CgaCtaId ;  /* 0x00000000000579c3 */ /* 0x000e220000008800 */
[----:B------:R-:W-:Y:S01]  /*00c0*/  UMOV UR4, 0x400 ;  /* 0x0000040000047882 */ /* 0x000fe20000000000 */
[----:B------:R-:W-:Y:S01]  /*00d0*/  CS2R R2, SRZ ;  /* 0x0000000000027805 */ /* 0x000fe2000001ff00 */
[----:B0-----:R-:W-:-:S06]  /*00e0*/  ULEA UR4, UR5, UR4, 0x18 ;  /* 0x0000000405047291 */ /* 0x001fcc000f8ec0ff */
[----:B------:R-:W-:Y:S01]  /*00f0*/  LEA R7, R9, UR4, 0x3 ;  /* 0x0000000409077c11 */ /* 0x000fe2000f8e18ff */
[----:B--2---:R-:W-:Y:S01]  /*0100*/  @!P0 DADD R2, -RZ, |R4| ;  /* 0x00000000ff028229 */ /* 0x004fe20000000504 */
[----:B------:R-:W-:-:S06]  /*0110*/  ISETP.GE.U32.AND P0, PT, R0, 0x2, PT ;  /* 0x000000020000780c */ /* 0x000fcc0003f06070 */
[----:B------:R0:W-:Y:S01]  /*0120*/  STS.64 [R7], R2 ;  /* 0x0000000207007388 */ /* 0x0001e20000000a00 */
[----:B------:R-:W-:Y:S06]  /*0130*/  BAR.SYNC.DEFER_BLOCKING 0x0 ;  /* 0x0000000000007b1d */ /* 0x000fec0000010000 */
[----:B------:R-:W-:Y:S05]  /*0140*/  @!P0 BRA `(.L_x_4) ;  /* 0x0000000000388947 */ /* 0x000fea0003800000 */
.L_x_7:
[--C-:B------:R-:W-:Y:S01]  /*0150*/  IMAD.MOV.U32 R6, RZ, RZ, R0.reuse ;  /* 0x000000ffff067224 */ /* 0x100fe200078e0000 */
[----:B------:R-:W-:Y:S01]  /*0160*/  SHF.R.U32.HI R0, RZ, 0x1, R0 ;  /* 0x00000001ff007819 */ /* 0x000fe20000011600 */
[----:B------:R-:W-:Y:S03]  /*0170*/  BSSY.RECONVERGENT B0, `(.L_x_5) ;  /* 0x0000008000007945 */ /* 0x000fe60003800200 */
[----:B------:R-:W-:-:S13]  /*0180*/  ISETP.GE.U32.AND P0, PT, R9, R0, PT ;  /* 0x000000000900720c */ /* 0x000fda0003f06070 */
[----:B-1----:R-:W-:Y:S05]  /*0190*/  @P0 BRA `(.L_x_6) ;  /* 0x0000000000140947 */ /* 0x002fea0003800000 */
[----:B------:R-:W-:Y:S01]  /*01a0*/  IMAD R4, R0, 0x8, R7 ;  /* 0x0000000800047824 */ /* 0x000fe200078e0207 */
[----:B0-----:R-:W-:Y:S05]  /*01b0*/  LDS.64 R2, [R7] ;  /* 0x0000000007027984 */ /* 0x001fea0000000a00 */
[----:B------:R-:W0:Y:S02]  /*01c0*/  LDS.64 R4, [R4] ;  /* 0x0000000004047984 */ /* 0x000e240000000a00 */
[----:B0-----:R-:W-:-:S14]  /*01d0*/  DSETP.GT.AND P0, PT, R4, R2, PT ;  /* 0x000000020400722a */ /* 0x001fdc0003f04000 */
[----:B------:R1:W-:Y:S02]  /*01e0*/  @P0 STS.64 [R7], R4 ;  /* 0x0000000407000388 */ /* 0x0003e40000000a00 */
.L_x_6:
[----:B------:R-:W-:Y:S05]  /*01f0*/  BSYNC.RECONVERGENT B0 ;  /* 0x0000000000007941 */ /* 0x000fea0003800200 */
.L_x_5:
[----:B------:R-:W-:Y:S01]  /*0200*/  BAR.SYNC.DEFER_BLOCKING 0x0 ;  /* 0x0000000000007b1d */ /* 0x000fe20000010000 */
[----:B------:R-:W-:-:S13]  /*0210*/  ISETP.GT.U32.AND P0, PT, R6, 0x3, PT ;  /* 0x000000030600780c */ /* 0x000fda0003f04070 */
[----:B------:R-:W-:Y:S05]  /*0220*/  @P0 BRA `(.L_x_7) ;  /* 0xfffffffc00c80947 */ /* 0x000fea000383ffff */
.L_x_4:
[----:B------:R-:W-:-:S13]  /*0230*/  ISETP.NE.AND P0, PT, R9, RZ, PT ;  /* 0x000000ff0900720c */ /* 0x000fda0003f05270 */
[----:B------:R-:W-:Y:S05]  /*0240*/  @P0 EXIT ;  /* 0x000000000000094d */ /* 0x000fea0003800000 */
[----:B-1----:R-:W0:Y:S02]  /*0250*/  LDC.64 R4, c[0x0][0x388] ;  /* 0x0000e200ff047b82 */ /* 0x002e240000000a00 */
[----:B0-----:R0:W5:Y:S06]  /*0260*/  LDG.E.64 R6, desc[UR6][R4.64] ;  /* 0x0000000604067981 */ /* 0x00116c000c1e1b00 */
[----:B------:R-:W1:Y:S01]  /*0270*/  S2UR UR5, SR_CgaCtaId ;  /* 0x00000000000579c3 */ /* 0x000e620000008800 */
[----:B------:R-:W-:Y:S02]  /*0280*/  UMOV UR4, 0x400 ;  /* 0x0000040000047882 */ /* 0x000fe40000000000 */
[----:B-1----:R-:W-:-:S09]  /*0290*/  ULEA UR4, UR5, UR4, 0x18 ;  /* 0x0000000405047291 */ /* 0x002fd2000f8ec0ff */
[----:B0-----:R-:W1:Y:S03]  /*02a0*/  LDS.64 R2, [UR4] ;  /* 0x00000004ff027984 */ /* 0x001e660008000a00 */
.L_x_8:
[----:B-----5:R-:W-:Y:S01]  /*02b0*/  IMAD.MOV.U32 R8, RZ, RZ, R6 ;  /* 0x000000ffff087224 */ /* 0x020fe200078e0006 */
[----:B------:R-:W-:Y:S05]  /*02c0*/  YIELD ;  /* 0x0000000000007946 */ /* 0x000fea0003800000 */
[----:B------:R-:W-:-:S06]  /*02d0*/  IMAD.MOV.U32 R9, RZ, RZ, R7 ;  /* 0x000000ffff097224 */ /* 0x000fcc00078e0007 */
[----:B-1----:R-:W-:-:S06]  /*02e0*/  DSETP.GT.AND P0, PT, R2, R8, PT ;  /* 0x000000080200722a */ /* 0x002fcc0003f04000 */
[----:B------:R-:W-:Y:S02]  /*02f0*/  FSEL R10, R2, R6, P0 ;  /* 0x00000006020a7208 */ /* 0x000fe40000000000 */
[----:B------:R-:W-:-:S05]  /*0300*/  FSEL R11, R3, R7, P0 ;  /* 0x00000007030b7208 */ /* 0x000fca0000000000 */
[----:B------:R-:W2:Y:S02]  /*0310*/  ATOMG.E.CAS.64.STRONG.GPU PT, R8, [R4], R8, R10 ;  /* 0x00000008040873a9 */ /* 0x000ea400001ee50a */
[----:B--2---:R-:W-:Y:S01]  /*0320*/  ISETP.NE.U32.AND P0, PT, R6, R8, PT ;  /* 0x000000080600720c */ /* 0x004fe20003f05070 */
[----:B------:R-:W-:-:S03]  /*0330*/  IMAD.MOV.U32 R6, RZ, RZ, R8 ;  /* 0x000000ffff067224 */ /* 0x000fc600078e0008 */
[----:B------:R-:W-:Y:S01]  /*0340*/  ISETP.NE.AND.EX P0, PT, R7, R9, PT, P0 ;  /* 0x000000090700720c */ /* 0x000fe20003f05300 */
[----:B------:R-:W-:-:S12]  /*0350*/  IMAD.MOV.U32 R7, RZ, RZ, R9 ;  /* 0x000000ffff077224 */ /* 0x000fd800078e0009 */
[----:B------:R-:W-:Y:S05]  /*0360*/  @P0 BRA `(.L_x_8) ;  /* 0xfffffffc00d00947 */ /* 0x000fea000383ffff */
[----:B------:R-:W-:Y:S05]  /*0370*/  EXIT ;  /* 0x000000000000794d */ /* 0x000fea0003800000 */
.L_x_9:
        /* <DEDUP_REMOVED lines=16> */
.L_x_632:


//--------------------- .text.max_abs_f32         --------------------------
	.section	.text.max_abs_f32,"ax",@progbits
	.align	128
        .global         max_abs_f32
        .type           max_abs_f32,@function
        .size           max_abs_f32,(.L_x_633 - max_abs_f32)
        .other          max_abs_f32,@"STO_CUDA_ENTRY STV_DEFAULT"
max_abs_f32:
.text.max_abs_f32:
        /* <DEDUP_REMOVED lines=10> */
[----:B--2---:R-:W2:Y:S01]  /*00a0*/  @!P0 LDG.E.CONSTANT R2, desc[UR6][R2.64] ;  /* 0x0000000602028981 */ /* 0x004ea2000c1e9900 */
[----:B------:R-:W0:Y:S01]  /*00b0*/  S2UR UR5, SR_CgaCtaId ;  /* 0x00000000000579c3 */ /* 0x000e220000008800 */
[----:B------:R-:W-:Y:S01]  /*00c0*/  UMOV UR4, 0x400 ;  /* 0x0000040000047882 */ /* 0x000fe20000000000 */
[----:B------:R-:W-:Y:S01]  /*00d0*/  IMAD.MOV.U32 R4, RZ, RZ, RZ ;  /* 0x000000ffff047224 */ /* 0x000fe200078e00ff */
[----:B0-----:R-:W-:-:S06]  /*00e0*/  ULEA UR4, UR5, UR4, 0x18 ;  /* 0x0000000405047291 */ /* 0x001fcc000f8ec0ff */
[----:B------:R-:W-:Y:S01]  /*00f0*/  LEA R5, R7, UR4, 0x2 ;  /* 0x0000000407057c11 */ /* 0x000fe2000f8e10ff */
[----:B--2---:R-:W-:Y:S01]  /*0100*/  @!P0 FADD R4, |R2|, -RZ ;  /* 0x800000ff02048221 */ /* 0x004fe20000000200 */
[----:B------:R-:W-:-:S04]  /*0110*/  ISETP.GE.U32.AND P0, PT, R0, 0x2, PT ;  /* 0x000000020000780c */ /* 0x000fc80003f06070 */
[----:B------:R0:W-:Y:S01]  /*0120*/  STS [R5], R4 ;  /* 0x0000000405007388 */ /* 0x0001e20000000800 */
[----:B------:R-:W-:Y:S08]  /*0130*/  BAR.SYNC.DEFER_BLOCKING 0x0 ;  /* 0x0000000000007b1d */ /* 0x000ff00000010000 */
[----:B------:R-:W-:Y:S05]  /*0140*/  @!P0 BRA `(.L_x_10) ;  /* 0x0000000000388947 */ /* 0x000fea0003800000 */
.L_x_13:
[--C-:B0-----:R-:W-:Y:S01]  /*0150*/  IMAD.MOV.U32 R4, RZ, RZ, R0.reuse ;  /* 0x000000ffff047224 */ /* 0x101fe200078e0000 */
[----:B------:R-:W-:Y:S01]  /*0160*/  SHF.R.U32.HI R0, RZ, 0x1, R0 ;  /* 0x00000001ff007819 */ /* 0x000fe20000011600 */
[----:B------:R-:W-:Y:S03]  /*0170*/  BSSY.RECONVERGENT B0, `(.L_x_11) ;  /* 0x0000008000007945 */ /* 0x000fe60003800200 */
[----:B------:R-:W-:-:S13]  /*0180*/  ISETP.GE.U32.AND P0, PT, R7, R0, PT ;  /* 0x000000000700720c */ /* 0x000fda0003f06070 */
[----:B------:R-:W-:Y:S05]  /*0190*/  @P0 BRA `(.L_x_12) ;  /* 0x0000000000140947 */ /* 0x000fea0003800000 */
[----:B------:R-:W-:Y:S01]  /*01a0*/  IMAD R2, R0, 0x4, R5 ;  /* 0x0000000400027824 */ /* 0x000fe200078e0205 */
[----:B------:R-:W-:Y:S05]  /*01b0*/  LDS R3, [R5] ;  /* 0x0000000005037984 */ /* 0x000fea0000000800 */
[----:B------:R-:W0:Y:S02]  /*01c0*/  LDS R2, [R2] ;  /* 0x0000000002027984 */ /* 0x000e240000000800 */
[----:B0-----:R-:W-:-:S13]  /*01d0*/  FSETP.GT.AND P0, PT, R2, R3, PT ;  /* 0x000000030200720b */ /* 0x001fda0003f04000 */
[----:B------:R0:W-:Y:S02]  /*01e0*/  @P0 STS [R5], R2 ;  /* 0x0000000205000388 */ /* 0x0001e40000000800 */
.L_x_12:
[----:B------:R-:W-:Y:S05]  /*01f0*/  BSYNC.RECONVERGENT B0 ;  /* 0x0000000000007941 */ /* 0x000fea0003800200 */
.L_x_11:
[----:B------:R-:W-:Y:S01]  /*0200*/  BAR.SYNC.DEFER_BLOCKING 0x0 ;  /* 0x0000000000007b1d */ /* 0x000fe20000010000 */
[----:B------:R-:W-:-:S13]  /*0210*/  ISETP.GT.U32.AND P0, PT, R4, 0x3, PT ;  /* 0x000000030400780c */ /* 0x000fda0003f04070 */
[----:B------:R-:W-:Y:S05]  /*0220*/  @P0 BRA `(.L_x_13) ;  /* 0xfffffffc00c80947 */ /* 0x000fea000383ffff */
.L_x_10:
[----:B------:R-:W-:-:S13]  /*0230*/  ISETP.NE.AND P0, PT, R7, RZ, PT ;  /* 0x000000ff0700720c */ /* 0x000fda0003f05270 */
[----:B------:R-:W-:Y:S05]  /*0240*/  @P0 EXIT ;  /* 0x000000000000094d */ /* 0x000fea0003800000 */
[----:B0-----:R-:W0:Y:S02]  /*0250*/  LDC.64 R2, c[0x0][0x388] ;  /* 0x0000e200ff027b82 */ /* 0x001e240000000a00 */
[----:B0-----:R0:W5:Y:S06]  /*0260*/  LDG.E R6, desc[UR6][R2.64] ;  /* 0x0000000602067981 */ /* 0x00116c000c1e1900 */
[----:B------:R-:W1:Y:S01]  /*0270*/  S2UR UR5, SR_CgaCtaId ;  /* 0x00000000000579c3 */ /* 0x000e620000008800 */
[----:B------:R-:W-:Y:S02]  /*0280*/  UMOV UR4, 0x400 ;  /* 0x0000040000047882 */ /* 0x000fe40000000000 */
[----:B-1----:R-:W-:-:S09]  /*0290*/  ULEA UR4, UR5, UR4, 0x18 ;  /* 0x0000000405047291 */ /* 0x002fd2000f8ec0ff */
[----:B0-----:R-:W1:Y:S03]  /*02a0*/  LDS R5, [UR4] ;  /* 0x00000004ff057984 */ /* 0x001e660008000800 */
.L_x_14:
[CC--:B-1---5:R-:W-:Y:S01]  /*02b0*/  FSETP.GT.AND P0, PT, R5.reuse, R6.reuse, PT ;  /* 0x000000060500720b */ /* 0x0e2fe20003f04000 */
[----:B------:R-:W-:Y:S05]  /*02c0*/  YIELD ;  /* 0x0000000000007946 */ /* 0x000fea0003800000 */
[----:B------:R-:W-:-:S06]  /*02d0*/  FSEL R7, R5, R6, P0 ;  /* 0x0000000605077208 */ /* 0x000fcc0000000000 */
[----:B------:R-:W2:Y:S02]  /*02e0*/  ATOMG.E.CAS.STRONG.GPU PT, R7, [R2], R6, R7 ;  /* 0x00000006020773a9 */ /* 0x000ea400001ee107 */
[----:B--2---:R-:W-:Y:S01]  /*02f0*/  ISETP.NE.AND P0, PT, R6, R7, PT ;  /* 0x000000070600720c */ /* 0x004fe20003f05270 */
[----:B------:R-:W-:-:S12]  /*0300*/  IMAD.MOV.U32 R6, RZ, RZ, R7 ;  /* 0x000000ffff067224 */ /* 0x000fd800078e0007 */
[----:B------:R-:W-:Y:S05]  /*0310*/  @P0 BRA `(.L_x_14) ;  /* 0xfffffffc00e40947 */ /* 0x000fea000383ffff */
[----:B------:R-:W-:Y:S05]  /*0320*/  EXIT ;  /* 0x000000000000794d */ /* 0x000fea0003800000 */
.L_x_15:
        /* <DEDUP_REMOVED lines=13> */
.L_x_633:


//--------------------- .text.count_above_threshold_f64 --------------------------
	.section	.text.count_above_threshold_f64,"ax",@progbits
	.align	128
        .global         count_above_threshold_f64
        .type           count_above_threshold_f64,@function
        .size           count_above_threshold_f64,(.L_x_634 - count_above_threshold_f64)
        .other          count_above_threshold_f64,@"STO_CUDA_ENTRY STV_DEFAULT"
count_above_threshold_f64:
.text.count_above_threshold_f64:
        /* <DEDUP_REMOVED lines=10> */
[----:B------:R-:W0:Y:S01]  /*00a0*/  S2UR UR5, SR_CgaCtaId ;  /* 0x00000000000579c3 */ /* 0x000e220000008800 */
[----:B--2---:R-:W2:Y:S01]  /*00b0*/  @!P2 LDG.E.64.CONSTANT R2, desc[UR6][R2.64] ;  /* 0x000000060202a981 */ /* 0x004ea2000c1e9b00 */
[----:B------:R-:W-:Y:S01]  /*00c0*/  UMOV UR4, 0x400 ;  /* 0x0000040000047882 */ /* 0x000fe20000000000 */
[----:B------:R-:W-:-:S05]  /*00d0*/  ISETP.GE.U32.AND P3, PT, R0, 0x2, PT ;  /* 0x000000020000780c */ /* 0x000fca0003f66070 */
[----:B------:R-:W2:Y:S01]  /*00e0*/  @!P2 LDC.64 R4, c[0x0][0x398] ;  /* 0x0000e600ff04ab82 */ /* 0x000ea20000000a00 */
[----:B------:R-:W-:Y:S01]  /*00f0*/  ISETP.NE.AND P0, PT, R7, RZ, PT ;  /* 0x000000ff0700720c */ /* 0x000fe20003f05270 */
[----:B0-----:R-:W-:Y:S01]  /*0100*/  ULEA UR4, UR5, UR4, 0x18 ;  /* 0x0000000405047291 */ /* 0x001fe2000f8ec0ff */
[----:B--2---:R-:W-:Y:S01]  /*0110*/  @!P2 DSETP.GT.AND P1, PT, |R2|, R4, PT ;  /* 0x000000040200a22a */ /* 0x004fe20003f24200 */
[----:B------:R-:W-:-:S04]  /*0120*/  IMAD.MOV.U32 R4, RZ, RZ, RZ ;  /* 0x000000ffff047224 */ /* 0x000fc800078e00ff */
[----:B------:R-:W-:Y:S02]  /*0130*/  LEA R5, R7, UR4, 0x2 ;  /* 0x0000000407057c11 */ /* 0x000fe4000f8e10ff */
[----:B------:R-:W-:-:S05]  /*0140*/  @!P2 SEL R4, RZ, 0x1, !P1 ;  /* 0x00000001ff04a807 */ /* 0x000fca0004800000 */
[----:B------:R0:W-:Y:S01]  /*0150*/  STS [R5], R4 ;  /* 0x0000000405007388 */ /* 0x0001e20000000800 */
[----:B------:R-:W-:Y:S06]  /*0160*/  BAR.SYNC.DEFER_BLOCKING 0x0 ;  /* 0x0000000000007b1d */ /* 0x000fec0000010000 */
[----:B------:R-:W-:Y:S05]  /*0170*/  @!P3 BRA `(.L_x_16) ;  /* 0x00000000002cb947 */ /* 0x000fea0003800000 */
.L_x_17:
[----:B------:R-:W-:-:S04]  /*0180*/  SHF.R.U32.HI R6, RZ, 0x1, R0 ;  /* 0x00000001ff067819 */ /* 0x000fc80000011600 */
[----:B------:R-:W-:-:S13]  /*0190*/  ISETP.GE.U32.AND P1, PT, R7, R6, PT ;  /* 0x000000060700720c */ /* 0x000fda0003f26070 */
[----:B------:R-:W-:Y:S01]  /*01a0*/  @!P1 IMAD R2, R6, 0x4, R5 ;  /* 0x0000000406029824 */ /* 0x000fe200078e0205 */
[----:B------:R-:W-:Y:S05]  /*01b0*/  @!P1 LDS R3, [R5] ;  /* 0x0000000005039984 */ /* 0x000fea0000000800 */
[----:B------:R-:W0:Y:S02]  /*01c0*/  @!P1 LDS R2, [R2] ;  /* 0x0000000002029984 */ /* 0x000e240000000800 */
[----:B0-----:R-:W-:-:S05]  /*01d0*/  @!P1 IMAD.IADD R4, R2, 0x1, R3 ;  /* 0x0000000102049824 */ /* 0x001fca00078e0203 */
[----:B------:R1:W-:Y:S01]  /*01e0*/  @!P1 STS [R5], R4 ;  /* 0x0000000405009388 */ /* 0x0003e20000000800 */
[----:B------:R-:W-:Y:S01]  /*01f0*/  BAR.SYNC.DEFER_BLOCKING 0x0 ;  /* 0x0000000000007b1d */ /* 0x000fe20000010000 */
[----:B------:R-:W-:Y:S01]  /*0200*/  ISETP.GT.U32.AND P1, PT, R0, 0x3, PT ;  /* 0x000000030000780c */ /* 0x000fe20003f24070 */
[----:B------:R-:W-:-:S12]  /*0210*/  IMAD.MOV.U32 R0, RZ, RZ, R6 ;  /* 0x000000ffff007224 */ /* 0x000fd800078e0006 */
[----:B-1----:R-:W-:Y:S05]  /*0220*/  @P1 BRA `(.L_x_17) ;  /* 0xfffffffc00d41947 */ /* 0x002fea000383ffff */
.L_x_16:
[----:B------:R-:W-:Y:S05]  /*0230*/  @P0 EXIT ;  /* 0x000000000000094d */ /* 0x000fea0003800000 */
[----:B------:R-:W1:Y:S01]  /*0240*/  S2UR UR5, SR_CgaCtaId ;  /* 0x00000000000579c3 */ /* 0x000e620000008800 */
[----:B------:R-:W-:-:S07]  /*0250*/  UMOV UR4, 0x400 ;  /* 0x0000040000047882 */ /* 0x000fce0000000000 */
[----:B------:R-:W2:Y:S01]  /*0260*/  LDC.64 R2, c[0x0][0x388] ;  /* 0x0000e200ff027b82 */ /* 0x000ea20000000a00 */
[----:B-1----:R-:W-:-:S09]  /*0270*/  ULEA UR4, UR5, UR4, 0x18 ;  /* 0x0000000405047291 */ /* 0x002fd2000f8ec0ff */
[----:B0-----:R-:W2:Y:S04]  /*0280*/  LDS R5, [UR4] ;  /* 0x00000004ff057984 */ /* 0x001ea80008000800 */
[----:B--2---:R-:W-:Y:S01]  /*0290*/  REDG.E.ADD.STRONG.GPU desc[UR6][R2.64], R5 ;  /* 0x000000050200798e */ /* 0x004fe2000c12e106 */
[----:B------:R-:W-:Y:S05]  /*02a0*/  EXIT ;  /* 0x000000000000794d */ /* 0x000fea0003800000 */
.L_x_18:
        /* <DEDUP_REMOVED lines=13> */
.L_x_634:


//--------------------- .text.count_above_threshold_f32 --------------------------
	.section	.text.count_above_threshold_f32,"ax",@progbits
	.align	128
        .global         count_above_threshold_f32
        .type           count_above_threshold_f32,@function
        .size           count_above_threshold_f32,(.L_x_635 - count_above_threshold_f32)
        .other          count_above_threshold_f32,@"STO_CUDA_ENTRY STV_DEFAULT"
count_above_threshold_f32:
.text.count_above_threshold_f32:
        /* <DEDUP_REMOVED lines=11> */
[----:B--2---:R-:W2:Y:S01]  /*00b0*/  @!P2 LDG.E.CONSTANT R2, desc[UR6][R2.64] ;  /* 0x000000060202a981 */ /* 0x004ea2000c1e9900 */
[----:B------:R-:W-:Y:S01]  /*00c0*/  UMOV UR4, 0x400 ;  /* 0x0000040000047882 */ /* 0x000fe20000000000 */
[----:B------:R-:W-:-:S05]  /*00d0*/  ISETP.GE.U32.AND P3, PT, R0, 0x2, PT ;  /* 0x000000020000780c */ /* 0x000fca0003f66070 */
[----:B------:R-:W2:Y:S01]  /*00e0*/  @!P2 LDC R5, c[0x0][0x394] ;  /* 0x0000e500ff05ab82 */ /* 0x000ea20000000800 */
[----:B------:R-:W-:Y:S01]  /*00f0*/  IMAD.MOV.U32 R4, RZ, RZ, RZ ;  /* 0x000000ffff047224 */ /* 0x000fe200078e00ff */
[----:B------:R-:W-:Y:S01]  /*0100*/  ISETP.NE.AND P0, PT, R7, RZ, PT ;  /* 0x000000ff0700720c */ /* 0x000fe20003f05270 */
[----:B0-----:R-:W-:Y:S01]  /*0110*/  ULEA UR4, UR5, UR4, 0x18 ;  /* 0x0000000405047291 */ /* 0x001fe2000f8ec0ff */
[----:B--2---:R-:W-:-:S05]  /*0120*/  @!P2 FSETP.GT.AND P1, PT, |R2|, R5, PT ;  /* 0x000000050200a20b */ /* 0x004fca0003f24200 */
[----:B------:R-:W-:Y:S02]  /*0130*/  LEA R5, R7, UR4, 0x2 ;  /* 0x0000000407057c11 */ /* 0x000fe4000f8e10ff */
[----:B------:R-:W-:-:S05]  /*0140*/  @!P2 SEL R4, RZ, 0x1, !P1 ;  /* 0x00000001ff04a807 */ /* 0x000fca0004800000 */
[----:B------:R0:W-:Y:S01]  /*0150*/  STS [R5], R4 ;  /* 0x0000000405007388 */ /* 0x0001e20000000800 */
[----:B------:R-:W-:Y:S06]  /*0160*/  BAR.SYNC.DEFER_BLOCKING 0x0 ;  /* 0x0000000000007b1d */ /* 0x000fec0000010000 */
[----:B------:R-:W-:Y:S05]  /*0170*/  @!P3 BRA `(.L_x_19) ;  /* 0x00000000002cb947 */ /* 0x000fea0003800000 */
.L_x_20:
        /* <DEDUP_REMOVED lines=11> */
.L_x_19:
        /* <DEDUP_REMOVED lines=8> */
.L_x_21:
        /* <DEDUP_REMOVED lines=13> */
.L_x_635:


//--------------------- .text.scatter_column_f64  --------------------------
	.section	.text.scatter_column_f64,"ax",@progbits
	.align	128
        .global         scatter_column_f64
        .type           scatter_column_f64,@function
        .size           scatter_column_f64,(.L_x_636 - scatter_column_f64)
        .other          scatter_column_f64,@"STO_CUDA_ENTRY STV_DEFAULT"
scatter_column_f64:
.text.scatter_column_f64:
        /* <DEDUP_REMOVED lines=8> */
[----:B------:R-:W0:Y:S01]  /*0080*/  LDC.64 R2, c[0x0][0x380] ;  /* 0x0000e000ff027b82 */ /* 0x000e220000000a00 */
[----:B------:R-:W1:Y:S07]  /*0090*/  LDCU.64 UR4, c[0x0][0x358] ;  /* 0x00006b00ff0477ac */ /* 0x000e6e0008000a00 */
[----:B------:R-:W2:Y:S08]  /*00a0*/  LDC R0, c[0x0][0x394] ;  /* 0x0000e500ff007b82 */ /* 0x000eb00000000800 */
[----:B------:R-:W3:Y:S01]  /*00b0*/  LDC.64 R4, c[0x0][0x388] ;  /* 0x0000e200ff047b82 */ /* 0x000ee20000000a00 */
[----:B0-----:R-:W-:-:S06]  /*00c0*/  IMAD.WIDE.U32 R2, R7, 0x8, R2 ;  /* 0x0000000807027825 */ /* 0x001fcc00078e0002 */
[----:B-1----:R-:W4:Y:S01]  /*00d0*/  LDG.E.64.CONSTANT R2, desc[UR4][R2.64] ;  /* 0x0000000402027981 */ /* 0x002f22000c1e9b00 */
[----:B--2---:R-:W-:-:S04]  /*00e0*/  IMAD R7, R7, UR6, R0 ;  /* 0x0000000607077c24 */ /* 0x004fc8000f8e0200 */
[----:B---3--:R-:W-:-:S05]  /*00f0*/  IMAD.WIDE.U32 R4, R7, 0x8, R4 ;  /* 0x0000000807047825 */ /* 0x008fca00078e0004 */
[----:B----4-:R-:W-:Y:S01]  /*0100*/  STG.E.64 desc[UR4][R4.64], R2 ;  /* 0x0000000204007986 */ /* 0x010fe2000c101b04 */
[----:B------:R-:W-:Y:S05]  /*0110*/  EXIT ;  /* 0x000000000000794d */ /* 0x000fea0003800000 */
.L_x_22:
        /* <DEDUP_REMOVED lines=14> */
.L_x_636:


//--------------------- .text.scatter_column_f32  --------------------------
	.section	.text.scatter_column_f32,"ax",@progbits
	.align	128
        .global         scatter_column_f32
        .type           scatter_column_f32,@function
        .size           scatter_column_f32,(.L_x_637 - scatter_column_f32)
        .other          scatter_column_f32,@"STO_CUDA_ENTRY STV_DEFAULT"
scatter_column_f32:
.text.scatter_column_f32:
        /* <DEDUP_REMOVED lines=13> */
[----:B-1----:R-:W4:Y:S01]  /*00d0*/  LDG.E.CONSTANT R3, desc[UR4][R2.64] ;  /* 0x0000000402037981 */ /* 0x002f22000c1e9900 */
[----:B--2---:R-:W-:-:S04]  /*00e0*/  IMAD R7, R7, UR6, R0 ;  /* 0x0000000607077c24 */ /* 0x004fc8000f8e0200 */
[----:B---3--:R-:W-:-:S05]  /*00f0*/  IMAD.WIDE.U32 R4, R7, 0x4, R4 ;  /* 0x0000000407047825 */ /* 0x008fca00078e0004 */
[----:B----4-:R-:W-:Y:S01]  /*0100*/  STG.E desc[UR4][R4.64], R3 ;  /* 0x0000000304007986 */ /* 0x010fe2000c101904 */
[----:B------:R-:W-:Y:S05]  /*0110*/  EXIT ;  /* 0x000000000000794d */ /* 0x000fea0003800000 */
.L_x_23:
        /* <DEDUP_REMOVED lines=14> */
.L_x_637:


//--------------------- .text.matrix_copy_f64     --------------------------
	.section	.text.matrix_copy_f64,"ax",@progbits
	.align	128
        .global         matrix_copy_f64
        .type           matrix_copy_f64,@function
        .size           matrix_copy_f64,(.L_x_638 - matrix_copy_f64)
        .other          matrix_copy_f64,@"STO_CUDA_ENTRY STV_DEFAULT"
matrix_copy_f64:
.text.matrix_copy_f64:
        /* <DEDUP_REMOVED lines=10> */
[----:B------:R-:W2:Y:S01]  /*00a0*/  LDC.64 R4, c[0x0][0x388] ;  /* 0x0000e200ff047b82 */ /* 0x000ea20000000a00 */
[----:B0-----:R-:W-:-:S06]  /*00b0*/  IMAD.WIDE.U32 R2, R7, 0x8, R2 ;  /* 0x0000000807027825 */ /* 0x001fcc00078e0002 */
[----:B-1----:R-:W3:Y:S01]  /*00c0*/  LDG.E.64.CONSTANT R2, desc[UR4][R2.64] ;  /* 0x0000000402027981 */ /* 0x002ee2000c1e9b00 */
[----:B--2---:R-:W-:-:S05]  /*00d0*/  IMAD.WIDE.U32 R4, R7, 0x8, R4 ;  /* 0x0000000807047825 */ /* 0x004fca00078e0004 */
[----:B---3--:R-:W-:Y:S01]  /*00e0*/  STG.E.64 desc[UR4][R4.64], R2 ;  /* 0x0000000204007986 */ /* 0x008fe2000c101b04 */
[----:B------:R-:W-:Y:S05]  /*00f0*/  EXIT ;  /* 0x000000000000794d */ /* 0x000fea0003800000 */
.L_x_24:
        /* <DEDUP_REMOVED lines=16> */
.L_x_638:


//--------------------- .text.matrix_copy_f32     --------------------------
	.section	.text.matrix_copy_f32,"ax",@progbits
	.align	128
        .global         matrix_copy_f32
        .type           matrix_copy_f32,@function
        .size           matrix_copy_f32,(.L_x_639 - matrix_copy_f32)
        .other          matrix_copy_f32,@"STO_CUDA_ENTRY STV_DEFAULT"
matrix_copy_f32:
.text.matrix_copy_f32:
        /* <DEDUP_REMOVED lines=12> */
[----:B-1----:R-:W3:Y:S01]  /*00c0*/  LDG.E.CONSTANT R3, desc[UR4][R2.64] ;  /* 0x0000000402037981 */ /* 0x002ee2000c1e9900 */
[----:B--2---:R-:W-:-:S05]  /*00d0*/  IMAD.WIDE.U32 R4, R7, 0x4, R4 ;  /* 0x0000000407047825 */ /* 0x004fca00078e0004 */
[----:B---3--:R-:W-:Y:S01]  /*00e0*/  STG.E desc[UR4][R4.64], R3 ;  /* 0x0000000304007986 */ /* 0x008fe2000c101904 */
[----:B------:R-:W-:Y:S05]  /*00f0*/  EXIT ;  /* 0x000000000000794d */ /* 0x000fea0003800000 */
.L_x_25:
        /* <DEDUP_REMOVED lines=16> */
.L_x_639:


//--------------------- .text.apply_lu_permutation_f64 --------------------------
	.section	.text.apply_lu_permutation_f64,"ax",@progbits
	.align	128
        .global         apply_lu_permutation_f64
        .type           apply_lu_permutation_f64,@function
        .size           apply_lu_permutation_f64,(.L_x_640 - apply_lu_permutation_f64)
        .other          apply_lu_permutation_f64,@"STO_CUDA_ENTRY STV_DEFAULT"
apply_lu_permutation_f64:
.text.apply_lu_permutation_f64:
[----:B------:R-:W-:Y:S01]  /*0000*/  LDC R1, c[0x0][0x37c] ;  /* 0x0000df00ff017b82 */ /* 0x000fe20000000800 */
[----:B------:R-:W0:Y:S07]  /*0010*/  S2R R0, SR_TID.X ;  /* 0x0000000000007919 */ /* 0x000e2e0000002100 */
[----:B------:R-:W0:Y:S01]  /*0020*/  S2UR UR4, SR_CTAID.X ;  /* 0x00000000000479c3 */ /* 0x000e220000002500 */
[----:B------:R-:W1:Y:S01]  /*0030*/  LDCU UR6, c[0x0][0x398] ;  /* 0x00007300ff0677ac */ /* 0x000e620008000800 */
[----:B0-----:R-:W-:-:S04]  /*0040*/  LOP3.LUT P0, RZ, R0, UR4, RZ, 0xfc, !PT ;  /* 0x0000000400ff7c12 */ /* 0x001fc8000f80fcff */
[----:B-1----:R-:W-:-:S13]  /*0050*/  ISETP.EQ.OR P0, PT, RZ, UR6, P0 ;  /* 0x00000006ff007c0c */ /* 0x002fda0008702670 */
[----:B------:R-:W-:Y:S05]  /*0060*/  @P0 EXIT ;  /* 0x000000000000094d */ /* 0x000fea0003800000 */
[----:B------:R-:W0:Y:S01]  /*0070*/  LDCU.64 UR8, c[0x0][0x388] ;  /* 0x00007100ff0877ac */ /* 0x000e220008000a00 */
[----:B------:R-:W-:Y:S01]  /*0080*/  IMAD.MOV.U32 R0, RZ, RZ, RZ ;  /* 0x000000ffff007224 */ /* 0x000fe200078e00ff */
[----:B------:R-:W-:Y:S01]  /*0090*/  UIADD3 UR4, UPT, UPT, UR6, -0x1, URZ ;  /* 0xffffffff06047890 */ /* 0x000fe2000fffe0ff */
[----:B------:R-:W-:Y:S01]  /*00a0*/  UMOV UR5, 0x0 ;  /* 0x0000000000057882 */ /* 0x000fe20000000000 */
[----:B------:R-:W-:Y:S02]  /*00b0*/  ULOP3.LUT UR12, UR6, 0xf, URZ, 0xc0, !UPT ;  /* 0x0000000f060c7892 */ /* 0x000fe4000f8ec0ff */
[----:B------:R-:W-:Y:S01]  /*00c0*/  UISETP.GE.U32.AND UP0, UPT, UR4, 0xf, UPT ;  /* 0x0000000f0400788c */ /* 0x000fe2000bf06070 */
[----:B------:R-:W1:Y:S02]  /*00d0*/  LDCU.64 UR14, c[0x0][0x358] ;  /* 0x00006b00ff0e77ac */ /* 0x000e640008000a00 */
[----:B------:R-:W-:Y:S02]  /*00e0*/  UMOV UR4, 0x40 ;  /* 0x0000004000047882 */ /* 0x000fe40000000000 */
[----:B0-----:R-:W-:-:S04]  /*00f0*/  UIMAD.WIDE.U32 UR4, UR8, 0x1, UR4 ;  /* 0x00000001080478a5 */ /* 0x001fc8000f8e0004 */
[----:B------:R-:W-:Y:S08]  /*0100*/  BRA.U !UP0, `(.L_x_26) ;  /* 0x0000000108d87547 */ /* 0x000ff0000b800000 */
[----:B------:R-:W0:Y:S01]  /*0110*/  LDCU.64 UR10, c[0x0][0x380] ;  /* 0x00007000ff0a77ac */ /* 0x000e220008000a00 */
[----:B------:R-:W-:Y:S02]  /*0120*/  IMAD.U32 R2, RZ, RZ, UR4 ;  /* 0x00000004ff027e24 */ /* 0x000fe4000f8e00ff */
[----:B------:R-:W-:Y:S01]  /*0130*/  IMAD.U32 R3, RZ, RZ, UR5 ;  /* 0x00000005ff037e24 */ /* 0x000fe2000f8e00ff */
[----:B------:R-:W-:Y:S01]  /*0140*/  UIADD3 UR7, UPT, UPT, UR5, UR9, URZ ;  /* 0x0000000905077290 */ /* 0x000fe2000fffe0ff */
[----:B------:R-:W-:Y:S01]  /*0150*/  IMAD.MOV.U32 R18, RZ, RZ, R2 ;  /* 0x000000ffff127224 */ /* 0x000fe200078e0002 */
[----:B------:R-:W-:-:S04]  /*0160*/  ULOP3.LUT UR6, UR6, 0xfffffff0, URZ, 0xc0, !UPT ;  /* 0xfffffff006067892 */ /* 0x000fc8000f8ec0ff */
[----:B------:R-:W-:Y:S01]  /*0170*/  IMAD.U32 R19, RZ, RZ, UR7 ;  /* 0x00000007ff137e24 */ /* 0x000fe2000f8e00ff */
[----:B------:R-:W-:Y:S02]  /*0180*/  UIADD3 UR5, UPT, UPT, -UR6, URZ, URZ ;  /* 0x000000ff06057290 */ /* 0x000fe4000fffe1ff */
[----:B------:R-:W-:Y:S01]  /*0190*/  IMAD.U32 R0, RZ, RZ, UR6 ;  /* 0x00000006ff007e24 */ /* 0x000fe2000f8e00ff */
[----:B0-----:R-:W-:-:S04]  /*01a0*/  UIADD3 UR8, UP0, UPT, UR10, 0x40, URZ ;  /* 0x000000400a087890 */ /* 0x001fc8000ff1e0ff */
[----:B------:R-:W-:Y:S02]  /*01b0*/  UIADD3.X UR4, UPT, UPT, URZ, UR11, URZ, UP0, !UPT ;  /* 0x0000000bff047290 */ /* 0x000fe400087fe4ff */
[----:B------:R-:W-:-:S04]  /*01c0*/  IMAD.U32 R2, RZ, RZ, UR8 ;  /* 0x00000008ff027e24 */ /* 0x000fc8000f8e00ff */
[----:B------:R-:W-:-:S07]  /*01d0*/  IMAD.U32 R3, RZ, RZ, UR4 ;  /* 0x00000004ff037e24 */ /* 0x000fce000f8e00ff */
.L_x_27:
[----:B01----:R-:W2:Y:S04]  /*01e0*/  LDG.E.64.CONSTANT R6, desc[UR14][R2.64+-0x40] ;  /* 0xffffc00e02067981 */ /* 0x003ea8000c1e9b00 */
[----:B------:R-:W3:Y:S04]  /*01f0*/  LDG.E.64.CONSTANT R8, desc[UR14][R2.64+-0x38] ;  /* 0xffffc80e02087981 */ /* 0x000ee8000c1e9b00 */
[----:B------:R-:W4:Y:S04]  /*0200*/  LDG.E.64.CONSTANT R10, desc[UR14][R2.64+-0x30] ;  /* 0xffffd00e020a7981 */ /* 0x000f28000c1e9b00 */
[----:B------:R-:W5:Y:S04]  /*0210*/  LDG.E.64.CONSTANT R12, desc[UR14][R2.64+-0x28] ;  /* 0xffffd80e020c7981 */ /* 0x000f68000c1e9b00 */
[----:B------:R-:W5:Y:S01]  /*0220*/  LDG.E.64.CONSTANT R14, desc[UR14][R2.64+-0x20] ;  /* 0xffffe00e020e7981 */ /* 0x000f62000c1e9b00 */
[----:B------:R-:W-:-:S02]  /*0230*/  IMAD.MOV.U32 R4, RZ, RZ, R18 ;  /* 0x000000ffff047224 */ /* 0x000fc400078e0012 */
[----:B------:R-:W-:Y:S01]  /*0240*/  IMAD.MOV.U32 R5, RZ, RZ, R19 ;  /* 0x000000ffff057224 */ /* 0x000fe200078e0013 */
[----:B------:R-:W5:Y:S04]  /*0250*/  LDG.E.64.CONSTANT R16, desc[UR14][R2.64+-0x18] ;  /* 0xffffe80e02107981 */ /* 0x000f68000c1e9b00 */
[----:B------:R-:W5:Y:S04]  /*0260*/  LDG.E.64.CONSTANT R20, desc[UR14][R2.64+-0x8] ;  /* 0xfffff80e02147981 */ /* 0x000f68000c1e9b00 */
[----:B------:R-:W5:Y:S04]  /*0270*/  LDG.E.64.CONSTANT R22, desc[UR14][R2.64] ;  /* 0x0000000e02167981 */ /* 0x000f68000c1e9b00 */
[----:B------:R-:W5:Y:S04]  /*0280*/  LDG.E.64.CONSTANT R24, desc[UR14][R2.64+0x8] ;  /* 0x0000080e02187981 */ /* 0x000f68000c1e9b00 */
[----:B------:R-:W5:Y:S04]  /*0290*/  LDG.E.64.CONSTANT R26, desc[UR14][R2.64+0x10] ;  /* 0x0000100e021a7981 */ /* 0x000f68000c1e9b00 */
[----:B------:R-:W5:Y:S04]  /*02a0*/  LDG.E.64.CONSTANT R18, desc[UR14][R2.64+-0x10] ;  /* 0xfffff00e02127981 */ /* 0x000f68000c1e9b00 */
[----:B--2---:R0:W-:Y:S04]  /*02b0*/  STG.E.64 desc[UR14][R4.64+-0x40], R6 ;  /* 0xffffc00604007986 */ /* 0x0041e8000c101b0e */
[----:B---3--:R1:W-:Y:S04]  /*02c0*/  STG.E.64 desc[UR14][R4.64+-0x38], R8 ;  /* 0xffffc80804007986 */ /* 0x0083e8000c101b0e */
[----:B----4-:R2:W-:Y:S04]  /*02d0*/  STG.E.64 desc[UR14][R4.64+-0x30], R10 ;  /* 0xffffd00a04007986 */ /* 0x0105e8000c101b0e */
[----:B-----5:R3:W-:Y:S04]  /*02e0*/  STG.E.64 desc[UR14][R4.64+-0x28], R12 ;  /* 0xffffd80c04007986 */ /* 0x0207e8000c101b0e */
[----:B------:R4:W-:Y:S04]  /*02f0*/  STG.E.64 desc[UR14][R4.64+-0x20], R14 ;  /* 0xffffe00e04007986 */ /* 0x0009e8000c101b0e */
[----:B0-----:R-:W5:Y:S04]  /*0300*/  LDG.E.64.CONSTANT R6, desc[UR14][R2.64+0x18] ;  /* 0x0000180e02067981 */ /* 0x001f68000c1e9b00 */
[----:B-1----:R-:W5:Y:S04]  /*0310*/  LDG.E.64.CONSTANT R8, desc[UR14][R2.64+0x20] ;  /* 0x0000200e02087981 */ /* 0x002f68000c1e9b00 */
[----:B--2---:R-:W2:Y:S04]  /*0320*/  LDG.E.64.CONSTANT R10, desc[UR14][R2.64+0x28] ;  /* 0x0000280e020a7981 */ /* 0x004ea8000c1e9b00 */
[----:B---3--:R-:W3:Y:S04]  /*0330*/  LDG.E.64.CONSTANT R12, desc[UR14][R2.64+0x30] ;  /* 0x0000300e020c7981 */ /* 0x008ee8000c1e9b00 */
[----:B----4-:R0:W4:Y:S04]  /*0340*/  LDG.E.64.CONSTANT R14, desc[UR14][R2.64+0x38] ;  /* 0x0000380e020e7981 */ /* 0x010128000c1e9b00 */
[----:B------:R-:W-:Y:S04]  /*0350*/  STG.E.64 desc[UR14][R4.64+-0x18], R16 ;  /* 0xffffe81004007986 */ /* 0x000fe8000c101b0e */
[----:B------:R-:W-:Y:S04]  /*0360*/  STG.E.64 desc[UR14][R4.64+-0x8], R20 ;  /* 0xfffff81404007986 */ /* 0x000fe8000c101b0e */
[----:B------:R-:W-:Y:S04]  /*0370*/  STG.E.64 desc[UR14][R4.64], R22 ;  /* 0x0000001604007986 */ /* 0x000fe8000c101b0e */
[----:B------:R-:W-:Y:S04]  /*0380*/  STG.E.64 desc[UR14][R4.64+0x8], R24 ;  /* 0x0000081804007986 */ /* 0x000fe8000c101b0e */
[----:B------:R-:W-:Y:S01]  /*0390*/  STG.E.64 desc[UR14][R4.64+0x10], R26 ;  /* 0x0000101a04007986 */ /* 0x000fe2000c101b0e */
[----:B------:R-:W-:-:S04]  /*03a0*/  UIADD3 UR5, UPT, UPT, UR5, 0x10, URZ ;  /* 0x0000001005057890 */ /* 0x000fc8000fffe0ff */
[----:B------:R-:W-:Y:S01]  /*03b0*/  UISETP.NE.AND UP0, UPT, UR5, URZ, UPT ;  /* 0x000000ff0500728c */ /* 0x000fe2000bf05270 */
[----:B------:R1:W-:Y:S01]  /*03c0*/  STG.E.64 desc[UR14][R4.64+-0x10], R18 ;  /* 0xfffff01204007986 */ /* 0x0003e2000c101b0e */
[----:B0-----:R-:W-:-:S05]  /*03d0*/  IADD3 R2, P0, PT, R2, 0x80, RZ ;  /* 0x0000008002027810 */ /* 0x001fca0007f1e0ff */
[----:B------:R-:W-:Y:S01]  /*03e0*/  IMAD.X R3, RZ, RZ, R3, P0 ;  /* 0x000000ffff037224 */ /* 0x000fe200000e0603 */
[----:B-1----:R-:W-:-:S05]  /*03f0*/  IADD3 R18, P1, PT, R4, 0x80, RZ ;  /* 0x0000008004127810 */ /* 0x002fca0007f3e0ff */
[----:B------:R-:W-:Y:S01]  /*0400*/  IMAD.X R19, RZ, RZ, R5, P1 ;  /* 0x000000ffff137224 */ /* 0x000fe200008e0605 */
[----:B-----5:R0:W-:Y:S04]  /*0410*/  STG.E.64 desc[UR14][R4.64+0x18], R6 ;  /* 0x0000180604007986 */ /* 0x0201e8000c101b0e */
[----:B------:R0:W-:Y:S04]  /*0420*/  STG.E.64 desc[UR14][R4.64+0x20], R8 ;  /* 0x0000200804007986 */ /* 0x0001e8000c101b0e */
[----:B--2---:R0:W-:Y:S04]  /*0430*/  STG.E.64 desc[UR14][R4.64+0x28], R10 ;  /* 0x0000280a04007986 */ /* 0x0041e8000c101b0e */
[----:B---3--:R0:W-:Y:S04]  /*0440*/  STG.E.64 desc[UR14][R4.64+0x30], R12 ;  /* 0x0000300c04007986 */ /* 0x0081e8000c101b0e */
[----:B----4-:R0:W-:Y:S01]  /*0450*/  STG.E.64 desc[UR14][R4.64+0x38], R14 ;  /* 0x0000380e04007986 */ /* 0x0101e2000c101b0e */
[----:B------:R-:W-:Y:S05]  /*0460*/  BRA.U UP0, `(.L_x_27) ;  /* 0xfffffffd005c7547 */ /* 0x000fea000b83ffff */
.L_x_26:
[----:B------:R-:W-:-:S09]  /*0470*/  UISETP.NE.AND UP0, UPT, UR12, URZ, UPT ;  /* 0x000000ff0c00728c */ /* 0x000fd2000bf05270 */
[----:B------:R-:W-:Y:S05]  /*0480*/  BRA.U !UP0, `(.L_x_28) ;  /* 0x00000005080c7547 */ /* 0x000fea000b800000 */
[----:B------:R-:W2:Y:S01]  /*0490*/  LDCU UR4, c[0x0][0x398] ;  /* 0x00007300ff0477ac */ /* 0x000ea20008000800 */
[----:B------:R-:W-:Y:S02]  /*04a0*/  UISETP.GE.U32.AND UP0, UPT, UR12, 0x8, UPT ;  /* 0x000000080c00788c */ /* 0x000fe4000bf06070 */
[----:B--2---:R-:W-:-:S04]  /*04b0*/  ULOP3.LUT UR5, UR4, 0x7, URZ, 0xc0, !UPT ;  /* 0x0000000704057892 */ /* 0x004fc8000f8ec0ff */
[----:B------:R-:W-:-:S03]  /*04c0*/  UISETP.NE.AND UP1, UPT, UR5, URZ, UPT ;  /* 0x000000ff0500728c */ /* 0x000fc6000bf25270 */
[----:B------:R-:W-:Y:S08]  /*04d0*/  BRA.U !UP0, `(.L_x_29) ;  /* 0x0000000108547547 */ /* 0x000ff0000b800000 */
[----:B------:R-:W2:Y:S08]  /*04e0*/  LDC.64 R2, c[0x0][0x380] ;  /* 0x0000e000ff027b82 */ /* 0x000eb00000000a00 */
[----:B0-----:R-:W0:Y:S01]  /*04f0*/  LDC.64 R6, c[0x0][0x388] ;  /* 0x0000e200ff067b82 */ /* 0x001e220000000a00 */
[----:B--2---:R-:W-:-:S05]  /*0500*/  IMAD.WIDE.U32 R2, R0, 0x8, R2 ;  /* 0x0000000800027825 */ /* 0x004fca00078e0002 */
[----:B-1----:R-:W2:Y:S04]  /*0510*/  LDG.E.64.CONSTANT R4, desc[UR14][R2.64] ;  /* 0x0000000e02047981 */ /* 0x002ea8000c1e9b00 */
[----:B------:R-:W3:Y:S04]  /*0520*/  LDG.E.64.CONSTANT R8, desc[UR14][R2.64+0x8] ;  /* 0x0000080e02087981 */ /* 0x000ee8000c1e9b00 */
[----:B------:R-:W4:Y:S04]  /*0530*/  LDG.E.64.CONSTANT R10, desc[UR14][R2.64+0x10] ;  /* 0x0000100e020a7981 */ /* 0x000f28000c1e9b00 */
[----:B------:R-:W5:Y:S04]  /*0540*/  LDG.E.64.CONSTANT R12, desc[UR14][R2.64+0x18] ;  /* 0x0000180e020c7981 */ /* 0x000f68000c1e9b00 */
[----:B------:R-:W5:Y:S04]  /*0550*/  LDG.E.64.CONSTANT R14, desc[UR14][R2.64+0x20] ;  /* 0x0000200e020e7981 */ /* 0x000f68000c1e9b00 */
[----:B------:R-:W5:Y:S04]  /*0560*/  LDG.E.64.CONSTANT R16, desc[UR14][R2.64+0x28] ;  /* 0x0000280e02107981 */ /* 0x000f68000c1e9b00 */
[----:B------:R-:W5:Y:S04]  /*0570*/  LDG.E.64.CONSTANT R18, desc[UR14][R2.64+0x30] ;  /* 0x0000300e02127981 */ /* 0x000f68000c1e9b00 */
[----:B------:R-:W5:Y:S01]  /*0580*/  LDG.E.64.CONSTANT R20, desc[UR14][R2.64+0x38] ;  /* 0x0000380e02147981 */ /* 0x000f62000c1e9b00 */
[----:B0-----:R-:W-:-:S04]  /*0590*/  IMAD.WIDE.U32 R6, R0, 0x8, R6 ;  /* 0x0000000800067825 */ /* 0x001fc800078e0006 */
[----:B------:R-:W-:Y:S01]  /*05a0*/  VIADD R0, R0, 0x8 ;  /* 0x0000000800007836 */ /* 0x000fe20000000000 */
[----:B--2---:R2:W-:Y:S04]  /*05b0*/  STG.E.64 desc[UR14][R6.64], R4 ;  /* 0x0000000406007986 */ /* 0x0045e8000c101b0e */
[----:B---3--:R2:W-:Y:S04]  /*05c0*/  STG.E.64 desc[UR14][R6.64+0x8], R8 ;  /* 0x0000080806007986 */ /* 0x0085e8000c101b0e */
[----:B----4-:R2:W-:Y:S04]  /*05d0*/  STG.E.64 desc[UR14][R6.64+0x10], R10 ;  /* 0x0000100a06007986 */ /* 0x0105e8000c101b0e */
[----:B-----5:R2:W-:Y:S04]  /*05e0*/  STG.E.64 desc[UR14][R6.64+0x18], R12 ;  /* 0x0000180c06007986 */ /* 0x0205e8000c101b0e */
[----:B------:R2:W-:Y:S04]  /*05f0*/  STG.E.64 desc[UR14][R6.64+0x20], R14 ;  /* 0x0000200e06007986 */ /* 0x0005e8000c101b0e */
[----:B------:R2:W-:Y:S04]  /*0600*/  STG.E.64 desc[UR14][R6.64+0x28], R16 ;  /* 0x0000281006007986 */ /* 0x0005e8000c101b0e */
[----:B------:R2:W-:Y:S04]  /*0610*/  STG.E.64 desc[UR14][R6.64+0x30], R18 ;  /* 0x0000301206007986 */ /* 0x0005e8000c101b0e */
[----:B------:R2:W-:Y:S02]  /*0620*/  STG.E.64 desc[UR14][R6.64+0x38], R20 ;  /* 0x0000381406007986 */ /* 0x0005e4000c101b0e */
.L_x_29:
[----:B------:R-:W-:Y:S05]  /*0630*/  BRA.U !UP1, `(.L_x_28) ;  /* 0x0000000109a07547 */ /* 0x000fea000b800000 */
[----:B------:R-:W-:Y:S02]  /*0640*/  UISETP.GE.U32.AND UP0, UPT, UR5, 0x4, UPT ;  /* 0x000000040500788c */ /* 0x000fe4000bf06070 */
[----:B------:R-:W-:-:S04]  /*0650*/  ULOP3.LUT UR4, UR4, 0x3, URZ, 0xc0, !UPT ;  /* 0x0000000304047892 */ /* 0x000fc8000f8ec0ff */
[----:B------:R-:W-:-:S03]  /*0660*/  UISETP.NE.AND UP1, UPT, UR4, URZ, UPT ;  /* 0x000000ff0400728c */ /* 0x000fc6000bf25270 */
[----:B------:R-:W-:Y:S08]  /*0670*/  BRA.U !UP0, `(.L_x_30) ;  /* 0x0000000108347547 */ /* 0x000ff0000b800000 */
[----:B------:R-:W3:Y:S08]  /*0680*/  LDC.64 R2, c[0x0][0x380] ;  /* 0x0000e000ff027b82 */ /* 0x000ef00000000a00 */
[----:B0-2---:R-:W0:Y:S01]  /*0690*/  LDC.64 R6, c[0x0][0x388] ;  /* 0x0000e200ff067b82 */ /* 0x005e220000000a00 */
[----:B---3--:R-:W-:-:S05]  /*06a0*/  IMAD.WIDE.U32 R2, R0, 0x8, R2 ;  /* 0x0000000800027825 */ /* 0x008fca00078e0002 */
[----:B-1----:R-:W2:Y:S04]  /*06b0*/  LDG.E.64.CONSTANT R4, desc[UR14][R2.64] ;  /* 0x0000000e02047981 */ /* 0x002ea8000c1e9b00 */
[----:B------:R-:W3:Y:S04]  /*06c0*/  LDG.E.64.CONSTANT R8, desc[UR14][R2.64+0x8] ;  /* 0x0000080e02087981 */ /* 0x000ee8000c1e9b00 */
[----:B------:R-:W4:Y:S04]  /*06d0*/  LDG.E.64.CONSTANT R10, desc[UR14][R2.64+0x10] ;  /* 0x0000100e020a7981 */ /* 0x000f28000c1e9b00 */
[----:B------:R-:W5:Y:S01]  /*06e0*/  LDG.E.64.CONSTANT R12, desc[UR14][R2.64+0x18] ;  /* 0x0000180e020c7981 */ /* 0x000f62000c1e9b00 */
[----:B0-----:R-:W-:-:S04]  /*06f0*/  IMAD.WIDE.U32 R6, R0, 0x8, R6 ;  /* 0x0000000800067825 */ /* 0x001fc800078e0006 */
[----:B------:R-:W-:Y:S01]  /*0700*/  VIADD R0, R0, 0x4 ;  /* 0x0000000400007836 */ /* 0x000fe20000000000 */
[----:B--2---:R0:W-:Y:S04]  /*0710*/  STG.E.64 desc[UR14][R6.64], R4 ;  /* 0x0000000406007986 */ /* 0x0041e8000c101b0e */
[----:B---3--:R0:W-:Y:S04]  /*0720*/  STG.E.64 desc[UR14][R6.64+0x8], R8 ;  /* 0x0000080806007986 */ /* 0x0081e8000c101b0e */
[----:B----4-:R0:W-:Y:S04]  /*0730*/  STG.E.64 desc[UR14][R6.64+0x10], R10 ;  /* 0x0000100a06007986 */ /* 0x0101e8000c101b0e */
[----:B-----5:R0:W-:Y:S02]  /*0740*/  STG.E.64 desc[UR14][R6.64+0x18], R12 ;  /* 0x0000180c06007986 */ /* 0x0201e4000c101b0e */
.L_x_30:
[----:B------:R-:W-:Y:S05]  /*0750*/  BRA.U !UP1, `(.L_x_28) ;  /* 0x0000000109587547 */ /* 0x000fea000b800000 */
[----:B------:R-:W3:Y:S01]  /*0760*/  LDC.64 R2, c[0x0][0x388] ;  /* 0x0000e200ff027b82 */ /* 0x000ee20000000a00 */
[----:B------:R-:W-:-:S07]  /*0770*/  UIADD3 UR4, UPT, UPT, -UR4, URZ, URZ ;  /* 0x000000ff04047290 */ /* 0x000fce000fffe1ff */
[----:B0-2---:R-:W0:Y:S01]  /*0780*/  LDC.64 R4, c[0x0][0x380] ;  /* 0x0000e000ff047b82 */ /* 0x005e220000000a00 */
[----:B---3--:R-:W-:-:S04]  /*0790*/  IMAD.WIDE.U32 R2, R0, 0x8, R2 ;  /* 0x0000000800027825 */ /* 0x008fc800078e0002 */
[----:B------:R-:W-:Y:S02]  /*07a0*/  IMAD.MOV.U32 R6, RZ, RZ, R2 ;  /* 0x000000ffff067224 */ /* 0x000fe400078e0002 */
[----:B------:R-:W-:Y:S02]  /*07b0*/  IMAD.MOV.U32 R9, RZ, RZ, R3 ;  /* 0x000000ffff097224 */ /* 0x000fe400078e0003 */
[----:B0-----:R-:W-:-:S04]  /*07c0*/  IMAD.WIDE.U32 R4, R0, 0x8, R4 ;  /* 0x0000000800047825 */ /* 0x001fc800078e0004 */
[----:B------:R-:W-:Y:S02]  /*07d0*/  IMAD.MOV.U32 R0, RZ, RZ, R4 ;  /* 0x000000ffff007224 */ /* 0x000fe400078e0004 */
[----:B------:R-:W-:-:S07]  /*07e0*/  IMAD.MOV.U32 R7, RZ, RZ, R5 ;  /* 0x000000ffff077224 */ /* 0x000fce00078e0005 */
.L_x_31:
[----:B---3--:R-:W-:Y:S02]  /*07f0*/  IMAD.MOV.U32 R2, RZ, RZ, R0 ;  /* 0x000000ffff027224 */ /* 0x008fe400078e0000 */
[----:B------:R-:W-:-:S06]  /*0800*/  IMAD.MOV.U32 R3, RZ, RZ, R7 ;  /* 0x000000ffff037224 */ /* 0x000fcc00078e0007 */
[----:B-1----:R-:W2:Y:S01]  /*0810*/  LDG.E.64.CONSTANT R2, desc[UR14][R2.64] ;  /* 0x0000000e02027981 */ /* 0x002ea2000c1e9b00 */
[----:B------:R-:W-:Y:S01]  /*0820*/  IMAD.MOV.U32 R4, RZ, RZ, R6 ;  /* 0x000000ffff047224 */ /* 0x000fe200078e0006 */
[----:B------:R-:W-:Y:S01]  /*0830*/  UIADD3 UR4, UPT, UPT, UR4, 0x1, URZ ;  /* 0x0000000104047890 */ /* 0x000fe2000fffe0ff */
[--C-:B------:R-:W-:Y:S01]  /*0840*/  IMAD.MOV.U32 R5, RZ, RZ, R9.reuse ;  /* 0x000000ffff057224 */ /* 0x100fe200078e0009 */
[----:B------:R-:W-:Y:S02]  /*0850*/  IADD3 R6, P0, PT, R6, 0x8, RZ ;  /* 0x0000000806067810 */ /* 0x000fe40007f1e0ff */
[----:B------:R-:W-:Y:S01]  /*0860*/  UISETP.NE.AND UP0, UPT, UR4, URZ, UPT ;  /* 0x000000ff0400728c */ /* 0x000fe2000bf05270 */
[----:B------:R-:W-:Y:S02]  /*0870*/  IADD3 R0, P1, PT, R0, 0x8, RZ ;  /* 0x0000000800007810 */ /* 0x000fe40007f3e0ff */
[----:B------:R-:W-:-:S03]  /*0880*/  IMAD.X R9, RZ, RZ, R9, P0 ;  /* 0x000000ffff097224 */ /* 0x000fc600000e0609 */
[----:B------:R-:W-:Y:S01]  /*0890*/  IMAD.X R7, RZ, RZ, R7, P1 ;  /* 0x000000ffff077224 */ /* 0x000fe200008e0607 */
[----:B--2---:R3:W-:Y:S02]  /*08a0*/  STG.E.64 desc[UR14][R4.64], R2 ;  /* 0x0000000204007986 */ /* 0x0047e4000c101b0e */
[----:B------:R-:W-:Y:S05]  /*08b0*/  BRA.U UP0, `(.L_x_31) ;  /* 0xfffffffd00cc7547 */ /* 0x000fea000b83ffff */
.L_x_28:
[----:B------:R-:W4:Y:S01]  /*08c0*/  LDCU UR4, c[0x0][0x398] ;  /* 0x00007300ff0477ac */ /* 0x000f220008000800 */
[----:B------:R-:W-:Y:S01]  /*08d0*/  IMAD.MOV.U32 R0, RZ, RZ, RZ ;  /* 0x000000ffff007224 */ /* 0x000fe200078e00ff */
[----:B----4-:R-:W-:Y:S02]  /*08e0*/  UISETP.GE.U32.AND UP0, UPT, UR4, 0x8, UPT ;  /* 0x000000080400788c */ /* 0x010fe4000bf06070 */
[----:B------:R-:W-:-:S06]  /*08f0*/  ULOP3.LUT UR12, UR4, 0x7, URZ, 0xc0, !UPT ;  /* 0x00000007040c7892 */ /* 0x000fcc000f8ec0ff */
[----:B------:R-:W-:Y:S01]  /*0900*/  ISETP.NE.AND P0, PT, RZ, UR12, PT ;  /* 0x0000000cff007c0c */ /* 0x000fe2000bf05270 */
[----:B------:R-:W-:-:S12]  /*0910*/  BRA.U !UP0, `(.L_x_32) ;  /* 0x0000000508947547 */ /* 0x000fd8000b800000 */
[----:B------:R-:W4:Y:S01]  /*0920*/  LDCU.64 UR8, c[0x0][0x390] ;  /* 0x00007200ff0877ac */ /* 0x000f220008000a00 */
[----:B------:R-:W5:Y:S01]  /*0930*/  LDCU.64 UR10, c[0x0][0x388] ;  /* 0x00007100ff0a77ac */ /* 0x000f620008000a00 */
[----:B------:R-:W-:-:S06]  /*0940*/  ULOP3.LUT UR4, UR4, 0xfffffff8, URZ, 0xc0, !UPT ;  /* 0xfffffff804047892 */ /* 0x000fcc000f8ec0ff */
[----:B------:R-:W-:Y:S01]  /*0950*/  IMAD.U32 R0, RZ, RZ, UR4 ;  /* 0x00000004ff007e24 */ /* 0x000fe2000f8e00ff */
[----:B------:R-:W-:Y:S01]  /*0960*/  UMOV UR4, URZ ;  /* 0x000000ff00047c82 */ /* 0x000fe20008000000 */
[----:B----4-:R-:W-:Y:S02]  /*0970*/  UIADD3 UR7, UP0, UPT, UR8, 0x20, URZ ;  /* 0x0000002008077890 */ /* 0x010fe4000ff1e0ff */
[----:B-----5:R-:W-:Y:S02]  /*0980*/  UIADD3 UR5, UP1, UPT, UR10, 0x20, URZ ;  /* 0x000000200a057890 */ /* 0x020fe4000ff3e0ff */
[----:B------:R-:W-:Y:S02]  /*0990*/  UIADD3.X UR8, UPT, UPT, URZ, UR9, URZ, UP0, !UPT ;  /* 0x00000009ff087290 */ /* 0x000fe400087fe4ff */
[----:B0-23--:R-:W-:Y:S01]  /*09a0*/  IMAD.U32 R4, RZ, RZ, UR7 ;  /* 0x00000007ff047e24 */ /* 0x00dfe2000f8e00ff */
[----:B------:R-:W-:Y:S01]  /*09b0*/  UIADD3.X UR6, UPT, UPT, URZ, UR11, URZ, UP1, !UPT ;  /* 0x0000000bff067290 */ /* 0x000fe20008ffe4ff */
[----:B------:R-:W-:-:S02]  /*09c0*/  IMAD.U32 R10, RZ, RZ, UR5 ;  /* 0x00000005ff0a7e24 */ /* 0x000fc4000f8e00ff */
[----:B------:R-:W-:-:S03]  /*09d0*/  IMAD.U32 R5, RZ, RZ, UR8 ;  /* 0x00000008ff057e24 */ /* 0x000fc6000f8e00ff */
[----:B------:R-:W-:-:S07]  /*09e0*/  IMAD.U32 R11, RZ, RZ, UR6 ;  /* 0x00000006ff0b7e24 */ /* 0x000fce000f8e00ff */
.L_x_33:
[----:B-1----:R-:W2:Y:S04]  /*09f0*/  LDG.E.CONSTANT R2, desc[UR14][R4.64+-0x20] ;  /* 0xffffe00e04027981 */ /* 0x002ea8000c1e9900 */
[----:B------:R-:W3:Y:S01]  /*0a00*/  LDG.E.CONSTANT R8, desc[UR14][R4.64+-0x18] ;  /* 0xffffe80e04087981 */ /* 0x000ee2000c1e9900 */
[----:B------:R-:W-:Y:S01]  /*0a10*/  IMAD.MOV.U32 R3, RZ, RZ, R11 ;  /* 0x000000ffff037224 */ /* 0x000fe200078e000b */
[----:B------:R-:W-:Y:S02]  /*0a20*/  UIADD3 UR5, UPT, UPT, UR4, 0x1, URZ ;  /* 0x0000000104057890 */ /* 0x000fe4000fffe0ff */
[----:B------:R-:W4:Y:S04]  /*0a30*/  LDG.E.CONSTANT R20, desc[UR14][R4.64+-0x10] ;  /* 0xfffff00e04147981 */ /* 0x000f28000c1e9900 */
[----:B------:R-:W5:Y:S01]  /*0a40*/  LDG.E.CONSTANT R21, desc[UR14][R4.64+-0x8] ;  /* 0xfffff80e04157981 */ /* 0x000f62000c1e9900 */
[----:B--2---:R-:W-:-:S13]  /*0a50*/  ISETP.NE.AND P2, PT, R2, UR4, PT ;  /* 0x0000000402007c0c */ /* 0x004fda000bf45270 */
[----:B------:R-:W0:Y:S02]  /*0a60*/  @P2 LDC.64 R12, c[0x0][0x388] ;  /* 0x0000e200ff0c2b82 */ /* 0x000e240000000a00 */
[----:B0-----:R-:W-:-:S04]  /*0a70*/  @P2 LEA R12, P1, R2, R12, 0x3 ;  /* 0x0000000c020c2211 */ /* 0x001fc800078218ff */
[----:B------:R-:W-:Y:S01]  /*0a80*/  @P2 LEA.HI.X R13, R2, R13, RZ, 0x3, P1 ;  /* 0x0000000d020d2211 */ /* 0x000fe200008f1cff */
[----:B------:R-:W-:-:S04]  /*0a90*/  IMAD.MOV.U32 R2, RZ, RZ, R10 ;  /* 0x000000ffff027224 */ /* 0x000fc800078e000a */
[----:B------:R-:W2:Y:S04]  /*0aa0*/  @P2 LDG.E.64 R14, desc[UR14][R12.64] ;  /* 0x0000000e0c0e2981 */ /* 0x000ea8000c1e1b00 */
[----:B------:R-:W4:Y:S01]  /*0ab0*/  @P2 LDG.E.64 R10, desc[UR14][R2.64+-0x20] ;  /* 0xffffe00e020a2981 */ /* 0x000f22000c1e1b00 */
[----:B---3--:R-:W-:-:S13]  /*0ac0*/  ISETP.NE.AND P1, PT, R8, UR5, PT ;  /* 0x0000000508007c0c */ /* 0x008fda000bf25270 */
[----:B------:R-:W0:Y:S02]  /*0ad0*/  @P1 LDC.64 R6, c[0x0][0x388] ;  /* 0x0000e200ff061b82 */ /* 0x000e240000000a00 */
[----:B0-----:R-:W-:-:S04]  /*0ae0*/  @P1 LEA R6, P3, R8, R6, 0x3 ;  /* 0x0000000608061211 */ /* 0x001fc800078618ff */
[----:B------:R-:W-:Y:S01]  /*0af0*/  @P1 LEA.HI.X R7, R8, R7, RZ, 0x3, P3 ;  /* 0x0000000708071211 */ /* 0x000fe200018f1cff */
[----:B------:R-:W-:Y:S01]  /*0b00*/  UIADD3 UR5, UPT, UPT, UR4, 0x2, URZ ;  /* 0x0000000204057890 */ /* 0x000fe2000fffe0ff */
[----:B--2---:R0:W-:Y:S04]  /*0b10*/  @P2 STG.E.64 desc[UR14][R2.64+-0x20], R14 ;  /* 0xffffe00e02002986 */ /* 0x0041e8000c101b0e */
[----:B----4-:R1:W-:Y:S04]  /*0b20*/  @P2 STG.E.64 desc[UR14][R12.64], R10 ;  /* 0x0000000a0c002986 */ /* 0x0103e8000c101b0e */
[----:B------:R-:W2:Y:S04]  /*0b30*/  @P1 LDG.E.64 R18, desc[UR14][R6.64] ;  /* 0x0000000e06121981 */ /* 0x000ea8000c1e1b00 */
[----:B------:R-:W3:Y:S01]  /*0b40*/  @P1 LDG.E.64 R16, desc[UR14][R2.64+-0x18] ;  /* 0xffffe80e02101981 */ /* 0x000ee2000c1e1b00 */
[----:B------:R-:W-:-:S13]  /*0b50*/  ISETP.NE.AND P2, PT, R20, UR5, PT ;  /* 0x0000000514007c0c */ /* 0x000fda000bf45270 */
[----:B------:R-:W4:Y:S02]  /*0b60*/  @P2 LDC.64 R8, c[0x0][0x388] ;  /* 0x0000e200ff082b82 */ /* 0x000f240000000a00 */
[----:B----4-:R-:W-:-:S04]  /*0b70*/  @P2 LEA R8, P3, R20, R8, 0x3 ;  /* 0x0000000814082211 */ /* 0x010fc800078618ff */
[----:B------:R-:W-:Y:S01]  /*0b80*/  @P2 LEA.HI.X R9, R20, R9, RZ, 0x3, P3 ;  /* 0x0000000914092211 */ /* 0x000fe200018f1cff */
[----:B------:R-:W-:Y:S01]  /*0b90*/  UIADD3 UR5, UPT, UPT, UR4, 0x3, URZ ;  /* 0x0000000304057890 */ /* 0x000fe2000fffe0ff */
[----:B------:R-:W4:Y:S04]  /*0ba0*/  LDG.E.CONSTANT R20, desc[UR14][R4.64] ;  /* 0x0000000e04147981 */ /* 0x000f28000c1e9900 */
[----:B--2---:R2:W-:Y:S04]  /*0bb0*/  @P1 STG.E.64 desc[UR14][R2.64+-0x18], R18 ;  /* 0xffffe81202001986 */ /* 0x0045e8000c101b0e */
[----:B---3--:R3:W-:Y:S04]  /*0bc0*/  @P1 STG.E.64 desc[UR14][R6.64], R16 ;  /* 0x0000001006001986 */ /* 0x0087e8000c101b0e */
[----:B0-----:R-:W2:Y:S04]  /*0bd0*/  @P2 LDG.E.64 R14, desc[UR14][R8.64] ;  /* 0x0000000e080e2981 */ /* 0x001ea8000c1e1b00 */
[----:B-1----:R-:W3:Y:S01]  /*0be0*/  @P2 LDG.E.64 R12, desc[UR14][R2.64+-0x10] ;  /* 0xfffff00e020c2981 */ /* 0x002ee2000c1e1b00 */
[----:B-----5:R-:W-:-:S13]  /*0bf0*/  ISETP.NE.AND P1, PT, R21, UR5, PT ;  /* 0x0000000515007c0c */ /* 0x020fda000bf25270 */
[----:B------:R-:W0:Y:S02]  /*0c00*/  @P1 LDC.64 R10, c[0x0][0x388] ;  /* 0x0000e200ff0a1b82 */ /* 0x000e240000000a00 */
[----:B0-----:R-:W-:-:S04]  /*0c10*/  @P1 LEA R10, P3, R21, R10, 0x3 ;  /* 0x0000000a150a1211 */ /* 0x001fc800078618ff */
[----:B------:R-:W-:Y:S01]  /*0c20*/  @P1 LEA.HI.X R11, R21, R11, RZ, 0x3, P3 ;  /* 0x0000000b150b1211 */ /* 0x000fe200018f1cff */
[----:B------:R-:W-:Y:S01]  /*0c30*/  UIADD3 UR5, UPT, UPT, UR4, 0x4, URZ ;  /* 0x0000000404057890 */ /* 0x000fe2000fffe0ff */
[----:B------:R-:W5:Y:S04]  /*0c40*/  LDG.E.CONSTANT R21, desc[UR14][R4.64+0x8] ;  /* 0x0000080e04157981 */ /* 0x000f68000c1e9900 */
[----:B--2---:R0:W-:Y:S04]  /*0c50*/  @P2 STG.E.64 desc[UR14][R2.64+-0x10], R14 ;  /* 0xfffff00e02002986 */ /* 0x0041e8000c101b0e */
[----:B---3--:R1:W-:Y:S04]  /*0c60*/  @P2 STG.E.64 desc[UR14][R8.64], R12 ;  /* 0x0000000c08002986 */ /* 0x0083e8000c101b0e */
[----:B------:R-:W2:Y:S04]  /*0c70*/  @P1 LDG.E.64 R18, desc[UR14][R10.64] ;  /* 0x0000000e0a121981 */ /* 0x000ea8000c1e1b00 */
[----:B------:R-:W3:Y:S01]  /*0c80*/  @P1 LDG.E.64 R16, desc[UR14][R2.64+-0x8] ;  /* 0xfffff80e02101981 */ /* 0x000ee2000c1e1b00 */
[----:B----4-:R-:W-:-:S13]  /*0c90*/  ISETP.NE.AND P2, PT, R20, UR5, PT ;  /* 0x0000000514007c0c */ /* 0x010fda000bf45270 */
[----:B------:R-:W4:Y:S02]  /*0ca0*/  @P2 LDC.64 R6, c[0x0][0x388] ;  /* 0x0000e200ff062b82 */ /* 0x000f240000000a00 */
[----:B----4-:R-:W-:-:S04]  /*0cb0*/  @P2 LEA R6, P3, R20, R6, 0x3 ;  /* 0x0000000614062211 */ /* 0x010fc800078618ff */
[----:B------:R-:W-:Y:S01]  /*0cc0*/  @P2 LEA.HI.X R7, R20, R7, RZ, 0x3, P3 ;  /* 0x0000000714072211 */ /* 0x000fe200018f1cff */
[----:B------:R-:W-:Y:S01]  /*0cd0*/  UIADD3 UR5, UPT, UPT, UR4, 0x5, URZ ;  /* 0x0000000504057890 */ /* 0x000fe2000fffe0ff */
[----:B------:R-:W4:Y:S04]  /*0ce0*/  LDG.E.CONSTANT R20, desc[UR14][R4.64+0x10] ;  /* 0x0000100e04147981 */ /* 0x000f28000c1e9900 */
[----:B--2---:R-:W-:Y:S04]  /*0cf0*/  @P1 STG.E.64 desc[UR14][R2.64+-0x8], R18 ;  /* 0xfffff81202001986 */ /* 0x004fe8000c101b0e */
[----:B---3--:R2:W-:Y:S04]  /*0d00*/  @P1 STG.E.64 desc[UR14][R10.64], R16 ;  /* 0x000000100a001986 */ /* 0x0085e8000c101b0e */
[----:B0-----:R-:W3:Y:S04]  /*0d10*/  @P2 LDG.E.64 R14, desc[UR14][R6.64] ;  /* 0x0000000e060e2981 */ /* 0x001ee8000c1e1b00 */
[----:B-1----:R-:W2:Y:S01]  /*0d20*/  @P2 LDG.E.64 R12, desc[UR14][R2.64] ;  /* 0x0000000e020c2981 */ /* 0x002ea2000c1e1b00 */
[----:B-----5:R-:W-:-:S13]  /*0d30*/  ISETP.NE.AND P1, PT, R21, UR5, PT ;  /* 0x0000000515007c0c */ /* 0x020fda000bf25270 */
[----:B------:R-:W0:Y:S02]  /*0d40*/  @P1 LDC.64 R8, c[0x0][0x388] ;  /* 0x0000e200ff081b82 */ /* 0x000e240000000a00 */
[----:B0-----:R-:W-:-:S04]  /*0d50*/  @P1 LEA R8, P3, R21, R8, 0x3 ;  /* 0x0000000815081211 */ /* 0x001fc800078618ff */
[----:B------:R-:W-:Y:S01]  /*0d60*/  @P1 LEA.HI.X R9, R21, R9, RZ, 0x3, P3 ;  /* 0x0000000915091211 */ /* 0x000fe200018f1cff */
[----:B------:R-:W-:Y:S01]  /*0d70*/  UIADD3 UR5, UPT, UPT, UR4, 0x6, URZ ;  /* 0x0000000604057890 */ /* 0x000fe2000fffe0ff */
[----:B------:R-:W5:Y:S04]  /*0d80*/  LDG.E.CONSTANT R21, desc[UR14][R4.64+0x18] ;  /* 0x0000180e04157981 */ /* 0x000f68000c1e9900 */
[----:B---3--:R-:W-:Y:S04]  /*0d90*/  @P2 STG.E.64 desc[UR14][R2.64], R14 ;  /* 0x0000000e02002986 */ /* 0x008fe8000c101b0e */
[----:B--2---:R0:W-:Y:S04]  /*0da0*/  @P2 STG.E.64 desc[UR14][R6.64], R12 ;  /* 0x0000000c06002986 */ /* 0x0041e8000c101b0e */
[----:B------:R-:W2:Y:S04]  /*0db0*/  @P1 LDG.E.64 R16, desc[UR14][R8.64] ;  /* 0x0000000e08101981 */ /* 0x000ea8000c1e1b00 */
[----:B------:R-:W3:Y:S01]  /*0dc0*/  @P1 LDG.E.64 R10, desc[UR14][R2.64+0x8] ;  /* 0x0000080e020a1981 */ /* 0x000ee2000c1e1b00 */
[----:B----4-:R-:W-:-:S13]  /*0dd0*/  ISETP.NE.AND P2, PT, R20, UR5, PT ;  /* 0x0000000514007c0c */ /* 0x010fda000bf45270 */
[----:B------:R-:W1:Y:S02]  /*0de0*/  @P2 LDC.64 R18, c[0x0][0x388] ;  /* 0x0000e200ff122b82 */ /* 0x000e640000000a00 */
[----:B-1----:R-:W-:-:S04]  /*0df0*/  @P2 LEA R18, P3, R20, R18, 0x3 ;  /* 0x0000001214122211 */ /* 0x002fc800078618ff */
[----:B------:R-:W-:Y:S01]  /*0e00*/  @P2 LEA.HI.X R19, R20, R19, RZ, 0x3, P3 ;  /* 0x0000001314132211 */ /* 0x000fe200018f1cff */
[----:B------:R-:W-:Y:S01]  /*0e10*/  UIADD3 UR5, UPT, UPT, UR4, 0x7, URZ ;  /* 0x0000000704057890 */ /* 0x000fe2000fffe0ff */
[----:B--2---:R1:W-:Y:S04]  /*0e20*/  @P1 STG.E.64 desc[UR14][R2.64+0x8], R16 ;  /* 0x0000081002001986 */ /* 0x0043e8000c101b0e */
[----:B---3--:R2:W-:Y:S04]  /*0e30*/  @P1 STG.E.64 desc[UR14][R8.64], R10 ;  /* 0x0000000a08001986 */ /* 0x0085e8000c101b0e */
[----:B0-----:R-:W3:Y:S04]  /*0e40*/  @P2 LDG.E.64 R12, desc[UR14][R18.64] ;  /* 0x0000000e120c2981 */ /* 0x001ee8000c1e1b00 */
[----:B------:R-:W4:Y:S01]  /*0e50*/  @P2 LDG.E.64 R6, desc[UR14][R2.64+0x10] ;  /* 0x0000100e02062981 */ /* 0x000f22000c1e1b00 */
[----:B-----5:R-:W-:-:S13]  /*0e60*/  ISETP.NE.AND P1, PT, R21, UR5, PT ;  /* 0x0000000515007c0c */ /* 0x020fda000bf25270 */
[----:B------:R-:W0:Y:S02]  /*0e70*/  @P1 LDC.64 R14, c[0x0][0x388] ;  /* 0x0000e200ff0e1b82 */ /* 0x000e240000000a00 */
[----:B0-----:R-:W-:-:S04]  /*0e80*/  @P1 LEA R14, P3, R21, R14, 0x3 ;  /* 0x0000000e150e1211 */ /* 0x001fc800078618ff */
[----:B------:R-:W-:Y:S01]  /*0e90*/  @P1 LEA.HI.X R15, R21, R15, RZ, 0x3, P3 ;  /* 0x0000000f150f1211 */ /* 0x000fe200018f1cff */
[----:B---3--:R0:W-:Y:S04]  /*0ea0*/  @P2 STG.E.64 desc[UR14][R2.64+0x10], R12 ;  /* 0x0000100c02002986 */ /* 0x0081e8000c101b0e */
[----:B----4-:R0:W-:Y:S04]  /*0eb0*/  @P2 STG.E.64 desc[UR14][R18.64], R6 ;  /* 0x0000000612002986 */ /* 0x0101e8000c101b0e */
[----:B-1----:R-:W3:Y:S04]  /*0ec0*/  @P1 LDG.E.64 R16, desc[UR14][R14.64] ;  /* 0x0000000e0e101981 */ /* 0x002ee8000c1e1b00 */
[----:B--2---:R-:W2:Y:S01]  /*0ed0*/  @P1 LDG.E.64 R8, desc[UR14][R2.64+0x18] ;  /* 0x0000180e02081981 */ /* 0x004ea2000c1e1b00 */
[----:B------:R-:W-:Y:S01]  /*0ee0*/  UIADD3 UR4, UPT, UPT, UR4, 0x8, URZ ;  /* 0x0000000804047890 */ /* 0x000fe2000fffe0ff */
[----:B------:R-:W-:-:S02]  /*0ef0*/  IADD3 R4, P2, PT, R4, 0x40, RZ ;  /* 0x0000004004047810 */ /* 0x000fc40007f5e0ff */
[----:B------:R-:W-:-:S03]  /*0f00*/  IADD3 R10, P3, PT, R2, 0x40, RZ ;  /* 0x00000040020a7810 */ /* 0x000fc60007f7e0ff */
[----:B------:R-:W-:Y:S02]  /*0f10*/  IMAD.X R5, RZ, RZ, R5, P2 ;  /* 0x000000ffff057224 */ /* 0x000fe400010e0605 */
[----:B------:R-:W-:Y:S01]  /*0f20*/  IMAD.X R11, RZ, RZ, R3, P3 ;  /* 0x000000ffff0b7224 */ /* 0x000fe200018e0603 */
[----:B---3--:R0:W-:Y:S04]  /*0f30*/  @P1 STG.E.64 desc[UR14][R2.64+0x18], R16 ;  /* 0x0000181002001986 */ /* 0x0081e8000c101b0e */
[----:B--2---:R0:W-:Y:S01]  /*0f40*/  @P1 STG.E.64 desc[UR14][R14.64], R8 ;  /* 0x000000080e001986 */ /* 0x0041e2000c101b0e */
[----:B------:R-:W-:-:S13]  /*0f50*/  ISETP.NE.AND P1, PT, R0, UR4, PT ;  /* 0x0000000400007c0c */ /* 0x000fda000bf25270 */
[----:B0-----:R-:W-:Y:S05]  /*0f60*/  @P1 BRA `(.L_x_33) ;  /* 0xfffffff800a01947 */ /* 0x001fea000383ffff */
.L_x_32:
[----:B-1----:R-:W-:Y:S05]  /*0f70*/  @!P0 EXIT ;  /* 0x000000000000894d */ /* 0x002fea0003800000 */
[----:B0-23--:R-:W0:Y:S01]  /*0f80*/  LDC R4, c[0x0][0x398] ;  /* 0x0000e600ff047b82 */ /* 0x00de220000000800 */
[----:B------:R-:W-:Y:S01]  /*0f90*/  UISETP.GE.U32.AND UP0, UPT, UR12, 0x4, UPT ;  /* 0x000000040c00788c */ /* 0x000fe2000bf06070 */
[----:B0-----:R-:W-:-:S08]  /*0fa0*/  LOP3.LUT R5, R4, 0x3, RZ, 0xc0, !PT ;  /* 0x0000000304057812 */ /* 0x001fd000078ec0ff */
[----:B------:R-:W-:Y:S05]  /*0fb0*/  BRA.U !UP0, `(.L_x_34) ;  /* 0x0000000108b47547 */ /* 0x000fea000b800000 */
[----:B------:R-:W0:Y:S08]  /*0fc0*/  LDC.64 R6, c[0x0][0x390] ;  /* 0x0000e400ff067b82 */ /* 0x000e300000000a00 */
[----:B------:R-:W1:Y:S01]  /*0fd0*/  LDC.64 R2, c[0x0][0x388] ;  /* 0x0000e200ff027b82 */ /* 0x000e620000000a00 */
[----:B0-----:R-:W-:-:S05]  /*0fe0*/  IMAD.WIDE.U32 R6, R0, 0x8, R6 ;  /* 0x0000000800067825 */ /* 0x001fca00078e0006 */
[----:B------:R-:W2:Y:S04]  /*0ff0*/  LDG.E.CONSTANT R9, desc[UR14][R6.64] ;  /* 0x0000000e06097981 */ /* 0x000ea8000c1e9900 */
[----:B------:R-:W3:Y:S01]  /*1000*/  LDG.E.CONSTANT R13, desc[UR14][R6.64+0x8] ;  /* 0x0000080e060d7981 */ /* 0x000ee2000c1e9900 */
[----:B-1----:R-:W-:-:S03]  /*1010*/  IMAD.WIDE.U32 R2, R0, 0x8, R2 ;  /* 0x0000000800027825 */ /* 0x002fc600078e0002 */
[----:B------:R-:W4:Y:S01]  /*1020*/  LDG.E.CONSTANT R23, desc[UR14][R6.64+0x10] ;  /* 0x0000100e06177981 */ /* 0x000f22000c1e9900 */
[C---:B------:R-:W-:Y:S02]  /*1030*/  VIADD R8, R0.reuse, 0x1 ;  /* 0x0000000100087836 */ /* 0x040fe40000000000 */
[C---:B------:R-:W-:Y:S01]  /*1040*/  VIADD R12, R0.reuse, 0x2 ;  /* 0x00000002000c7836 */ /* 0x040fe20000000000 */
[----:B------:R-:W5:Y:S01]  /*1050*/  LDG.E.CONSTANT R7, desc[UR14][R6.64+0x18] ;  /* 0x0000180e06077981 */ /* 0x000f62000c1e9900 */
[----:B--2---:R-:W-:-:S13]  /*1060*/  ISETP.NE.AND P1, PT, R0, R9, PT ;  /* 0x000000090000720c */ /* 0x004fda0003f25270 */
[----:B------:R-:W0:Y:S01]  /*1070*/  @P1 LDC.64 R10, c[0x0][0x388] ;  /* 0x0000e200ff0a1b82 */ /* 0x000e220000000a00 */
[----:B------:R-:W2:Y:S01]  /*1080*/  @P1 LDG.E.64 R14, desc[UR14][R2.64] ;  /* 0x0000000e020e1981 */ /* 0x000ea2000c1e1b00 */
[----:B0-----:R-:W-:-:S04]  /*1090*/  @P1 LEA R10, P0, R9, R10, 0x3 ;  /* 0x0000000a090a1211 */ /* 0x001fc800078018ff */
[----:B------:R-:W-:-:S05]  /*10a0*/  @P1 LEA.HI.X R11, R9, R11, RZ, 0x3, P0 ;  /* 0x0000000b090b1211 */ /* 0x000fca00000f1cff */
[----:B------:R-:W4:Y:S01]  /*10b0*/  @P1 LDG.E.64 R16, desc[UR14][R10.64] ;  /* 0x0000000e0a101981 */ /* 0x000f22000c1e1b00 */
[----:B---3--:R-:W-:-:S13]  /*10c0*/  ISETP.NE.AND P0, PT, R8, R13, PT ;  /* 0x0000000d0800720c */ /* 0x008fda0003f05270 */
[----:B------:R-:W0:Y:S02]  /*10d0*/  @P0 LDC.64 R8, c[0x0][0x388] ;  /* 0x0000e200ff080b82 */ /* 0x000e240000000a00 */
[----:B0-----:R-:W-:-:S04]  /*10e0*/  @P0 LEA R8, P2, R13, R8, 0x3 ;  /* 0x000000080d080211 */ /* 0x001fc800078418ff */
[----:B------:R-:W-:Y:S01]  /*10f0*/  @P0 LEA.HI.X R9, R13, R9, RZ, 0x3, P2 ;  /* 0x000000090d090211 */ /* 0x000fe200010f1cff */
[----:B----4-:R0:W-:Y:S04]  /*1100*/  @P1 STG.E.64 desc[UR14][R2.64], R16 ;  /* 0x0000001002001986 */ /* 0x0101e8000c101b0e */
[----:B--2---:R1:W-:Y:S04]  /*1110*/  @P1 STG.E.64 desc[UR14][R10.64], R14 ;  /* 0x0000000e0a001986 */ /* 0x0043e8000c101b0e */
[----:B------:R-:W2:Y:S04]  /*1120*/  @P0 LDG.E.64 R20, desc[UR14][R8.64] ;  /* 0x0000000e08140981 */ /* 0x000ea8000c1e1b00 */
[----:B------:R-:W3:Y:S01]  /*1130*/  @P0 LDG.E.64 R18, desc[UR14][R2.64+0x8] ;  /* 0x0000080e02120981 */ /* 0x000ee2000c1e1b00 */
[----:B------:R-:W-:-:S13]  /*1140*/  ISETP.NE.AND P1, PT, R12, R23, PT ;  /* 0x000000170c00720c */ /* 0x000fda0003f25270 */
[----:B------:R-:W4:Y:S02]  /*1150*/  @P1 LDC.64 R12, c[0x0][0x388] ;  /* 0x0000e200ff0c1b82 */ /* 0x000f240000000a00 */
[----:B----4-:R-:W-:-:S04]  /*1160*/  @P1 LEA R12, P2, R23, R12, 0x3 ;  /* 0x0000000c170c1211 */ /* 0x010fc800078418ff */
[----:B------:R-:W-:Y:S01]  /*1170*/  @P1 LEA.HI.X R13, R23, R13, RZ, 0x3, P2 ;  /* 0x0000000d170d1211 */ /* 0x000fe200010f1cff */
[----:B--2---:R2:W-:Y:S04]  /*1180*/  @P0 STG.E.64 desc[UR14][R2.64+0x8], R20 ;  /* 0x0000081402000986 */ /* 0x0045e8000c101b0e */
[----:B---3--:R2:W-:Y:S04]  /*1190*/  @P0 STG.E.64 desc[UR14][R8.64], R18 ;  /* 0x0000001208000986 */ /* 0x0085e8000c101b0e */
[----:B0-----:R-:W3:Y:S04]  /*11a0*/  @P1 LDG.E.64 R16, desc[UR14][R12.64] ;  /* 0x0000000e0c101981 */ /* 0x001ee8000c1e1b00 */
[----:B-1----:R-:W4:Y:S01]  /*11b0*/  @P1 LDG.E.64 R10, desc[UR14][R2.64+0x10] ;  /* 0x0000100e020a1981 */ /* 0x002f22000c1e1b00 */
[----:B------:R-:W-:-:S05]  /*11c0*/  VIADD R14, R0, 0x3 ;  /* 0x00000003000e7836 */ /* 0x000fca0000000000 */
[----:B-----5:R-:W-:Y:S01]  /*11d0*/  ISETP.NE.AND P0, PT, R14, R7, PT ;  /* 0x000000070e00720c */ /* 0x020fe20003f05270 */
[----:B---3--:R2:W-:Y:S04]  /*11e0*/  @P1 STG.E.64 desc[UR14][R2.64+0x10], R16 ;  /* 0x0000101002001986 */ /* 0x0085e8000c101b0e */
[----:B----4-:R2:W-:Y:S08]  /*11f0*/  @P1 STG.E.64 desc[UR14][R12.64], R10 ;  /* 0x0000000a0c001986 */ /* 0x0105f0000c101b0e */
[----:B------:R-:W-:Y:S05]  /*1200*/  @!P0 BRA `(.L_x_35) ;  /* 0x00000000001c8947 */ /* 0x000fea0003800000 */
[----:B--2---:R-:W0:Y:S02]  /*1210*/  LDC.64 R8, c[0x0][0x388] ;  /* 0x0000e200ff087b82 */ /* 0x004e240000000a00 */
[----:B0-----:R-:W-:-:S04]  /*1220*/  LEA R8, P0, R7, R8, 0x3 ;  /* 0x0000000807087211 */ /* 0x001fc800078018ff */
[----:B------:R-:W-:Y:S02]  /*1230*/  LEA.HI.X R9, R7, R9, RZ, 0x3, P0 ;  /* 0x0000000907097211 */ /* 0x000fe400000f1cff */
[----:B------:R-:W2:Y:S04]  /*1240*/  LDG.E.64 R6, desc[UR14][R2.64+0x18] ;  /* 0x0000180e02067981 */ /* 0x000ea8000c1e1b00 */
[----:B------:R-:W3:Y:S04]  /*1250*/  LDG.E.64 R10, desc[UR14][R8.64] ;  /* 0x0000000e080a7981 */ /* 0x000ee8000c1e1b00 */
[----:B---3--:R0:W-:Y:S04]  /*1260*/  STG.E.64 desc[UR14][R2.64+0x18], R10 ;  /* 0x0000180a02007986 */ /* 0x0081e8000c101b0e */
[----:B--2---:R0:W-:Y:S02]  /*1270*/  STG.E.64 desc[UR14][R8.64], R6 ;  /* 0x0000000608007986 */ /* 0x0041e4000c101b0e */
.L_x_35:
[----:B------:R-:W-:-:S07]  /*1280*/  VIADD R0, R0, 0x4 ;  /* 0x0000000400007836 */ /* 0x000fce0000000000 */
.L_x_34:
[----:B------:R-:W-:-:S13]  /*1290*/  ISETP.NE.AND P0, PT, R5, RZ, PT ;  /* 0x000000ff0500720c */ /* 0x000fda0003f05270 */
[----:B------:R-:W-:Y:S05]  /*12a0*/  @!P0 EXIT ;  /* 0x000000000000894d */ /* 0x000fea0003800000 */
[----:B------:R-:W-:-:S13]  /*12b0*/  ISETP.NE.AND P0, PT, R5, 0x1, PT ;  /* 0x000000010500780c */ /* 0x000fda0003f05270 */
[----:B------:R-:W-:Y:S05]  /*12c0*/  @!P0 BRA `(.L_x_36) ;  /* 0x0000000000648947 */ /* 0x000fea0003800000 */
[----:B0-2---:R-:W0:Y:S02]  /*12d0*/  LDC.64 R2, c[0x0][0x390] ;  /* 0x0000e400ff027b82 */ /* 0x005e240000000a00 */
[----:B0-----:R-:W-:-:S06]  /*12e0*/  IMAD.WIDE.U32 R10, R0, 0x8, R2 ;  /* 0x00000008000a7825 */ /* 0x001fcc00078e0002 */
[----:B------:R-:W0:Y:S01]  /*12f0*/  LDC.64 R2, c[0x0][0x388] ;  /* 0x0000e200ff027b82 */ /* 0x000e220000000a00 */
[----:B------:R-:W2:Y:S04]  /*1300*/  LDG.E.CONSTANT R5, desc[UR14][R10.64] ;  /* 0x0000000e0a057981 */ /* 0x000ea8000c1e9900 */
[----:B------:R-:W3:Y:S01]  /*1310*/  LDG.E.CONSTANT R14, desc[UR14][R10.64+0x8] ;  /* 0x0000080e0a0e7981 */ /* 0x000ee2000c1e9900 */
[C---:B0-----:R-:W-:Y:S01]  /*1320*/  IMAD.WIDE.U32 R12, R0.reuse, 0x8, R2 ;  /* 0x00000008000c7825 */ /* 0x041fe200078e0002 */
[----:B--2---:R-:W-:-:S13]  /*1330*/  ISETP.NE.AND P0, PT, R0, R5, PT ;  /* 0x000000050000720c */ /* 0x004fda0003f05270 */
[----:B------:R-:W0:Y:S01]  /*1340*/  @P0 LDC.64 R6, c[0x0][0x388] ;  /* 0x0000e200ff060b82 */ /* 0x000e220000000a00 */
[----:B------:R-:W2:Y:S01]  /*1350*/  @P0 LDG.E.64 R2, desc[UR14][R12.64] ;  /* 0x0000000e0c020981 */ /* 0x000ea2000c1e1b00 */
[----:B0-----:R-:W-:-:S04]  /*1360*/  @P0 LEA R6, P1, R5, R6, 0x3 ;  /* 0x0000000605060211 */ /* 0x001fc800078218ff */
[----:B------:R-:W-:-:S05]  /*1370*/  @P0 LEA.HI.X R7, R5, R7, RZ, 0x3, P1 ;  /* 0x0000000705070211 */ /* 0x000fca00008f1cff */
[----:B------:R-:W4:Y:S01]  /*1380*/  @P0 LDG.E.64 R8, desc[UR14][R6.64] ;  /* 0x0000000e06080981 */ /* 0x000f22000c1e1b00 */
[----:B------:R-:W-:-:S03]  /*1390*/  VIADD R5, R0, 0x1 ;  /* 0x0000000100057836 */ /* 0x000fc60000000000 */
[----:B----4-:R0:W-:Y:S04]  /*13a0*/  @P0 STG.E.64 desc[UR14][R12.64], R8 ;  /* 0x000000080c000986 */ /* 0x0101e8000c101b0e */
[----:B--2---:R0:W-:Y:S01]  /*13b0*/  @P0 STG.E.64 desc[UR14][R6.64], R2 ;  /* 0x0000000206000986 */ /* 0x0041e2000c101b0e */
[----:B---3--:R-:W-:-:S13]  /*13c0*/  ISETP.NE.AND P0, PT, R5, R14, PT ;  /* 0x0000000e0500720c */ /* 0x008fda0003f05270 */
[----:B0-----:R-:W-:Y:S05]  /*13d0*/  @!P0 BRA `(.L_x_37) ;  /* 0x00000000001c8947 */ /* 0x001fea0003800000 */
[----:B------:R-:W0:Y:S01]  /*13e0*/  LDC.64 R6, c[0x0][0x388] ;  /* 0x0000e200ff067b82 */ /* 0x000e220000000a00 */
[----:B------:R-:W2:Y:S01]  /*13f0*/  LDG.E.64 R2, desc[UR14][R12.64+0x8] ;  /* 0x0000080e0c027981 */ /* 0x000ea2000c1e1b00 */
[----:B0-----:R-:W-:-:S04]  /*1400*/  LEA R6, P0, R14, R6, 0x3 ;  /* 0x000000060e067211 */ /* 0x001fc800078018ff */
[----:B------:R-:W-:-:S05]  /*1410*/  LEA.HI.X R7, R14, R7, RZ, 0x3, P0 ;  /* 0x000000070e077211 */ /* 0x000fca00000f1cff */
[----:B------:R-:W3:Y:S04]  /*1420*/  LDG.E.64 R8, desc[UR14][R6.64] ;  /* 0x0000000e06087981 */ /* 0x000ee8000c1e1b00 */
[----:B---3--:R0:W-:Y:S04]  /*1430*/  STG.E.64 desc[UR14][R12.64+0x8], R8 ;  /* 0x000008080c007986 */ /* 0x0081e8000c101b0e */
[----:B--2---:R0:W-:Y:S02]  /*1440*/  STG.E.64 desc[UR14][R6.64], R2 ;  /* 0x0000000206007986 */ /* 0x0041e4000c101b0e */
.L_x_37:
[----:B------:R-:W-:-:S07]  /*1450*/  VIADD R0, R0, 0x2 ;  /* 0x0000000200007836 */ /* 0x000fce0000000000 */
.L_x_36:
[----:B------:R-:W-:-:S04]  /*1460*/  LOP3.LUT R4, R4, 0x1, RZ, 0xc0, !PT ;  /* 0x0000000104047812 */ /* 0x000fc800078ec0ff */
[----:B------:R-:W-:-:S13]  /*1470*/  ISETP.NE.U32.AND P0, PT, R4, 0x1, PT ;  /* 0x000000010400780c */ /* 0x000fda0003f05070 */
[----:B------:R-:W-:Y:S05]  /*1480*/  @P0 EXIT ;  /* 0x000000000000094d */ /* 0x000fea0003800000 */
[----:B0-2---:R-:W0:Y:S02]  /*1490*/  LDC.64 R2, c[0x0][0x390] ;  /* 0x0000e400ff027b82 */ /* 0x005e240000000a00 */
[----:B0-----:R-:W-:-:S05]  /*14a0*/  IMAD.WIDE.U32 R2, R0, 0x8, R2 ;  /* 0x0000000800027825 */ /* 0x001fca00078e0002 */
[----:B------:R-:W2:Y:S02]  /*14b0*/  LDG.E.CONSTANT R5, desc[UR14][R2.64] ;  /* 0x0000000e02057981 */ /* 0x000ea4000c1e9900 */
[----:B--2---:R-:W-:-:S13]  /*14c0*/  ISETP.NE.AND P0, PT, R0, R5, PT ;  /* 0x000000050000720c */ /* 0x004fda0003f05270 */
[----:B------:R-:W-:Y:S05]  /*14d0*/  @!P0 EXIT ;  /* 0x000000000000894d */ /* 0x000fea0003800000 */
[----:B------:R-:W0:Y:S08]  /*14e0*/  LDC.64 R6, c[0x0][0x388] ;  /* 0x0000e200ff067b82 */ /* 0x000e300000000a00 */
[----:B------:R-:W1:Y:S01]  /*14f0*/  LDC.64 R2, c[0x0][0x388] ;  /* 0x0000e200ff027b82 */ /* 0x000e620000000a00 */
[----:B0-----:R-:W-:-:S04]  /*1500*/  LEA R6, P0, R5, R6, 0x3 ;  /* 0x0000000605067211 */ /* 0x001fc800078018ff */
[----:B------:R-:W-:Y:S01]  /*1510*/  LEA.HI.X R7, R5, R7, RZ, 0x3, P0 ;  /* 0x0000000705077211 */ /* 0x000fe200000f1cff */
[----:B-1----:R-:W-:-:S04]  /*1520*/  IMAD.WIDE.U32 R2, R0, 0x8, R2 ;  /* 0x0000000800027825 */ /* 0x002fc800078e0002 */
[----:B------:R-:W2:Y:S04]  /*1530*/  LDG.E.64 R8, desc[UR14][R6.64] ;  /* 0x0000000e06087981 */ /* 0x000ea8000c1e1b00 */
[----:B------:R-:W3:Y:S04]  /*1540*/  LDG.E.64 R4, desc[UR14][R2.64] ;  /* 0x0000000e02047981 */ /* 0x000ee8000c1e1b00 */
[----:B--2---:R-:W-:Y:S04]  /*1550*/  STG.E.64 desc[UR14][R2.64], R8 ;  /* 0x0000000802007986 */ /* 0x004fe8000c101b0e */
[----:B---3--:R-:W-:Y:S01]  /*1560*/  STG.E.64 desc[UR14][R6.64], R4 ;  /* 0x0000000406007986 */ /* 0x008fe2000c101b0e */
[----:B------:R-:W-:Y:S05]  /*1570*/  EXIT ;  /* 0x000000000000794d */ /* 0x000fea0003800000 */
.L_x_38:
        /* <DEDUP_REMOVED lines=16> */
.L_x_640:


//--------------------- .text.apply_lu_permutation_f32 --------------------------
	.section	.text.apply_lu_permutation_f32,"ax",@progbits
	.align	128
        .global         apply_lu_permutation_f32
        .type           apply_lu_permutation_f32,@function
        .size           apply_lu_permutation_f32,(.L_x_641 - apply_lu_permutation_f32)
        .other          apply_lu_permutation_f32,@"STO_CUDA_ENTRY STV_DEFAULT"
apply_lu_permutation_f32:
.text.apply_lu_permutation_f32:
        /* <DEDUP_REMOVED lines=30> */
.L_x_40:
[----:B01----:R-:W2:Y:S04]  /*01e0*/  LDG.E.CONSTANT R7, desc[UR14][R2.64+-0x20] ;  /* 0xffffe00e02077981 */ /* 0x003ea8000c1e9900 */
[----:B------:R-:W3:Y:S04]  /*01f0*/  LDG.E.CONSTANT R9, desc[UR14][R2.64+-0x1c] ;  /* 0xffffe40e02097981 */ /* 0x000ee8000c1e9900 */
[----:B------:R-:W4:Y:S04]  /*0200*/  LDG.E.CONSTANT R11, desc[UR14][R2.64+-0x18] ;  /* 0xffffe80e020b7981 */ /* 0x000f28000c1e9900 */
[----:B------:R-:W5:Y:S04]  /*0210*/  LDG.E.CONSTANT R13, desc[UR14][R2.64+-0x14] ;  /* 0xffffec0e020d7981 */ /* 0x000f68000c1e9900 */
        /* <DEDUP_REMOVED lines=11> */
[----:B------:R0:W5:Y:S01]  /*02d0*/  LDG.E.CONSTANT R12, desc[UR14][R2.64+0x1c] ;  /* 0x00001c0e020c7981 */ /* 0x000162000c1e9900 */
[----:B------:R-:W-:Y:S01]  /*02e0*/  IMAD.MOV.U32 R4, RZ, RZ, R14 ;  /* 0x000000ffff047224 */ /* 0x000fe200078e000e */
[----:B------:R-:W-:Y:S01]  /*02f0*/  UIADD3 UR5, UPT, UPT, UR5, 0x10, URZ ;  /* 0x0000001005057890 */ /* 0x000fe2000fffe0ff */
[----:B------:R-:W-:-:S03]  /*0300*/  IMAD.MOV.U32 R5, RZ, RZ, R16 ;  /* 0x000000ffff057224 */ /* 0x000fc600078e0010 */
[----:B------:R-:W-:Y:S01]  /*0310*/  UISETP.NE.AND UP0, UPT, UR5, URZ, UPT ;  /* 0x000000ff0500728c */ /* 0x000fe2000bf05270 */
[----:B------:R-:W-:Y:S02]  /*0320*/  IADD3 R14, P1, PT, R4, 0x40, RZ ;  /* 0x00000040040e7810 */ /* 0x000fe40007f3e0ff */
[----:B0-----:R-:W-:-:S03]  /*0330*/  IADD3 R2, P0, PT, R2, 0x40, RZ ;  /* 0x0000004002027810 */ /* 0x001fc60007f1e0ff */
[----:B------:R-:W-:Y:S02]  /*0340*/  IMAD.X R16, RZ, RZ, R5, P1 ;  /* 0x000000ffff107224 */ /* 0x000fe400008e0605 */
[----:B------:R-:W-:Y:S01]  /*0350*/  IMAD.X R3, RZ, RZ, R3, P0 ;  /* 0x000000ffff037224 */ /* 0x000fe200000e0603 */
[----:B--2---:R0:W-:Y:S04]  /*0360*/  STG.E desc[UR14][R4.64+-0x20], R7 ;  /* 0xffffe00704007986 */ /* 0x0041e8000c10190e */
[----:B---3--:R0:W-:Y:S04]  /*0370*/  STG.E desc[UR14][R4.64+-0x1c], R9 ;  /* 0xffffe40904007986 */ /* 0x0081e8000c10190e */
[----:B----4-:R0:W-:Y:S04]  /*0380*/  STG.E desc[UR14][R4.64+-0x18], R11 ;  /* 0xffffe80b04007986 */ /* 0x0101e8000c10190e */
[----:B-----5:R0:W-:Y:S04]  /*0390*/  STG.E desc[UR14][R4.64+-0x14], R13 ;  /* 0xffffec0d04007986 */ /* 0x0201e8000c10190e */
[----:B------:R0:W-:Y:S04]  /*03a0*/  STG.E desc[UR14][R4.64+-0x10], R15 ;  /* 0xfffff00f04007986 */ /* 0x0001e8000c10190e */
        /* <DEDUP_REMOVED lines=10> */
[----:B------:R0:W-:Y:S01]  /*0450*/  STG.E desc[UR14][R4.64+0x1c], R12 ;  /* 0x00001c0c04007986 */ /* 0x0001e2000c10190e */
[----:B------:R-:W-:Y:S05]  /*0460*/  BRA.U UP0, `(.L_x_40) ;  /* 0xfffffffd005c7547 */ /* 0x000fea000b83ffff */
.L_x_39:
        /* <DEDUP_REMOVED lines=10> */
[----:B-1----:R-:W2:Y:S04]  /*0510*/  LDG.E.CONSTANT R7, desc[UR14][R2.64] ;  /* 0x0000000e02077981 */ /* 0x002ea8000c1e9900 */
[----:B------:R-:W3:Y:S04]  /*0520*/  LDG.E.CONSTANT R9, desc[UR14][R2.64+0x4] ;  /* 0x0000040e02097981 */ /* 0x000ee8000c1e9900 */
[----:B------:R-:W4:Y:S04]  /*0530*/  LDG.E.CONSTANT R11, desc[UR14][R2.64+0x8] ;  /* 0x0000080e020b7981 */ /* 0x000f28000c1e9900 */
[----:B------:R-:W5:Y:S04]  /*0540*/  LDG.E.CONSTANT R13, desc[UR14][R2.64+0xc] ;  /* 0x00000c0e020d7981 */ /* 0x000f68000c1e9900 */
[----:B------:R-:W5:Y:S04]  /*0550*/  LDG.E.CONSTANT R15, desc[UR14][R2.64+0x10] ;  /* 0x0000100e020f7981 */ /* 0x000f68000c1e9900 */
[----:B------:R-:W5:Y:S04]  /*0560*/  LDG.E.CONSTANT R17, desc[UR14][R2.64+0x14] ;  /* 0x0000140e02117981 */ /* 0x000f68000c1e9900 */
[----:B------:R-:W5:Y:S04]  /*0570*/  LDG.E.CONSTANT R19, desc[UR14][R2.64+0x18] ;  /* 0x0000180e02137981 */ /* 0x000f68000c1e9900 */
[----:B------:R-:W5:Y:S01]  /*0580*/  LDG.E.CONSTANT R21, desc[UR14][R2.64+0x1c] ;  /* 0x00001c0e02157981 */ /* 0x000f62000c1e9900 */
[----:B0-----:R-:W-:-:S04]  /*0590*/  IMAD.WIDE.U32 R4, R0, 0x4, R4 ;  /* 0x0000000400047825 */ /* 0x001fc800078e0004 */
[----:B------:R-:W-:Y:S01]  /*05a0*/  VIADD R0, R0, 0x8 ;  /* 0x0000000800007836 */ /* 0x000fe20000000000 */
[----:B--2---:R2:W-:Y:S04]  /*05b0*/  STG.E desc[UR14][R4.64], R7 ;  /* 0x0000000704007986 */ /* 0x0045e8000c10190e */
[----:B---3--:R2:W-:Y:S04]  /*05c0*/  STG.E desc[UR14][R4.64+0x4], R9 ;  /* 0x0000040904007986 */ /* 0x0085e8000c10190e */
[----:B----4-:R2:W-:Y:S04]  /*05d0*/  STG.E desc[UR14][R4.64+0x8], R11 ;  /* 0x0000080b04007986 */ /* 0x0105e8000c10190e */
[----:B-----5:R2:W-:Y:S04]  /*05e0*/  STG.E desc[UR14][R4.64+0xc], R13 ;  /* 0x00000c0d04007986 */ /* 0x0205e8000c10190e */
[----:B------:R2:W-:Y:S04]  /*05f0*/  STG.E desc[UR14][R4.64+0x10], R15 ;  /* 0x0000100f04007986 */ /* 0x0005e8000c10190e */
[----:B------:R2:W-:Y:S04]  /*0600*/  STG.E desc[UR14][R4.64+0x14], R17 ;  /* 0x0000141104007986 */ /* 0x0005e8000c10190e */
[----:B------:R2:W-:Y:S04]  /*0610*/  STG.E desc[UR14][R4.64+0x18], R19 ;  /* 0x0000181304007986 */ /* 0x0005e8000c10190e */
[----:B------:R2:W-:Y:S02]  /*0620*/  STG.E desc[UR14][R4.64+0x1c], R21 ;  /* 0x00001c1504007986 */ /* 0x0005e4000c10190e */
.L_x_42:
        /* <DEDUP_REMOVED lines=8> */
[----:B-1----:R-:W2:Y:S04]  /*06b0*/  LDG.E.CONSTANT R7, desc[UR14][R2.64] ;  /* 0x0000000e02077981 */ /* 0x002ea8000c1e9900 */
[----:B------:R-:W3:Y:S04]  /*06c0*/  LDG.E.CONSTANT R9, desc[UR14][R2.64+0x4] ;  /* 0x0000040e02097981 */ /* 0x000ee8000c1e9900 */
[----:B------:R-:W4:Y:S04]  /*06d0*/  LDG.E.CONSTANT R11, desc[UR14][R2.64+0x8] ;  /* 0x0000080e020b7981 */ /* 0x000f28000c1e9900 */
[----:B------:R-:W5:Y:S01]  /*06e0*/  LDG.E.CONSTANT R13, desc[UR14][R2.64+0xc] ;  /* 0x00000c0e020d7981 */ /* 0x000f62000c1e9900 */
[----:B0-----:R-:W-:-:S04]  /*06f0*/  IMAD.WIDE.U32 R4, R0, 0x4, R4 ;  /* 0x0000000400047825 */ /* 0x001fc800078e0004 */
[----:B------:R-:W-:Y:S01]  /*0700*/  VIADD R0, R0, 0x4 ;  /* 0x0000000400007836 */ /* 0x000fe20000000000 */
[----:B--2---:R0:W-:Y:S04]  /*0710*/  STG.E desc[UR14][R4.64], R7 ;  /* 0x0000000704007986 */ /* 0x0041e8000c10190e */
[----:B---3--:R0:W-:Y:S04]  /*0720*/  STG.E desc[UR14][R4.64+0x4], R9 ;  /* 0x0000040904007986 */ /* 0x0081e8000c10190e */
[----:B----4-:R0:W-:Y:S04]  /*0730*/  STG.E desc[UR14][R4.64+0x8], R11 ;  /* 0x0000080b04007986 */ /* 0x0101e8000c10190e */
[----:B-----5:R0:W-:Y:S02]  /*0740*/  STG.E desc[UR14][R4.64+0xc], R13 ;  /* 0x00000c0d04007986 */ /* 0x0201e4000c10190e */
.L_x_43:
[----:B------:R-:W-:Y:S05]  /*0750*/  BRA.U !UP1, `(.L_x_41) ;  /* 0x0000000109547547 */ /* 0x000fea000b800000 */
[----:B------:R-:W3:Y:S01]  /*0760*/  LDC.64 R2, c[0x0][0x388] ;  /* 0x0000e200ff027b82 */ /* 0x000ee20000000a00 */
[----:B------:R-:W-:-:S07]  /*0770*/  UIADD3 UR4, UPT, UPT, -UR4, URZ, URZ ;  /* 0x000000ff04047290 */ /* 0x000fce000fffe1ff */
[----:B0-2---:R-:W0:Y:S01]  /*0780*/  LDC.64 R4, c[0x0][0x380] ;  /* 0x0000e000ff047b82 */ /* 0x005e220000000a00 */
[----:B---3--:R-:W-:-:S04]  /*0790*/  IMAD.WIDE.U32 R2, R0, 0x4, R2 ;  /* 0x0000000400027825 */ /* 0x008fc800078e0002 */
[----:B------:R-:W-:Y:S02]  /*07a0*/  IMAD.MOV.U32 R9, RZ, RZ, R3 ;  /* 0x000000ffff097224 */ /* 0x000fe400078e0003 */
[----:B0-----:R-:W-:-:S04]  /*07b0*/  IMAD.WIDE.U32 R4, R0, 0x4, R4 ;  /* 0x0000000400047825 */ /* 0x001fc800078e0004 */
[----:B------:R-:W-:Y:S02]  /*07c0*/  IMAD.MOV.U32 R0, RZ, RZ, R2 ;  /* 0x000000ffff007224 */ /* 0x000fe400078e0002 */
[----:B------:R-:W-:-:S07]  /*07d0*/  IMAD.MOV.U32 R7, RZ, RZ, R5 ;  /* 0x000000ffff077224 */ /* 0x000fce00078e0005 */
.L_x_44:
[----:B---3--:R-:W-:Y:S02]  /*07e0*/  IMAD.MOV.U32 R2, RZ, RZ, R4 ;  /* 0x000000ffff027224 */ /* 0x008fe400078e0004 */
[----:B------:R-:W-:-:S05]  /*07f0*/  IMAD.MOV.U32 R3, RZ, RZ, R7 ;  /* 0x000000ffff037224 */ /* 0x000fca00078e0007 */
[----:B-1----:R0:W2:Y:S01]  /*0800*/  LDG.E.CONSTANT R5, desc[UR14][R2.64] ;  /* 0x0000000e02057981 */ /* 0x0020a2000c1e9900 */
[----:B------:R-:W-:Y:S01]  /*0810*/  UIADD3 UR4, UPT, UPT, UR4, 0x1, URZ ;  /* 0x0000000104047890 */ /* 0x000fe2000fffe0ff */
[----:B------:R-:W-:-:S03]  /*0820*/  IADD3 R4, P1, PT, R4, 0x4, RZ ;  /* 0x0000000404047810 */ /* 0x000fc60007f3e0ff */
[----:B------:R-:W-:Y:S02]  /*0830*/  UISETP.NE.AND UP0, UPT, UR4, URZ, UPT ;  /* 0x000000ff0400728c */ /* 0x000fe4000bf05270 */
[----:B------:R-:W-:Y:S02]  /*0840*/  IMAD.X R7, RZ, RZ, R7, P1 ;  /* 0x000000ffff077224 */ /* 0x000fe400008e0607 */
[----:B0-----:R-:W-:Y:S01]  /*0850*/  IMAD.MOV.U32 R2, RZ, RZ, R0 ;  /* 0x000000ffff027224 */ /* 0x001fe200078e0000 */
[----:B------:R-:W-:Y:S01]  /*0860*/  IADD3 R0, P0, PT, R0, 0x4, RZ ;  /* 0x0000000400007810 */ /* 0x000fe20007f1e0ff */
[----:B------:R-:W-:-:S04]  /*0870*/  IMAD.MOV.U32 R3, RZ, RZ, R9 ;  /* 0x000000ffff037224 */ /* 0x000fc800078e0009 */
[----:B------:R-:W-:Y:S01]  /*0880*/  IMAD.X R9, RZ, RZ, R9, P0 ;  /* 0x000000ffff097224 */ /* 0x000fe200000e0609 */
[----:B--2---:R3:W-:Y:S01]  /*0890*/  STG.E desc[UR14][R2.64], R5 ;  /* 0x0000000502007986 */ /* 0x0047e2000c10190e */
[----:B------:R-:W-:Y:S06]  /*08a0*/  BRA.U UP0, `(.L_x_44) ;  /* 0xfffffffd00cc7547 */ /* 0x000fec000b83ffff */
.L_x_41:
        /* <DEDUP_REMOVED lines=14> */
[----:B0-2---:R-:W-:Y:S01]  /*0990*/  IMAD.U32 R4, RZ, RZ, UR7 ;  /* 0x00000007ff047e24 */ /* 0x005fe2000f8e00ff */
[----:B------:R-:W-:Y:S01]  /*09a0*/  UIADD3.X UR6, UPT, UPT, URZ, UR11, URZ, UP1, !UPT ;  /* 0x0000000bff067290 */ /* 0x000fe20008ffe4ff */
[----:B------:R-:W-:-:S02]  /*09b0*/  IMAD.U32 R8, RZ, RZ, UR5 ;  /* 0x00000005ff087e24 */ /* 0x000fc4000f8e00ff */
[----:B---3--:R-:W-:-:S03]  /*09c0*/  IMAD.U32 R5, RZ, RZ, UR8 ;  /* 0x00000008ff057e24 */ /* 0x008fc6000f8e00ff */
[----:B------:R-:W-:-:S07]  /*09d0*/  IMAD.U32 R15, RZ, RZ, UR6 ;  /* 0x00000006ff0f7e24 */ /* 0x000fce000f8e00ff */
.L_x_46:
        /* <DEDUP_REMOVED lines=11> */
[----:B------:R-:W2:Y:S04]  /*0a90*/  @P2 LDG.E R15, desc[UR14][R10.64] ;  /* 0x0000000e0a0f2981 */ /* 0x000ea8000c1e1900 */
[----:B------:R-:W4:Y:S01]  /*0aa0*/  @P2 LDG.E R13, desc[UR14][R2.64+-0x10] ;  /* 0xfffff00e020d2981 */ /* 0x000f22000c1e1900 */
[----:B---3--:R-:W-:-:S13]  /*0ab0*/  ISETP.NE.AND P1, PT, R9, UR5, PT ;  /* 0x0000000509007c0c */ /* 0x008fda000bf25270 */
[----:B------:R-:W0:Y:S02]  /*0ac0*/  @P1 LDC.64 R6, c[0x0][0x388] ;  /* 0x0000e200ff061b82 */ /* 0x000e240000000a00 */
[----:B0-----:R-:W-:-:S04]  /*0ad0*/  @P1 LEA R6, P3, R9, R6, 0x2 ;  /* 0x0000000609061211 */ /* 0x001fc800078610ff */
[----:B------:R-:W-:Y:S01]  /*0ae0*/  @P1 LEA.HI.X R7, R9, R7, RZ, 0x2, P3 ;  /* 0x0000000709071211 */ /* 0x000fe200018f14ff */
[----:B------:R-:W-:Y:S01]  /*0af0*/  UIADD3 UR5, UPT, UPT, UR4, 0x2, URZ ;  /* 0x0000000204057890 */ /* 0x000fe2000fffe0ff */
[----:B--2---:R0:W-:Y:S04]  /*0b00*/  @P2 STG.E desc[UR14][R2.64+-0x10], R15 ;  /* 0xfffff00f02002986 */ /* 0x0041e8000c10190e */
[----:B----4-:R1:W-:Y:S04]  /*0b10*/  @P2 STG.E desc[UR14][R10.64], R13 ;  /* 0x0000000d0a002986 */ /* 0x0103e8000c10190e */
[----:B------:R-:W2:Y:S04]  /*0b20*/  @P1 LDG.E R19, desc[UR14][R6.64] ;  /* 0x0000000e06131981 */ /* 0x000ea8000c1e1900 */
[----:B------:R-:W3:Y:S01]  /*0b30*/  @P1 LDG.E R17, desc[UR14][R2.64+-0xc] ;  /* 0xfffff40e02111981 */ /* 0x000ee2000c1e1900 */
[----:B------:R-:W-:-:S13]  /*0b40*/  ISETP.NE.AND P2, PT, R12, UR5, PT ;  /* 0x000000050c007c0c */ /* 0x000fda000bf45270 */
[----:B------:R-:W4:Y:S02]  /*0b50*/  @P2 LDC.64 R8, c[0x0][0x388] ;  /* 0x0000e200ff082b82 */ /* 0x000f240000000a00 */
[----:B----4-:R-:W-:-:S04]  /*0b60*/  @P2 LEA R8, P3, R12, R8, 0x2 ;  /* 0x000000080c082211 */ /* 0x010fc800078610ff */
[----:B------:R-:W-:Y:S01]  /*0b70*/  @P2 LEA.HI.X R9, R12, R9, RZ, 0x2, P3 ;  /* 0x000000090c092211 */ /* 0x000fe200018f14ff */
[----:B------:R-:W-:Y:S01]  /*0b80*/  UIADD3 UR5, UPT, UPT, UR4, 0x3, URZ ;  /* 0x0000000304057890 */ /* 0x000fe2000fffe0ff */
[----:B------:R-:W4:Y:S04]  /*0b90*/  LDG.E.CONSTANT R12, desc[UR14][R4.64] ;  /* 0x0000000e040c7981 */ /* 0x000f28000c1e9900 */
[----:B--2---:R2:W-:Y:S04]  /*0ba0*/  @P1 STG.E desc[UR14][R2.64+-0xc], R19 ;  /* 0xfffff41302001986 */ /* 0x0045e8000c10190e */
[----:B---3--:R3:W-:Y:S04]  /*0bb0*/  @P1 STG.E desc[UR14][R6.64], R17 ;  /* 0x0000001106001986 */ /* 0x0087e8000c10190e */
[----:B0-----:R-:W2:Y:S04]  /*0bc0*/  @P2 LDG.E R15, desc[UR14][R8.64] ;  /* 0x0000000e080f2981 */ /* 0x001ea8000c1e1900 */
[----:B-1----:R-:W3:Y:S01]  /*0bd0*/  @P2 LDG.E R13, desc[UR14][R2.64+-0x8] ;  /* 0xfffff80e020d2981 */ /* 0x002ee2000c1e1900 */
[----:B-----5:R-:W-:-:S13]  /*0be0*/  ISETP.NE.AND P1, PT, R14, UR5, PT ;  /* 0x000000050e007c0c */ /* 0x020fda000bf25270 */
[----:B------:R-:W0:Y:S02]  /*0bf0*/  @P1 LDC.64 R10, c[0x0][0x388] ;  /* 0x0000e200ff0a1b82 */ /* 0x000e240000000a00 */
[----:B0-----:R-:W-:-:S04]  /*0c00*/  @P1 LEA R10, P3, R14, R10, 0x2 ;  /* 0x0000000a0e0a1211 */ /* 0x001fc800078610ff */
[----:B------:R-:W-:Y:S01]  /*0c10*/  @P1 LEA.HI.X R11, R14, R11, RZ, 0x2, P3 ;  /* 0x0000000b0e0b1211 */ /* 0x000fe200018f14ff */
[----:B------:R-:W-:Y:S01]  /*0c20*/  UIADD3 UR5, UPT, UPT, UR4, 0x4, URZ ;  /* 0x0000000404057890 */ /* 0x000fe2000fffe0ff */
[----:B------:R-:W5:Y:S04]  /*0c30*/  LDG.E.CONSTANT R14, desc[UR14][R4.64+0x8] ;  /* 0x0000080e040e7981 */ /* 0x000f68000c1e9900 */
[----:B--2---:R0:W-:Y:S04]  /*0c40*/  @P2 STG.E desc[UR14][R2.64+-0x8], R15 ;  /* 0xfffff80f02002986 */ /* 0x0041e8000c10190e */
[----:B---3--:R1:W-:Y:S04]  /*0c50*/  @P2 STG.E desc[UR14][R8.64], R13 ;  /* 0x0000000d08002986 */ /* 0x0083e8000c10190e */
[----:B------:R-:W2:Y:S04]  /*0c60*/  @P1 LDG.E R19, desc[UR14][R10.64] ;  /* 0x0000000e0a131981 */ /* 0x000ea8000c1e1900 */
[----:B------:R-:W3:Y:S01]  /*0c70*/  @P1 LDG.E R17, desc[UR14][R2.64+-0x4] ;  /* 0xfffffc0e02111981 */ /* 0x000ee2000c1e1900 */
[----:B----4-:R-:W-:-:S13]  /*0c80*/  ISETP.NE.AND P2, PT, R12, UR5, PT ;  /* 0x000000050c007c0c */ /* 0x010fda000bf45270 */
        /* <DEDUP_REMOVED lines=24> */
[----:B--2---:R2:W-:Y:S04]  /*0e10*/  @P1 STG.E desc[UR14][R2.64+0x4], R19 ;  /* 0x0000041302001986 */ /* 0x0045e8000c10190e */
[----:B---3--:R3:W-:Y:S04]  /*0e20*/  @P1 STG.E desc[UR14][R8.64], R17 ;  /* 0x0000001108001986 */ /* 0x0087e8000c10190e */
[----:B0-----:R-:W4:Y:S04]  /*0e30*/  @P2 LDG.E R15, desc[UR14][R10.64] ;  /* 0x0000000e0a0f2981 */ /* 0x001f28000c1e1900 */
[----:B-1----:R-:W2:Y:S01]  /*0e40*/  @P2 LDG.E R13, desc[UR14][R2.64+0x8] ;  /* 0x0000080e020d2981 */ /* 0x002ea2000c1e1900 */
[----:B-----5:R-:W-:-:S13]  /*0e50*/  ISETP.NE.AND P1, PT, R14, UR5, PT ;  /* 0x000000050e007c0c */ /* 0x020fda000bf25270 */
[----:B------:R-:W0:Y:S02]  /*0e60*/  @P1 LDC.64 R6, c[0x0][0x388] ;  /* 0x0000e200ff061b82 */ /* 0x000e240000000a00 */
[----:B0-----:R-:W-:-:S04]  /*0e70*/  @P1 LEA R6, P3, R14, R6, 0x2 ;  /* 0x000000060e061211 */ /* 0x001fc800078610ff */
[----:B------:R-:W-:Y:S01]  /*0e80*/  @P1 LEA.HI.X R7, R14, R7, RZ, 0x2, P3 ;  /* 0x000000070e071211 */ /* 0x000fe200018f14ff */
[----:B----4-:R0:W-:Y:S04]  /*0e90*/  @P2 STG.E desc[UR14][R2.64+0x8], R15 ;  /* 0x0000080f02002986 */ /* 0x0101e8000c10190e */
[----:B--2---:R4:W-:Y:S04]  /*0ea0*/  @P2 STG.E desc[UR14][R10.64], R13 ;  /* 0x0000000d0a002986 */ /* 0x0049e8000c10190e */
[----:B------:R-:W2:Y:S04]  /*0eb0*/  @P1 LDG.E R19, desc[UR14][R6.64] ;  /* 0x0000000e06131981 */ /* 0x000ea8000c1e1900 */
[----:B---3--:R-:W3:Y:S01]  /*0ec0*/  @P1 LDG.E R9, desc[UR14][R2.64+0xc] ;  /* 0x00000c0e02091981 */ /* 0x008ee2000c1e1900 */
[----:B------:R-:W-:Y:S01]  /*0ed0*/  UIADD3 UR4, UPT, UPT, UR4, 0x8, URZ ;  /* 0x0000000804047890 */ /* 0x000fe2000fffe0ff */
[----:B------:R-:W-:-:S02]  /*0ee0*/  IADD3 R4, P2, PT, R4, 0x40, RZ ;  /* 0x0000004004047810 */ /* 0x000fc40007f5e0ff */
[----:B------:R-:W-:-:S03]  /*0ef0*/  IADD3 R8, P3, PT, R2, 0x20, RZ ;  /* 0x0000002002087810 */ /* 0x000fc60007f7e0ff */
[----:B------:R-:W-:Y:S02]  /*0f00*/  IMAD.X R5, RZ, RZ, R5, P2 ;  /* 0x000000ffff057224 */ /* 0x000fe400010e0605 */
[----:B0-----:R-:W-:Y:S01]  /*0f10*/  IMAD.X R15, RZ, RZ, R3, P3 ;  /* 0x000000ffff0f7224 */ /* 0x001fe200018e0603 */
[----:B--2---:R4:W-:Y:S04]  /*0f20*/  @P1 STG.E desc[UR14][R2.64+0xc], R19 ;  /* 0x00000c1302001986 */ /* 0x0049e8000c10190e */
[----:B---3--:R4:W-:Y:S01]  /*0f30*/  @P1 STG.E desc[UR14][R6.64], R9 ;  /* 0x0000000906001986 */ /* 0x0089e2000c10190e */
[----:B------:R-:W-:-:S13]  /*0f40*/  ISETP.NE.AND P1, PT, R0, UR4, PT ;  /* 0x0000000400007c0c */ /* 0x000fda000bf25270 */
[----:B----4-:R-:W-:Y:S05]  /*0f50*/  @P1 BRA `(.L_x_46) ;  /* 0xfffffff800a01947 */ /* 0x010fea000383ffff */
.L_x_45:
[----:B-1----:R-:W-:Y:S05]  /*0f60*/  @!P0 EXIT ;  /* 0x000000000000894d */ /* 0x002fea0003800000 */
[----:B---3--:R-:W1:Y:S01]  /*0f70*/  LDC R2, c[0x0][0x398] ;  /* 0x0000e600ff027b82 */ /* 0x008e620000000800 */
[----:B------:R-:W-:Y:S01]  /*0f80*/  UISETP.GE.U32.AND UP0, UPT, UR12, 0x4, UPT ;  /* 0x000000040c00788c */ /* 0x000fe2000bf06070 */
[----:B-1----:R-:W-:-:S08]  /*0f90*/  LOP3.LUT R14, R2, 0x3, RZ, 0xc0, !PT ;  /* 0x00000003020e7812 */ /* 0x002fd000078ec0ff */
[----:B------:R-:W-:Y:S05]  /*0fa0*/  BRA.U !UP0, `(.L_x_47) ;  /* 0x0000000108b47547 */ /* 0x000fea000b800000 */
[----:B0-2---:R-:W0:Y:S08]  /*0fb0*/  LDC.64 R6, c[0x0][0x390] ;  /* 0x0000e400ff067b82 */ /* 0x005e300000000a00 */
[----:B------:R-:W1:Y:S01]  /*0fc0*/  LDC.64 R4, c[0x0][0x388] ;  /* 0x0000e200ff047b82 */ /* 0x000e620000000a00 */
[----:B0-----:R-:W-:-:S05]  /*0fd0*/  IMAD.WIDE.U32 R6, R0, 0x8, R6 ;  /* 0x0000000800067825 */ /* 0x001fca00078e0006 */
[----:B------:R-:W2:Y:S04]  /*0fe0*/  LDG.E.CONSTANT R3, desc[UR14][R6.64] ;  /* 0x0000000e06037981 */ /* 0x000ea8000c1e9900 */
[----:B------:R-:W3:Y:S01]  /*0ff0*/  LDG.E.CONSTANT R13, desc[UR14][R6.64+0x8] ;  /* 0x0000080e060d7981 */ /* 0x000ee2000c1e9900 */
[----:B-1----:R-:W-:-:S03]  /*1000*/  IMAD.WIDE.U32 R4, R0, 0x4, R4 ;  /* 0x0000000400047825 */ /* 0x002fc600078e0004 */
[----:B------:R-:W4:Y:S01]  /*1010*/  LDG.E.CONSTANT R21, desc[UR14][R6.64+0x10] ;  /* 0x0000100e06157981 */ /* 0x000f22000c1e9900 */
[----:B--2---:R-:W-:-:S13]  /*1020*/  ISETP.NE.AND P1, PT, R0, R3, PT ;  /* 0x000000030000720c */ /* 0x004fda0003f25270 */
[----:B------:R-:W0:Y:S02]  /*1030*/  @P1 LDC.64 R10, c[0x0][0x388] ;  /* 0x0000e200ff0a1b82 */ /* 0x000e240000000a00 */
[----:B0-----:R-:W-:-:S04]  /*1040*/  @P1 LEA R10, P0, R3, R10, 0x2 ;  /* 0x0000000a030a1211 */ /* 0x001fc800078010ff */
[----:B------:R-:W-:Y:S02]  /*1050*/  @P1 LEA.HI.X R11, R3, R11, RZ, 0x2, P0 ;  /* 0x0000000b030b1211 */ /* 0x000fe400000f14ff */
[----:B------:R-:W2:Y:S04]  /*1060*/  @P1 LDG.E R3, desc[UR14][R4.64] ;  /* 0x0000000e04031981 */ /* 0x000ea8000c1e1900 */
[----:B------:R-:W5:Y:S01]  /*1070*/  @P1 LDG.E R15, desc[UR14][R10.64] ;  /* 0x0000000e0a0f1981 */ /* 0x000f62000c1e1900 */
[----:B------:R-:W-:-:S05]  /*1080*/  VIADD R8, R0, 0x1 ;  /* 0x0000000100087836 */ /* 0x000fca0000000000 */
[----:B---3--:R-:W-:-:S13]  /*1090*/  ISETP.NE.AND P0, PT, R8, R13, PT ;  /* 0x0000000d0800720c */ /* 0x008fda0003f05270 */
[----:B------:R-:W0:Y:S02]  /*10a0*/  @P0 LDC.64 R8, c[0x0][0x388] ;  /* 0x0000e200ff080b82 */ /* 0x000e240000000a00 */
[----:B0-----:R-:W-:-:S04]  /*10b0*/  @P0 LEA R8, P2, R13, R8, 0x2 ;  /* 0x000000080d080211 */ /* 0x001fc800078410ff */
[----:B------:R-:W-:Y:S01]  /*10c0*/  @P0 LEA.HI.X R9, R13, R9, RZ, 0x2, P2 ;  /* 0x000000090d090211 */ /* 0x000fe200010f14ff */
[----:B-----5:R-:W-:Y:S04]  /*10d0*/  @P1 STG.E desc[UR14][R4.64], R15 ;  /* 0x0000000f04001986 */ /* 0x020fe8000c10190e */
[----:B--2---:R0:W-:Y:S04]  /*10e0*/  @P1 STG.E desc[UR14][R10.64], R3 ;  /* 0x000000030a001986 */ /* 0x0041e8000c10190e */
[----:B------:R-:W2:Y:S04]  /*10f0*/  @P0 LDG.E R19, desc[UR14][R8.64] ;  /* 0x0000000e08130981 */ /* 0x000ea8000c1e1900 */
[----:B------:R-:W3:Y:S01]  /*1100*/  @P0 LDG.E R17, desc[UR14][R4.64+0x4] ;  /* 0x0000040e04110981 */ /* 0x000ee2000c1e1900 */
[----:B------:R-:W-:-:S03]  /*1110*/  VIADD R12, R0, 0x2 ;  /* 0x00000002000c7836 */ /* 0x000fc60000000000 */
[----:B0-----:R-:W5:Y:S02]  /*1120*/  LDG.E.CONSTANT R11, desc[UR14][R6.64+0x18] ;  /* 0x0000180e060b7981 */ /* 0x001f64000c1e9900 */
[----:B----4-:R-:W-:-:S13]  /*1130*/  ISETP.NE.AND P1, PT, R12, R21, PT ;  /* 0x000000150c00720c */ /* 0x010fda0003f25270 */
[----:B------:R-:W0:Y:S02]  /*1140*/  @P1 LDC.64 R12, c[0x0][0x388] ;  /* 0x0000e200ff0c1b82 */ /* 0x000e240000000a00 */
[----:B0-----:R-:W-:-:S04]  /*1150*/  @P1 LEA R12, P2, R21, R12, 0x2 ;  /* 0x0000000c150c1211 */ /* 0x001fc800078410ff */
[----:B------:R-:W-:Y:S01]  /*1160*/  @P1 LEA.HI.X R13, R21, R13, RZ, 0x2, P2 ;  /* 0x0000000d150d1211 */ /* 0x000fe200010f14ff */
[----:B--2---:R0:W-:Y:S04]  /*1170*/  @P0 STG.E desc[UR14][R4.64+0x4], R19 ;  /* 0x0000041304000986 */ /* 0x0041e8000c10190e */
[----:B---3--:R0:W-:Y:S04]  /*1180*/  @P0 STG.E desc[UR14][R8.64], R17 ;  /* 0x0000001108000986 */ /* 0x0081e8000c10190e */
[----:B------:R-:W2:Y:S04]  /*1190*/  @P1 LDG.E R15, desc[UR14][R12.64] ;  /* 0x0000000e0c0f1981 */ /* 0x000ea8000c1e1900 */
[----:B------:R-:W3:Y:S01]  /*11a0*/  @P1 LDG.E R3, desc[UR14][R4.64+0x8] ;  /* 0x0000080e04031981 */ /* 0x000ee2000c1e1900 */
[----:B------:R-:W-:-:S05]  /*11b0*/  VIADD R10, R0, 0x3 ;  /* 0x00000003000a7836 */ /* 0x000fca0000000000 */
[----:B-----5:R-:W-:Y:S01]  /*11c0*/  ISETP.NE.AND P0, PT, R10, R11, PT ;  /* 0x0000000b0a00720c */ /* 0x020fe20003f05270 */
[----:B--2---:R0:W-:Y:S04]  /*11d0*/  @P1 STG.E desc[UR14][R4.64+0x8], R15 ;  /* 0x0000080f04001986 */ /* 0x0041e8000c10190e */
[----:B---3--:R0:W-:Y:S08]  /*11e0*/  @P1 STG.E desc[UR14][R12.64], R3 ;  /* 0x000000030c001986 */ /* 0x0081f0000c10190e */
[----:B------:R-:W-:Y:S05]  /*11f0*/  @!P0 BRA `(.L_x_48) ;  /* 0x00000000001c8947 */ /* 0x000fea0003800000 */
[----:B------:R-:W1:Y:S01]  /*1200*/  LDC.64 R6, c[0x0][0x388] ;  /* 0x0000e200ff067b82 */ /* 0x000e620000000a00 */
[----:B0-----:R-:W2:Y:S01]  /*1210*/  LDG.E R3, desc[UR14][R4.64+0xc] ;  /* 0x00000c0e04037981 */ /* 0x001ea2000c1e1900 */
[----:B-1----:R-:W-:-:S04]  /*1220*/  LEA R6, P0, R11, R6, 0x2 ;  /* 0x000000060b067211 */ /* 0x002fc800078010ff */
[----:B------:R-:W-:-:S05]  /*1230*/  LEA.HI.X R7, R11, R7, RZ, 0x2, P0 ;  /* 0x000000070b077211 */ /* 0x000fca00000f14ff */
[----:B------:R-:W3:Y:S04]  /*1240*/  LDG.E R9, desc[UR14][R6.64] ;  /* 0x0000000e06097981 */ /* 0x000ee8000c1e1900 */
[----:B---3--:R1:W-:Y:S04]  /*1250*/  STG.E desc[UR14][R4.64+0xc], R9 ;  /* 0x00000c0904007986 */ /* 0x0083e8000c10190e */
[----:B--2---:R1:W-:Y:S02]  /*1260*/  STG.E desc[UR14][R6.64], R3 ;  /* 0x0000000306007986 */ /* 0x0043e4000c10190e */
.L_x_48:
[----:B------:R-:W-:-:S07]  /*1270*/  VIADD R0, R0, 0x4 ;  /* 0x0000000400007836 */ /* 0x000fce0000000000 */
.L_x_47:
[----:B------:R-:W-:-:S13]  /*1280*/  ISETP.NE.AND P0, PT, R14, RZ, PT ;  /* 0x000000ff0e00720c */ /* 0x000fda0003f05270 */
[----:B------:R-:W-:Y:S05]  /*1290*/  @!P0 EXIT ;  /* 0x000000000000894d */ /* 0x000fea0003800000 */
[----:B------:R-:W-:-:S13]  /*12a0*/  ISETP.NE.AND P0, PT, R14, 0x1, PT ;  /* 0x000000010e00780c */ /* 0x000fda0003f05270 */
[----:B------:R-:W-:Y:S05]  /*12b0*/  @!P0 BRA `(.L_x_49) ;  /* 0x0000000000648947 */ /* 0x000fea0003800000 */
[----:B012---:R-:W0:Y:S08]  /*12c0*/  LDC.64 R4, c[0x0][0x390] ;  /* 0x0000e400ff047b82 */ /* 0x007e300000000a00 */
[----:B------:R-:W1:Y:S01]  /*12d0*/  LDC.64 R8, c[0x0][0x388] ;  /* 0x0000e200ff087b82 */ /* 0x000e620000000a00 */
[----:B0-----:R-:W-:-:S05]  /*12e0*/  IMAD.WIDE.U32 R6, R0, 0x8, R4 ;  /* 0x0000000800067825 */ /* 0x001fca00078e0004 */
[----:B------:R-:W2:Y:S01]  /*12f0*/  LDG.E.CONSTANT R3, desc[UR14][R6.64] ;  /* 0x0000000e06037981 */ /* 0x000ea2000c1e9900 */
[----:B-1----:R-:W-:-:S03]  /*1300*/  IMAD.WIDE.U32 R8, R0, 0x4, R8 ;  /* 0x0000000400087825 */ /* 0x002fc600078e0008 */
[----:B------:R-:W3:Y:S01]  /*1310*/  LDG.E.CONSTANT R13, desc[UR14][R6.64+0x8] ;  /* 0x0000080e060d7981 */ /* 0x000ee2000c1e9900 */
[----:B--2---:R-:W-:-:S13]  /*1320*/  ISETP.NE.AND P0, PT, R0, R3, PT ;  /* 0x000000030000720c */ /* 0x004fda0003f05270 */
[----:B------:R-:W0:Y:S02]  /*1330*/  @P0 LDC.64 R4, c[0x0][0x388] ;  /* 0x0000e200ff040b82 */ /* 0x000e240000000a00 */
[----:B0-----:R-:W-:-:S04]  /*1340*/  @P0 LEA R4, P1, R3, R4, 0x2 ;  /* 0x0000000403040211 */ /* 0x001fc800078210ff */
[----:B------:R-:W-:Y:S02]  /*1350*/  @P0 LEA.HI.X R5, R3, R5, RZ, 0x2, P1 ;  /* 0x0000000503050211 */ /* 0x000fe400008f14ff */
[----:B------:R-:W2:Y:S04]  /*1360*/  @P0 LDG.E R3, desc[UR14][R8.64] ;  /* 0x0000000e08030981 */ /* 0x000ea8000c1e1900 */
[----:B------:R-:W4:Y:S01]  /*1370*/  @P0 LDG.E R11, desc[UR14][R4.64] ;  /* 0x0000000e040b0981 */ /* 0x000f22000c1e1900 */
[----:B------:R-:W-:-:S03]  /*1380*/  VIADD R10, R0, 0x1 ;  /* 0x00000001000a7836 */ /* 0x000fc60000000000 */
[----:B----4-:R0:W-:Y:S04]  /*1390*/  @P0 STG.E desc[UR14][R8.64], R11 ;  /* 0x0000000b08000986 */ /* 0x0101e8000c10190e */
[----:B--2---:R0:W-:Y:S01]  /*13a0*/  @P0 STG.E desc[UR14][R4.64], R3 ;  /* 0x0000000304000986 */ /* 0x0041e2000c10190e */
[----:B---3--:R-:W-:-:S13]  /*13b0*/  ISETP.NE.AND P0, PT, R10, R13, PT ;  /* 0x0000000d0a00720c */ /* 0x008fda0003f05270 */
[----:B0-----:R-:W-:Y:S05]  /*13c0*/  @!P0 BRA `(.L_x_50) ;  /* 0x00000000001c8947 */ /* 0x001fea0003800000 */
[----:B------:R-:W0:Y:S01]  /*13d0*/  LDC.64 R4, c[0x0][0x388] ;  /* 0x0000e200ff047b82 */ /* 0x000e220000000a00 */
[----:B------:R-:W2:Y:S01]  /*13e0*/  LDG.E R3, desc[UR14][R8.64+0x4] ;  /* 0x0000040e08037981 */ /* 0x000ea2000c1e1900 */
[----:B0-----:R-:W-:-:S04]  /*13f0*/  LEA R4, P0, R13, R4, 0x2 ;  /* 0x000000040d047211 */ /* 0x001fc800078010ff */
[----:B------:R-:W-:-:S05]  /*1400*/  LEA.HI.X R5, R13, R5, RZ, 0x2, P0 ;  /* 0x000000050d057211 */ /* 0x000fca00000f14ff */
[----:B------:R-:W3:Y:S04]  /*1410*/  LDG.E R7, desc[UR14][R4.64] ;  /* 0x0000000e04077981 */ /* 0x000ee8000c1e1900 */
[----:B---3--:R0:W-:Y:S04]  /*1420*/  STG.E desc[UR14][R8.64+0x4], R7 ;  /* 0x0000040708007986 */ /* 0x0081e8000c10190e */
[----:B--2---:R0:W-:Y:S02]  /*1430*/  STG.E desc[UR14][R4.64], R3 ;  /* 0x0000000304007986 */ /* 0x0041e4000c10190e */
.L_x_50:
[----:B------:R-:W-:-:S07]  /*1440*/  VIADD R0, R0, 0x2 ;  /* 0x0000000200007836 */ /* 0x000fce0000000000 */
.L_x_49:
[----:B------:R-:W-:-:S04]  /*1450*/  LOP3.LUT R2, R2, 0x1, RZ, 0xc0, !PT ;  /* 0x0000000102027812 */ /* 0x000fc800078ec0ff */
[----:B------:R-:W-:-:S13]  /*1460*/  ISETP.NE.U32.AND P0, PT, R2, 0x1, PT ;  /* 0x000000010200780c */ /* 0x000fda0003f05070 */
[----:B------:R-:W-:Y:S05]  /*1470*/  @P0 EXIT ;  /* 0x000000000000094d */ /* 0x000fea0003800000 */
[----:B01----:R-:W0:Y:S02]  /*1480*/  LDC.64 R2, c[0x0][0x390] ;  /* 0x0000e400ff027b82 */ /* 0x003e240000000a00 */
[----:B0-----:R-:W-:-:S05]  /*1490*/  IMAD.WIDE.U32 R2, R0, 0x8, R2 ;  /* 0x0000000800027825 */ /* 0x001fca00078e0002 */
[----:B--2---:R-:W2:Y:S02]  /*14a0*/  LDG.E.CONSTANT R7, desc[UR14][R2.64] ;  /* 0x0000000e02077981 */ /* 0x004ea4000c1e9900 */
[----:B--2---:R-:W-:-:S13]  /*14b0*/  ISETP.NE.AND P0, PT, R0, R7, PT ;  /* 0x000000070000720c */ /* 0x004fda0003f05270 */
[----:B------:R-:W-:Y:S05]  /*14c0*/  @!P0 EXIT ;  /* 0x000000000000894d */ /* 0x000fea0003800000 */
[----:B------:R-:W0:Y:S08]  /*14d0*/  LDC.64 R4, c[0x0][0x388] ;  /* 0x0000e200ff047b82 */ /* 0x000e300000000a00 */
[----:B------:R-:W1:Y:S01]  /*14e0*/  LDC.64 R2, c[0x0][0x388] ;  /* 0x0000e200ff027b82 */ /* 0x000e620000000a00 */
[----:B0-----:R-:W-:-:S04]  /*14f0*/  LEA R4, P0, R7, R4, 0x2 ;  /* 0x0000000407047211 */ /* 0x001fc800078010ff */
[----:B------:R-:W-:Y:S01]  /*1500*/  LEA.HI.X R5, R7, R5, RZ, 0x2, P0 ;  /* 0x0000000507057211 */ /* 0x000fe200000f14ff */
[----:B-1----:R-:W-:-:S04]  /*1510*/  IMAD.WIDE.U32 R2, R0, 0x4, R2 ;  /* 0x0000000400027825 */ /* 0x002fc800078e0002 */
[----:B------:R-:W2:Y:S04]  /*1520*/  LDG.E R9, desc[UR14][R4.64] ;  /* 0x0000000e04097981 */ /* 0x000ea8000c1e1900 */
[----:B------:R-:W3:Y:S04]  /*1530*/  LDG.E R7, desc[UR14][R2.64] ;  /* 0x0000000e02077981 */ /* 0x000ee8000c1e1900 */
[----:B--2---:R-:W-:Y:S04]  /*1540*/  STG.E desc[UR14][R2.64], R9 ;  /* 0x0000000902007986 */ /* 0x004fe8000c10190e */
[----:B---3--:R-:W-:Y:S01]  /*1550*/  STG.E desc[UR14][R4.64], R7 ;  /* 0x0000000704007986 */ /* 0x008fe2000c10190e */
[----:B------:R-:W-:Y:S05]  /*1560*/  EXIT ;  /* 0x000000000000794d */ /* 0x000fea0003800000 */
.L_x_51:
        /* <DEDUP_REMOVED lines=9> */
.L_x_641:


//--------------------- .text.det_from_lu_f64     --------------------------
	.section	.text.det_from_lu_f64,"ax",@progbits
	.align	128
        .global         det_from_lu_f64
        .type           det_from_lu_f64,@function
        .size           det_from_lu_f64,(.L_x_642 - det_from_lu_f64)
        .other          det_from_lu_f64,@"STO_CUDA_ENTRY STV_DEFAULT"
det_from_lu_f64:
.text.det_from_lu_f64:
[----:B------:R-:W-:Y:S01]  /*0000*/  LDC R1, c[0x0][0x37c] ;  /* 0x0000df00ff017b82 */ /* 0x000fe20000000800 */
[----:B------:R-:W0:Y:S07]  /*0010*/  S2R R0, SR_TID.X ;  /* 0x0000000000007919 */ /* 0x000e2e0000002100 */
[----:B------:R-:W0:Y:S02]  /*0020*/  S2UR UR4, SR_CTAID.X ;  /* 0x00000000000479c3 */ /* 0x000e240000002500 */
[----:B0-----:R-:W-:-:S13]  /*0030*/  LOP3.LUT P0, RZ, R0, UR4, RZ, 0xfc, !PT ;  /* 0x0000000400ff7c12 */ /* 0x001fda000f80fcff */
[----:B------:R-:W-:Y:S05]  /*0040*/  @P0 EXIT ;  /* 0x000000000000094d */ /* 0x000fea0003800000 */
[----:B------:R-:W0:Y:S01]  /*0050*/  LDC.64 R2, c[0x0][0x390] ;  /* 0x0000e400ff027b82 */ /* 0x000e220000000a00 */
[----:B------:R-:W-:Y:S01]  /*0060*/  HFMA2 R18, -RZ, RZ, 1.984375, 0 ;  /* 0x3ff00000ff127431 */ /* 0x000fe200000001ff */
[----:B------:R-:W1:Y:S01]  /*0070*/  LDCU.64 UR4, c[0x0][0x358] ;  /* 0x00006b00ff0477ac */ /* 0x000e620008000a00 */
[----:B0-----:R-:W-:Y:S02]  /*0080*/  ISETP.NE.AND P1, PT, R2, RZ, PT ;  /* 0x000000ff0200720c */ /* 0x001fe40003f25270 */
[----:B------:R-:W-:-:S04]  /*0090*/  LOP3.LUT R3, R3, 0x1, RZ, 0xc0, !PT ;  /* 0x0000000103037812 */ /* 0x000fc800078ec0ff */
[----:B------:R-:W-:-:S04]  /*00a0*/  ISETP.NE.U32.AND P0, PT, R3, 0x1, PT ;  /* 0x000000010300780c */ /* 0x000fc80003f05070 */
[----:B------:R-:W-:Y:S01]  /*00b0*/  FSEL R19, -R18, 1.875, !P0 ;  /* 0x3ff0000012137808 */ /* 0x000fe20004000100 */
[----:B------:R-:W-:Y:S02]  /*00c0*/  IMAD.MOV.U32 R18, RZ, RZ, RZ ;  /* 0x000000ffff127224 */ /* 0x000fe400078e00ff */
[----:B-1----:R-:W-:Y:S06]  /*00d0*/  @!P1 BRA `(.L_x_52) ;  /* 0x0000000c00009947 */ /* 0x002fec0003800000 */
[C---:B------:R-:W-:Y:S01]  /*00e0*/  IADD3 R0, PT, PT, R2.reuse, -0x1, RZ ;  /* 0xffffffff02007810 */ /* 0x040fe20007ffe0ff */
[----:B------:R-:W-:Y:S01]  /*00f0*/  IMAD.MOV.U32 R5, RZ, RZ, RZ ;  /* 0x000000ffff057224 */ /* 0x000fe200078e00ff */
[----:B------:R-:W-:Y:S02]  /*0100*/  LOP3.LUT R3, R2, 0xf, RZ, 0xc0, !PT ;  /* 0x0000000f02037812 */ /* 0x000fe400078ec0ff */
[----:B------:R-:W-:Y:S02]  /*0110*/  ISETP.GE.U32.AND P1, PT, R0, 0xf, PT ;  /* 0x0000000f0000780c */ /* 0x000fe40003f26070 */
[----:B------:R-:W-:-:S11]  /*0120*/  ISETP.NE.AND P0, PT, R3, RZ, PT ;  /* 0x000000ff0300720c */ /* 0x000fd60003f05270 */
[----:B------:R-:W-:Y:S05]  /*0130*/  @!P1 BRA `(.L_x_53) ;  /* 0x00000004009c9947 */ /* 0x000fea0003800000 */
[----:B------:R-:W0:Y:S01]  /*0140*/  LDC R23, c[0x0][0x390] ;  /* 0x0000e400ff177b82 */ /* 0x000e220000000800 */
[C---:B------:R-:W-:Y:S01]  /*0150*/  LOP3.LUT R5, R2.reuse, 0xfffffff0, RZ, 0xc0, !PT ;  /* 0xfffffff002057812 */ /* 0x040fe200078ec0ff */
[C---:B------:R-:W-:Y:S01]  /*0160*/  IMAD R25, R2.reuse, 0xf, RZ ;  /* 0x0000000f02197824 */ /* 0x040fe200078e02ff */
[C---:B------:R-:W-:Y:S01]  /*0170*/  LEA R7, R2.reuse, 0x10, 0x4 ;  /* 0x0000001002077811 */ /* 0x040fe200078e20ff */
[C---:B------:R-:W-:Y:S01]  /*0180*/  IMAD R6, R2.reuse, 0xe, RZ ;  /* 0x0000000e02067824 */ /* 0x040fe200078e02ff */
[C---:B------:R-:W-:Y:S01]  /*0190*/  SHF.L.U32 R24, R2.reuse, 0x3, RZ ;  /* 0x0000000302187819 */ /* 0x040fe200000006ff */
[C---:B------:R-:W-:Y:S01]  /*01a0*/  IMAD R8, R2.reuse, 0xd, RZ ;  /* 0x0000000d02087824 */ /* 0x040fe200078e02ff */
[C---:B------:R-:W-:Y:S01]  /*01b0*/  SHF.L.U32 R15, R2.reuse, 0x1, RZ ;  /* 0x00000001020f7819 */ /* 0x040fe200000006ff */
[C---:B------:R-:W-:Y:S01]  /*01c0*/  IMAD R10, R2.reuse, 0xc, RZ ;  /* 0x0000000c020a7824 */ /* 0x040fe200078e02ff */
[----:B------:R-:W-:Y:S01]  /*01d0*/  IADD3 R0, PT, PT, -R5, RZ, RZ ;  /* 0x000000ff05007210 */ /* 0x000fe20007ffe1ff */
[----:B------:R-:W-:-:S02]  /*01e0*/  IMAD R12, R2, 0xb, RZ ;  /* 0x0000000b020c7824 */ /* 0x000fc400078e02ff */
[C---:B------:R-:W-:Y:S02]  /*01f0*/  IMAD R14, R2.reuse, 0xa, RZ ;  /* 0x0000000a020e7824 */ /* 0x040fe400078e02ff */
[C---:B------:R-:W-:Y:S02]  /*0200*/  IMAD R22, R2.reuse, 0x9, RZ ;  /* 0x0000000902167824 */ /* 0x040fe400078e02ff */
[C---:B------:R-:W-:Y:S02]  /*0210*/  IMAD R26, R2.reuse, 0x7, RZ ;  /* 0x00000007021a7824 */ /* 0x040fe400078e02ff */
[C---:B------:R-:W-:Y:S02]  /*0220*/  IMAD R28, R2.reuse, 0x6, RZ ;  /* 0x00000006021c7824 */ /* 0x040fe400078e02ff */
[C---:B------:R-:W-:Y:S02]  /*0230*/  IMAD R9, R2.reuse, 0x5, RZ ;  /* 0x0000000502097824 */ /* 0x040fe400078e02ff */
[----:B------:R-:W-:-:S02]  /*0240*/  IMAD.SHL.U32 R11, R2, 0x4, RZ ;  /* 0x00000004020b7824 */ /* 0x000fc400078e00ff */
[----:B------:R-:W-:Y:S02]  /*0250*/  IMAD R13, R2, 0x3, RZ ;  /* 0x00000003020d7824 */ /* 0x000fe400078e02ff */
[----:B------:R-:W-:-:S07]  /*0260*/  IMAD.MOV.U32 R4, RZ, RZ, 0x7 ;  /* 0x00000007ff047424 */ /* 0x000fce00078e00ff */
.L_x_54:
[----:B------:R-:W1:Y:S01]  /*0270*/  LDC.64 R16, c[0x0][0x380] ;  /* 0x0000e000ff107b82 */ /* 0x000e620000000a00 */
[----:B------:R-:W-:-:S05]  /*0280*/  IADD3 R21, PT, PT, R4, -0x7, RZ ;  /* 0xfffffff904157810 */ /* 0x000fca0007ffe0ff */
[----:B-1----:R-:W-:-:S06]  /*0290*/  IMAD.WIDE.U32 R20, R21, 0x8, R16 ;  /* 0x0000000815147825 */ /* 0x002fcc00078e0010 */
[----:B------:R-:W2:Y:S02]  /*02a0*/  LDG.E.64.CONSTANT R20, desc[UR4][R20.64] ;  /* 0x0000000414147981 */ /* 0x000ea4000c1e9b00 */
[----:B--2---:R-:W-:Y:S01]  /*02b0*/  DMUL R20, R20, R18 ;  /* 0x0000001214147228 */ /* 0x004fe20000000000 */
[----:B0-----:R-:W-:-:S04]  /*02c0*/  VIADD R19, R23, 0x1 ;  /* 0x0000000117137836 */ /* 0x001fc80000000000 */
[----:B------:R-:W-:-:S06]  /*02d0*/  IMAD.WIDE.U32 R18, R19, 0x8, R16 ;  /* 0x0000000813127825 */ /* 0x000fcc00078e0010 */
[----:B------:R-:W2:Y:S01]  /*02e0*/  LDG.E.64.CONSTANT R18, desc[UR4][R18.64] ;  /* 0x0000000412127981 */ /* 0x000ea2000c1e9b00 */
[----:B------:R-:W-:Y:S01]  /*02f0*/  IADD3 R27, PT, PT, R15, 0x2, RZ ;  /* 0x000000020f1b7810 */ /* 0x000fe20007ffe0ff */
[----:B--2---:R-:W-:-:S04]  /*0300*/  DMUL R18, R20, R18 ;  /* 0x0000001214127228 */ /* 0x004fc80000000000 */
[----:B------:R-:W-:-:S06]  /*0310*/  IMAD.WIDE.U32 R20, R27, 0x8, R16 ;  /* 0x000000081b147825 */ /* 0x000fcc00078e0010 */
[----:B------:R-:W2:Y:S01]  /*0320*/  LDG.E.64.CONSTANT R20, desc[UR4][R20.64] ;  /* 0x0000000414147981 */ /* 0x000ea2000c1e9b00 */
[----:B------:R-:W-:Y:S01]  /*0330*/  IADD3 R27, PT, PT, R13, 0x3, RZ ;  /* 0x000000030d1b7810 */ /* 0x000fe20007ffe0ff */
[----:B--2---:R-:W-:-:S04]  /*0340*/  DMUL R20, R18, R20 ;  /* 0x0000001412147228 */ /* 0x004fc80000000000 */
[----:B------:R-:W-:-:S06]  /*0350*/  IMAD.WIDE.U32 R18, R27, 0x8, R16 ;  /* 0x000000081b127825 */ /* 0x000fcc00078e0010 */
[----:B------:R-:W2:Y:S01]  /*0360*/  LDG.E.64.CONSTANT R18, desc[UR4][R18.64] ;  /* 0x0000000412127981 */ /* 0x000ea2000c1e9b00 */
[----:B------:R-:W-:Y:S01]  /*0370*/  VIADD R27, R11, 0x4 ;  /* 0x000000040b1b7836 */ /* 0x000fe20000000000 */
[----:B--2---:R-:W-:-:S03]  /*0380*/  DMUL R18, R20, R18 ;  /* 0x0000001214127228 */ /* 0x004fc60000000000 */
        /* <DEDUP_REMOVED lines=39> */
[----:B------:R-:W-:Y:S01]  /*0600*/  VIADD R0, R0, 0x10 ;  /* 0x0000001000007836 */ /* 0x000fe20000000000 */
[----:B--2---:R-:W-:-:S03]  /*0610*/  DMUL R18, R20, R18 ;  /* 0x0000001214127228 */ /* 0x004fc60000000000 */
[----:B------:R-:W-:Y:S01]  /*0620*/  IMAD.WIDE.U32 R20, R27, 0x8, R16 ;  /* 0x000000081b147825 */ /* 0x000fe200078e0010 */
[----:B------:R-:W-:-:S05]  /*0630*/  IADD3 R27, PT, PT, R25, 0xf, RZ ;  /* 0x0000000f191b7810 */ /* 0x000fca0007ffe0ff */
[----:B------:R-:W2:Y:S01]  /*0640*/  LDG.E.64.CONSTANT R20, desc[UR4][R20.64] ;  /* 0x0000000414147981 */ /* 0x000ea2000c1e9b00 */
[----:B------:R-:W-:-:S06]  /*0650*/  IMAD.WIDE.U32 R16, R27, 0x8, R16 ;  /* 0x000000081b107825 */ /* 0x000fcc00078e0010 */
[----:B------:R-:W3:Y:S01]  /*0660*/  LDG.E.64.CONSTANT R16, desc[UR4][R16.64] ;  /* 0x0000000410107981 */ /* 0x000ee2000c1e9b00 */
[----:B------:R-:W-:Y:S01]  /*0670*/  ISETP.NE.AND P1, PT, R0, RZ, PT ;  /* 0x000000ff0000720c */ /* 0x000fe20003f25270 */
[C---:B------:R-:W-:Y:S01]  /*0680*/  IMAD.IADD R8, R7.reuse, 0x1, R8 ;  /* 0x0000000107087824 */ /* 0x040fe200078e0208 */
[C---:B------:R-:W-:Y:S01]  /*0690*/  IADD3 R25, PT, PT, R7.reuse, R25, RZ ;  /* 0x0000001907197210 */ /* 0x040fe20007ffe0ff */
[C---:B------:R-:W-:Y:S01]  /*06a0*/  IMAD.IADD R14, R7.reuse, 0x1, R14 ;  /* 0x00000001070e7824 */ /* 0x040fe200078e020e */
[C---:B------:R-:W-:Y:S01]  /*06b0*/  IADD3 R6, PT, PT, R7.reuse, R6, RZ ;  /* 0x0000000607067210 */ /* 0x040fe20007ffe0ff */
[C---:B------:R-:W-:Y:S01]  /*06c0*/  IMAD.IADD R26, R7.reuse, 0x1, R26 ;  /* 0x00000001071a7824 */ /* 0x040fe200078e021a */
[C---:B------:R-:W-:Y:S01]  /*06d0*/  IADD3 R10, PT, PT, R7.reuse, R10, RZ ;  /* 0x0000000a070a7210 */ /* 0x040fe20007ffe0ff */
[C---:B------:R-:W-:Y:S01]  /*06e0*/  IMAD.IADD R11, R7.reuse, 0x1, R11 ;  /* 0x00000001070b7824 */ /* 0x040fe200078e020b */
[C---:B------:R-:W-:Y:S01]  /*06f0*/  IADD3 R12, PT, PT, R7.reuse, R12, RZ ;  /* 0x0000000c070c7210 */ /* 0x040fe20007ffe0ff */
[C---:B------:R-:W-:Y:S01]  /*0700*/  IMAD.IADD R23, R7.reuse, 0x1, R23 ;  /* 0x0000000107177824 */ /* 0x040fe200078e0217 */
[----:B------:R-:W-:-:S02]  /*0710*/  IADD3 R22, PT, PT, R7, R22, RZ ;  /* 0x0000001607167210 */ /* 0x000fc40007ffe0ff */
[C---:B------:R-:W-:Y:S02]  /*0720*/  IADD3 R24, PT, PT, R7.reuse, R24, RZ ;  /* 0x0000001807187210 */ /* 0x040fe40007ffe0ff */
[C---:B------:R-:W-:Y:S02]  /*0730*/  IADD3 R28, PT, PT, R7.reuse, R28, RZ ;  /* 0x0000001c071c7210 */ /* 0x040fe40007ffe0ff */
[C---:B------:R-:W-:Y:S02]  /*0740*/  IADD3 R9, PT, PT, R7.reuse, R9, RZ ;  /* 0x0000000907097210 */ /* 0x040fe40007ffe0ff */
[C---:B------:R-:W-:Y:S02]  /*0750*/  IADD3 R13, PT, PT, R7.reuse, R13, RZ ;  /* 0x0000000d070d7210 */ /* 0x040fe40007ffe0ff */
[C---:B------:R-:W-:Y:S02]  /*0760*/  IADD3 R15, PT, PT, R7.reuse, R15, RZ ;  /* 0x0000000f070f7210 */ /* 0x040fe40007ffe0ff */
[----:B------:R-:W-:Y:S01]  /*0770*/  IADD3 R4, PT, PT, R7, R4, RZ ;  /* 0x0000000407047210 */ /* 0x000fe20007ffe0ff */
[----:B--2---:R-:W-:-:S08]  /*0780*/  DMUL R18, R18, R20 ;  /* 0x0000001412127228 */ /* 0x004fd00000000000 */
[----:B---3--:R-:W-:Y:S01]  /*0790*/  DMUL R18, R18, R16 ;  /* 0x0000001012127228 */ /* 0x008fe20000000000 */
[----:B------:R-:W-:Y:S10]  /*07a0*/  @P1 BRA `(.L_x_54) ;  /* 0xfffffff800b01947 */ /* 0x000ff4000383ffff */
.L_x_53:
[----:B------:R-:W-:Y:S05]  /*07b0*/  @!P0 BRA `(.L_x_52) ;  /* 0x0000000400488947 */ /* 0x000fea0003800000 */
[----:B------:R-:W-:Y:S02]  /*07c0*/  ISETP.GE.U32.AND P0, PT, R3, 0x8, PT ;  /* 0x000000080300780c */ /* 0x000fe40003f06070 */
[----:B------:R-:W-:-:S04]  /*07d0*/  LOP3.LUT R4, R2, 0x7, RZ, 0xc0, !PT ;  /* 0x0000000702047812 */ /* 0x000fc800078ec0ff */
[----:B------:R-:W-:-:S07]  /*07e0*/  ISETP.NE.AND P1, PT, R4, RZ, PT ;  /* 0x000000ff0400720c */ /* 0x000fce0003f25270 */
[----:B------:R-:W-:Y:S06]  /*07f0*/  @!P0 BRA `(.L_x_55) ;  /* 0x0000000000a48947 */ /* 0x000fec0003800000 */
[----:B------:R-:W0:Y:S01]  /*0800*/  LDC.64 R20, c[0x0][0x380] ;  /* 0x0000e000ff147b82 */ /* 0x000e220000000a00 */
[CC--:B------:R-:W-:Y:S02]  /*0810*/  IMAD R17, R5.reuse, R2.reuse, R5 ;  /* 0x0000000205117224 */ /* 0x0c0fe400078e0205 */
[----:B------:R-:W-:-:S05]  /*0820*/  IMAD R0, R5, R2, R2 ;  /* 0x0000000205007224 */ /* 0x000fca00078e0202 */
[----:B------:R-:W-:Y:S02]  /*0830*/  IADD3 R23, PT, PT, R5, 0x1, R0 ;  /* 0x0000000105177810 */ /* 0x000fe40007ffe000 */
[----:B------:R-:W-:Y:S01]  /*0840*/  IADD3 R0, PT, PT, R0, R2, RZ ;  /* 0x0000000200007210 */ /* 0x000fe20007ffe0ff */
[----:B0-----:R-:W-:-:S03]  /*0850*/  IMAD.WIDE.U32 R16, R17, 0x8, R20 ;  /* 0x0000000811107825 */ /* 0x001fc600078e0014 */
[----:B------:R-:W-:Y:S01]  /*0860*/  IADD3 R15, PT, PT, R5, 0x2, R0 ;  /* 0x00000002050f7810 */ /* 0x000fe20007ffe000 */
[----:B------:R-:W-:Y:S02]  /*0870*/  IMAD.WIDE.U32 R22, R23, 0x8, R20 ;  /* 0x0000000817167825 */ /* 0x000fe400078e0014 */
[----:B------:R-:W2:Y:S02]  /*0880*/  LDG.E.64.CONSTANT R16, desc[UR4][R16.64] ;  /* 0x0000000410107981 */ /* 0x000ea4000c1e9b00 */
[----:B------:R-:W-:Y:S02]  /*0890*/  IMAD.IADD R0, R0, 0x1, R2 ;  /* 0x0000000100007824 */ /* 0x000fe400078e0202 */
[----:B------:R-:W3:Y:S01]  /*08a0*/  LDG.E.64.CONSTANT R22, desc[UR4][R22.64] ;  /* 0x0000000416167981 */ /* 0x000ee2000c1e9b00 */
[----:B------:R-:W-:Y:S02]  /*08b0*/  IMAD.WIDE.U32 R14, R15, 0x8, R20 ;  /* 0x000000080f0e7825 */ /* 0x000fe400078e0014 */
[----:B------:R-:W-:-:S02]  /*08c0*/  IADD3 R13, PT, PT, R5, 0x3, R0 ;  /* 0x00000003050d7810 */ /* 0x000fc40007ffe000 */
[-C--:B------:R-:W-:Y:S02]  /*08d0*/  IADD3 R0, PT, PT, R0, R2.reuse, RZ ;  /* 0x0000000200007210 */ /* 0x080fe40007ffe0ff */
[----:B------:R-:W4:Y:S01]  /*08e0*/  LDG.E.64.CONSTANT R14, desc[UR4][R14.64] ;  /* 0x000000040e0e7981 */ /* 0x000f22000c1e9b00 */
[----:B------:R-:W-:Y:S01]  /*08f0*/  IMAD.WIDE.U32 R12, R13, 0x8, R20 ;  /* 0x000000080d0c7825 */ /* 0x000fe200078e0014 */
[----:B------:R-:W-:Y:S02]  /*0900*/  IADD3 R11, PT, PT, R5, 0x4, R0 ;  /* 0x00000004050b7810 */ /* 0x000fe40007ffe000 */
[----:B------:R-:W-:-:S03]  /*0910*/  IADD3 R0, PT, PT, R0, R2, RZ ;  /* 0x0000000200007210 */ /* 0x000fc60007ffe0ff */
[----:B------:R-:W5:Y:S01]  /*0920*/  LDG.E.64.CONSTANT R12, desc[UR4][R12.64] ;  /* 0x000000040c0c7981 */ /* 0x000f62000c1e9b00 */
[----:B------:R-:W-:Y:S01]  /*0930*/  IMAD.WIDE.U32 R10, R11, 0x8, R20 ;  /* 0x000000080b0a7825 */ /* 0x000fe200078e0014 */
[----:B------:R-:W-:-:S03]  /*0940*/  IADD3 R9, PT, PT, R5, 0x5, R0 ;  /* 0x0000000505097810 */ /* 0x000fc60007ffe000 */
[----:B------:R-:W-:Y:S02]  /*0950*/  IMAD.IADD R0, R0, 0x1, R2 ;  /* 0x0000000100007824 */ /* 0x000fe400078e0202 */
[----:B------:R-:W5:Y:S01]  /*0960*/  LDG.E.64.CONSTANT R10, desc[UR4][R10.64] ;  /* 0x000000040a0a7981 */ /* 0x000f62000c1e9b00 */
[----:B------:R-:W-:Y:S02]  /*0970*/  IMAD.WIDE.U32 R8, R9, 0x8, R20 ;  /* 0x0000000809087825 */ /* 0x000fe400078e0014 */
[C-C-:B------:R-:W-:Y:S02]  /*0980*/  IADD3 R7, PT, PT, R5.reuse, 0x6, R0.reuse ;  /* 0x0000000605077810 */ /* 0x140fe40007ffe000 */
[----:B------:R-:W-:Y:S02]  /*0990*/  IADD3 R0, PT, PT, R5, R2, R0 ;  /* 0x0000000205007210 */ /* 0x000fe40007ffe000 */
[----:B------:R-:W5:Y:S01]  /*09a0*/  LDG.E.64.CONSTANT R8, desc[UR4][R8.64] ;  /* 0x0000000408087981 */ /* 0x000f62000c1e9b00 */
[----:B------:R-:W-:Y:S01]  /*09b0*/  IMAD.WIDE.U32 R6, R7, 0x8, R20 ;  /* 0x0000000807067825 */ /* 0x000fe200078e0014 */
[----:B------:R-:W-:-:S05]  /*09c0*/  IADD3 R3, PT, PT, R0, 0x7, RZ ;  /* 0x0000000700037810 */ /* 0x000fca0007ffe0ff */
[----:B------:R-:W5:Y:S01]  /*09d0*/  LDG.E.64.CONSTANT R6, desc[UR4][R6.64] ;  /* 0x0000000406067981 */ /* 0x000f62000c1e9b00 */
[----:B------:R-:W-:-:S06]  /*09e0*/  IMAD.WIDE.U32 R20, R3, 0x8, R20 ;  /* 0x0000000803147825 */ /* 0x000fcc00078e0014 */
[----:B------:R-:W5:Y:S01]  /*09f0*/  LDG.E.64.CONSTANT R20, desc[UR4][R20.64] ;  /* 0x0000000414147981 */ /* 0x000f62000c1e9b00 */
[----:B------:R-:W-:Y:S01]  /*0a00*/  IADD3 R5, PT, PT, R5, 0x8, RZ ;  /* 0x0000000805057810 */ /* 0x000fe20007ffe0ff */
[----:B--2---:R-:W-:-:S08]  /*0a10*/  DMUL R16, R18, R16 ;  /* 0x0000001012107228 */ /* 0x004fd00000000000 */
[----:B---3--:R-:W-:-:S08]  /*0a20*/  DMUL R16, R16, R22 ;  /* 0x0000001610107228 */ /* 0x008fd00000000000 */
[----:B----4-:R-:W-:-:S08]  /*0a30*/  DMUL R14, R16, R14 ;  /* 0x0000000e100e7228 */ /* 0x010fd00000000000 */
[----:B-----5:R-:W-:-:S08]  /*0a40*/  DMUL R12, R14, R12 ;  /* 0x0000000c0e0c7228 */ /* 0x020fd00000000000 */
[----:B------:R-:W-:-:S08]  /*0a50*/  DMUL R10, R12, R10 ;  /* 0x0000000a0c0a7228 */ /* 0x000fd00000000000 */
[----:B------:R-:W-:-:S08]  /*0a60*/  DMUL R8, R10, R8 ;  /* 0x000000080a087228 */ /* 0x000fd00000000000 */
[----:B------:R-:W-:-:S08]  /*0a70*/  DMUL R8, R8, R6 ;  /* 0x0000000608087228 */ /* 0x000fd00000000000 */
[----:B------:R-:W-:-:S11]  /*0a80*/  DMUL R18, R8, R20 ;  /* 0x0000001408127228 */ /* 0x000fd60000000000 */
.L_x_55:
        /* <DEDUP_REMOVED lines=8> */
[----:B------:R-:W-:Y:S01]  /*0b10*/  IADD3 R11, PT, PT, R5, 0x1, R3 ;  /* 0x00000001050b7810 */ /* 0x000fe20007ffe003 */
[----:B------:R-:W-:Y:S02]  /*0b20*/  IMAD.IADD R4, R3, 0x1, R2 ;  /* 0x0000000103047824 */ /* 0x000fe400078e0202 */
[----:B0-----:R-:W-:-:S03]  /*0b30*/  IMAD.WIDE.U32 R8, R9, 0x8, R6 ;  /* 0x0000000809087825 */ /* 0x001fc600078e0006 */
[----:B------:R-:W-:Y:S01]  /*0b40*/  IADD3 R13, PT, PT, R5, 0x2, R4 ;  /* 0x00000002050d7810 */ /* 0x000fe20007ffe004 */
[----:B------:R-:W-:Y:S02]  /*0b50*/  IMAD.WIDE.U32 R10, R11, 0x8, R6 ;  /* 0x000000080b0a7825 */ /* 0x000fe400078e0006 */
[----:B------:R-:W2:Y:S01]  /*0b60*/  LDG.E.64.CONSTANT R8, desc[UR4][R8.64] ;  /* 0x0000000408087981 */ /* 0x000ea2000c1e9b00 */
[----:B------:R-:W-:Y:S01]  /*0b70*/  IADD3 R3, PT, PT, R5, R2, R4 ;  /* 0x0000000205037210 */ /* 0x000fe20007ffe004 */
[----:B------:R-:W-:Y:S02]  /*0b80*/  IMAD.WIDE.U32 R12, R13, 0x8, R6 ;  /* 0x000000080d0c7825 */ /* 0x000fe400078e0006 */
[----:B------:R-:W3:Y:S01]  /*0b90*/  LDG.E.64.CONSTANT R10, desc[UR4][R10.64] ;  /* 0x000000040a0a7981 */ /* 0x000ee2000c1e9b00 */
[----:B------:R-:W-:-:S03]  /*0ba0*/  IADD3 R3, PT, PT, R3, 0x3, RZ ;  /* 0x0000000303037810 */ /* 0x000fc60007ffe0ff */
[----:B------:R-:W4:Y:S02]  /*0bb0*/  LDG.E.64.CONSTANT R12, desc[UR4][R12.64] ;  /* 0x000000040c0c7981 */ /* 0x000f24000c1e9b00 */
[----:B------:R-:W-:-:S06]  /*0bc0*/  IMAD.WIDE.U32 R6, R3, 0x8, R6 ;  /* 0x0000000803067825 */ /* 0x000fcc00078e0006 */
[----:B------:R-:W5:Y:S01]  /*0bd0*/  LDG.E.64.CONSTANT R6, desc[UR4][R6.64] ;  /* 0x0000000406067981 */ /* 0x000f62000c1e9b00 */
[----:B------:R-:W-:Y:S01]  /*0be0*/  IADD3 R5, PT, PT, R5, 0x4, RZ ;  /* 0x0000000405057810 */ /* 0x000fe20007ffe0ff */
[----:B--2---:R-:W-:-:S08]  /*0bf0*/  DMUL R8, R18, R8 ;  /* 0x0000000812087228 */ /* 0x004fd00000000000 */
[----:B---3--:R-:W-:-:S08]  /*0c00*/  DMUL R8, R8, R10 ;  /* 0x0000000a08087228 */ /* 0x008fd00000000000 */
[----:B----4-:R-:W-:-:S08]  /*0c10*/  DMUL R8, R8, R12 ;  /* 0x0000000c08087228 */ /* 0x010fd00000000000 */
[----:B-----5:R-:W-:-:S11]  /*0c20*/  DMUL R18, R8, R6 ;  /* 0x0000000608127228 */ /* 0x020fd60000000000 */
.L_x_56:
[----:B------:R-:W-:Y:S05]  /*0c30*/  @!P1 BRA `(.L_x_52) ;  /* 0x0000000000289947 */ /* 0x000fea0003800000 */
[----:B------:R-:W0:Y:S01]  /*0c40*/  LDC.64 R6, c[0x0][0x380] ;  /* 0x0000e000ff067b82 */ /* 0x000e220000000a00 */
[----:B------:R-:W-:Y:S02]  /*0c50*/  IMAD R3, R5, R2, R5 ;  /* 0x0000000205037224 */ /* 0x000fe400078e0205 */
[----:B------:R-:W-:-:S07]  /*0c60*/  IMAD.MOV R0, RZ, RZ, -R0 ;  /* 0x000000ffff007224 */ /* 0x000fce00078e0a00 */
.L_x_57:
[----:B0-----:R-:W-:-:S06]  /*0c70*/  IMAD.WIDE.U32 R4, R3, 0x8, R6 ;  /* 0x0000000803047825 */ /* 0x001fcc00078e0006 */
[----:B------:R-:W2:Y:S01]  /*0c80*/  LDG.E.64.CONSTANT R4, desc[UR4][R4.64] ;  /* 0x0000000404047981 */ /* 0x000ea2000c1e9b00 */
[----:B------:R-:W-:Y:S02]  /*0c90*/  IADD3 R0, PT, PT, R0, 0x1, RZ ;  /* 0x0000000100007810 */ /* 0x000fe40007ffe0ff */
[----:B------:R-:W-:Y:S02]  /*0ca0*/  IADD3.X R3, PT, PT, R3, R2, RZ, PT, !PT ;  /* 0x0000000203037210 */ /* 0x000fe40003ffe4ff */
[----:B------:R-:W-:Y:S01]  /*0cb0*/  ISETP.NE.AND P0, PT, R0, RZ, PT ;  /* 0x000000ff0000720c */ /* 0x000fe20003f05270 */
[----:B--2---:R-:W-:-:S12]  /*0cc0*/  DMUL R18, R4, R18 ;  /* 0x0000001204127228 */ /* 0x004fd80000000000 */
[----:B------:R-:W-:Y:S05]  /*0cd0*/  @P0 BRA `(.L_x_57) ;  /* 0xfffffffc00e40947 */ /* 0x000fea000383ffff */
.L_x_52:
[----:B------:R-:W0:Y:S02]  /*0ce0*/  LDC.64 R2, c[0x0][0x388] ;  /* 0x0000e200ff027b82 */ /* 0x000e240000000a00 */
[----:B0-----:R-:W-:Y:S01]  /*0cf0*/  STG.E.64 desc[UR4][R2.64], R18 ;  /* 0x0000001202007986 */ /* 0x001fe2000c101b04 */
[----:B------:R-:W-:Y:S05]  /*0d00*/  EXIT ;  /* 0x000000000000794d */ /* 0x000fea0003800000 */
.L_x_58:
        /* <DEDUP_REMOVED lines=15> */
.L_x_642:


//--------------------- .text.det_from_lu_f32     --------------------------
	.section	.text.det_from_lu_f32,"ax",@progbits
	.align	128
        .global         det_from_lu_f32
        .type           det_from_lu_f32,@function
        .size           det_from_lu_f32,(.L_x_643 - det_from_lu_f32)
        .other          det_from_lu_f32,@"STO_CUDA_ENTRY STV_DEFAULT"
det_from_lu_f32:
.text.det_from_lu_f32:
[----:B------:R-:W-:Y:S01]  /*0000*/  LDC R1, c[0x0][0x37c] ;  /* 0x0000df00ff017b82 */ /* 0x000fe20000000800 */
[----:B------:R-:W0:Y:S07]  /*0010*/  S2R R0, SR_TID.X ;  /* 0x0000000000007919 */ /* 0x000e2e0000002100 */
[----:B------:R-:W0:Y:S02]  /*0020*/  S2UR UR4, SR_CTAID.X ;  /* 0x00000000000479c3 */ /* 0x000e240000002500 */
[----:B0-----:R-:W-:-:S13]  /*0030*/  LOP3.LUT P0, RZ, R0, UR4, RZ, 0xfc, !PT ;  /* 0x0000000400ff7c12 */ /* 0x001fda000f80fcff */
[----:B------:R-:W-:Y:S05]  /*0040*/  @P0 EXIT ;  /* 0x000000000000094d */ /* 0x000fea0003800000 */
[----:B------:R-:W0:Y:S01]  /*0050*/  LDC.64 R2, c[0x0][0x390] ;  /* 0x0000e400ff027b82 */ /* 0x000e220000000a00 */
[----:B------:R-:W-:Y:S01]  /*0060*/  HFMA2 R22, -RZ, RZ, 1.875, 0 ;  /* 0x3f800000ff167431 */ /* 0x000fe200000001ff */
[----:B------:R-:W1:Y:S01]  /*0070*/  LDCU.64 UR4, c[0x0][0x358] ;  /* 0x00006b00ff0477ac */ /* 0x000e620008000a00 */
[----:B0-----:R-:W-:Y:S02]  /*0080*/  ISETP.NE.AND P1, PT, R2, RZ, PT ;  /* 0x000000ff0200720c */ /* 0x001fe40003f25270 */
[----:B------:R-:W-:-:S04]  /*0090*/  LOP3.LUT R3, R3, 0x1, RZ, 0xc0, !PT ;  /* 0x0000000103037812 */ /* 0x000fc800078ec0ff */
[----:B------:R-:W-:-:S04]  /*00a0*/  ISETP.NE.U32.AND P0, PT, R3, 0x1, PT ;  /* 0x000000010300780c */ /* 0x000fc80003f05070 */
[----:B------:R-:W-:-:S03]  /*00b0*/  FSEL R22, -R22, 1, !P0 ;  /* 0x3f80000016167808 */ /* 0x000fc60004000100 */
[----:B-1----:R-:W-:Y:S06]  /*00c0*/  @!P1 BRA `(.L_x_59) ;  /* 0x0000000c00009947 */ /* 0x002fec0003800000 */
[C---:B------:R-:W-:Y:S02]  /*00d0*/  IADD3 R0, PT, PT, R2.reuse, -0x1, RZ ;  /* 0xffffffff02007810 */ /* 0x040fe40007ffe0ff */
[----:B------:R-:W-:Y:S02]  /*00e0*/  LOP3.LUT R3, R2, 0xf, RZ, 0xc0, !PT ;  /* 0x0000000f02037812 */ /* 0x000fe400078ec0ff */
[----:B------:R-:W-:Y:S02]  /*00f0*/  ISETP.GE.U32.AND P1, PT, R0, 0xf, PT ;  /* 0x0000000f0000780c */ /* 0x000fe40003f26070 */
[----:B------:R-:W-:Y:S02]  /*0100*/  ISETP.NE.AND P0, PT, R3, RZ, PT ;  /* 0x000000ff0300720c */ /* 0x000fe40003f05270 */
[----:B------:R-:W-:-:S09]  /*0110*/  MOV R5, RZ ;  /* 0x000000ff00057202 */ /* 0x000fd20000000f00 */
[----:B------:R-:W-:Y:S05]  /*0120*/  @!P1 BRA `(.L_x_60) ;  /* 0x00000004009c9947 */ /* 0x000fea0003800000 */
[----:B------:R-:W0:Y:S01]  /*0130*/  LDC R17, c[0x0][0x390] ;  /* 0x0000e400ff117b82 */ /* 0x000e220000000800 */
[C---:B------:R-:W-:Y:S01]  /*0140*/  LOP3.LUT R5, R2.reuse, 0xfffffff0, RZ, 0xc0, !PT ;  /* 0xfffffff002057812 */ /* 0x040fe200078ec0ff */
[----:B------:R-:W-:Y:S02]  /*0150*/  HFMA2 R4, -RZ, RZ, 0, 4.17232513427734375e-07 ;  /* 0x00000007ff047431 */ /* 0x000fe400000001ff */
[C---:B------:R-:W-:Y:S01]  /*0160*/  IMAD R27, R2.reuse, 0xf, RZ ;  /* 0x0000000f021b7824 */ /* 0x040fe200078e02ff */
[C---:B------:R-:W-:Y:S01]  /*0170*/  LEA R7, R2.reuse, 0x10, 0x4 ;  /* 0x0000001002077811 */ /* 0x040fe200078e20ff */
[C---:B------:R-:W-:Y:S01]  /*0180*/  IMAD R0, R2.reuse, 0xe, RZ ;  /* 0x0000000e02007824 */ /* 0x040fe200078e02ff */
[C---:B------:R-:W-:Y:S01]  /*0190*/  SHF.L.U32 R16, R2.reuse, 0x3, RZ ;  /* 0x0000000302107819 */ /* 0x040fe200000006ff */
        /* <DEDUP_REMOVED lines=11> */
[----:B------:R-:W-:-:S07]  /*0250*/  IMAD R13, R2, 0x3, RZ ;  /* 0x00000003020d7824 */ /* 0x000fce00078e02ff */
.L_x_61:
[----:B------:R-:W1:Y:S01]  /*0260*/  LDC.64 R18, c[0x0][0x380] ;  /* 0x0000e000ff127b82 */ /* 0x000e620000000a00 */
[----:B------:R-:W-:-:S05]  /*0270*/  IADD3 R21, PT, PT, R4, -0x7, RZ ;  /* 0xfffffff904157810 */ /* 0x000fca0007ffe0ff */
[----:B-1----:R-:W-:-:S06]  /*0280*/  IMAD.WIDE.U32 R20, R21, 0x4, R18 ;  /* 0x0000000415147825 */ /* 0x002fcc00078e0012 */
[----:B------:R-:W2:Y:S01]  /*0290*/  LDG.E.CONSTANT R21, desc[UR4][R20.64] ;  /* 0x0000000414157981 */ /* 0x000ea2000c1e9900 */
[----:B0-----:R-:W-:Y:S01]  /*02a0*/  IADD3 R23, PT, PT, R17, 0x1, RZ ;  /* 0x0000000111177810 */ /* 0x001fe20007ffe0ff */
[----:B--2---:R-:W-:-:S04]  /*02b0*/  FMUL R24, R21, R22 ;  /* 0x0000001615187220 */ /* 0x004fc80000400000 */
[----:B------:R-:W-:-:S06]  /*02c0*/  IMAD.WIDE.U32 R22, R23, 0x4, R18 ;  /* 0x0000000417167825 */ /* 0x000fcc00078e0012 */
[----:B------:R-:W2:Y:S01]  /*02d0*/  LDG.E.CONSTANT R23, desc[UR4][R22.64] ;  /* 0x0000000416177981 */ /* 0x000ea2000c1e9900 */
[----:B------:R-:W-:Y:S02]  /*02e0*/  IADD3 R25, PT, PT, R15, 0x2, RZ ;  /* 0x000000020f197810 */ /* 0x000fe40007ffe0ff */
[----:B------:R-:W-:-:S05]  /*02f0*/  IADD3 R21, PT, PT, R13, 0x3, RZ ;  /* 0x000000030d157810 */ /* 0x000fca0007ffe0ff */
[----:B------:R-:W-:-:S06]  /*0300*/  IMAD.WIDE.U32 R20, R21, 0x4, R18 ;  /* 0x0000000415147825 */ /* 0x000fcc00078e0012 */
[----:B------:R0:W3:Y:S01]  /*0310*/  LDG.E.CONSTANT R20, desc[UR4][R20.64] ;  /* 0x0000000414147981 */ /* 0x0000e2000c1e9900 */
[----:B--2---:R-:W-:Y:S01]  /*0320*/  FMUL R23, R24, R23 ;  /* 0x0000001718177220 */ /* 0x004fe20000400000 */
[----:B------:R-:W-:-:S06]  /*0330*/  IMAD.WIDE.U32 R24, R25, 0x4, R18 ;  /* 0x0000000419187825 */ /* 0x000fcc00078e0012 */
[----:B------:R1:W2:Y:S01]  /*0340*/  LDG.E.CONSTANT R24, desc[UR4][R24.64] ;  /* 0x0000000418187981 */ /* 0x0002a2000c1e9900 */
[----:B0-----:R-:W-:Y:S01]  /*0350*/  VIADD R21, R11, 0x4 ;  /* 0x000000040b157836 */ /* 0x001fe20000000000 */
[----:B-1----:R-:W-:Y:S01]  /*0360*/  IADD3 R25, PT, PT, R9, 0x5, RZ ;  /* 0x0000000509197810 */ /* 0x002fe20007ffe0ff */
[----:B--2---:R-:W-:-:S04]  /*0370*/  FMUL R23, R23, R24 ;  /* 0x0000001817177220 */ /* 0x004fc80000400000 */
[----:B---3--:R-:W-:Y:S01]  /*0380*/  FMUL R20, R23, R20 ;  /* 0x0000001417147220 */ /* 0x008fe20000400000 */
[----:B------:R-:W-:-:S04]  /*0390*/  IMAD.WIDE.U32 R22, R21, 0x4, R18 ;  /* 0x0000000415167825 */ /* 0x000fc800078e0012 */
[----:B------:R-:W-:Y:S02]  /*03a0*/  IMAD.WIDE.U32 R24, R25, 0x4, R18 ;  /* 0x0000000419187825 */ /* 0x000fe400078e0012 */
[----:B------:R-:W2:Y:S04]  /*03b0*/  LDG.E.CONSTANT R23, desc[UR4][R22.64] ;  /* 0x0000000416177981 */ /* 0x000ea8000c1e9900 */
[----:B------:R-:W3:Y:S01]  /*03c0*/  LDG.E.CONSTANT R25, desc[UR4][R24.64] ;  /* 0x0000000418197981 */ /* 0x000ee2000c1e9900 */
[----:B------:R-:W-:Y:S01]  /*03d0*/  IADD3 R21, PT, PT, R28, 0x6, RZ ;  /* 0x000000061c157810 */ /* 0x000fe20007ffe0ff */
[----:B--2---:R-:W-:-:S04]  /*03e0*/  FMUL R20, R20, R23 ;  /* 0x0000001714147220 */ /* 0x004fc80000400000 */
[----:B---3--:R-:W-:Y:S01]  /*03f0*/  FMUL R25, R20, R25 ;  /* 0x0000001914197220 */ /* 0x008fe20000400000 */
[----:B------:R-:W-:-:S06]  /*0400*/  IMAD.WIDE.U32 R20, R21, 0x4, R18 ;  /* 0x0000000415147825 */ /* 0x000fcc00078e0012 */
[----:B------:R-:W2:Y:S01]  /*0410*/  LDG.E.CONSTANT R20, desc[UR4][R20.64] ;  /* 0x0000000414147981 */ /* 0x000ea2000c1e9900 */
[----:B------:R-:W-:-:S05]  /*0420*/  IADD3 R23, PT, PT, R26, 0x7, RZ ;  /* 0x000000071a177810 */ /* 0x000fca0007ffe0ff */
[----:B------:R-:W-:-:S06]  /*0430*/  IMAD.WIDE.U32 R22, R23, 0x4, R18 ;  /* 0x0000000417167825 */ /* 0x000fcc00078e0012 */
[----:B------:R-:W3:Y:S01]  /*0440*/  LDG.E.CONSTANT R23, desc[UR4][R22.64] ;  /* 0x0000000416177981 */ /* 0x000ee2000c1e9900 */
[----:B--2---:R-:W-:Y:S01]  /*0450*/  FMUL R20, R25, R20 ;  /* 0x0000001419147220 */ /* 0x004fe20000400000 */
[----:B------:R-:W-:-:S05]  /*0460*/  IADD3 R25, PT, PT, R16, 0x8, RZ ;  /* 0x0000000810197810 */ /* 0x000fca0007ffe0ff */
[----:B------:R-:W-:-:S06]  /*0470*/  IMAD.WIDE.U32 R24, R25, 0x4, R18 ;  /* 0x0000000419187825 */ /* 0x000fcc00078e0012 */
[----:B------:R-:W2:Y:S01]  /*0480*/  LDG.E.CONSTANT R25, desc[UR4][R24.64] ;  /* 0x0000000418197981 */ /* 0x000ea2000c1e9900 */
[----:B---3--:R-:W-:Y:S01]  /*0490*/  FMUL R20, R20, R23 ;  /* 0x0000001714147220 */ /* 0x008fe20000400000 */
[----:B------:R-:W-:-:S03]  /*04a0*/  IADD3 R21, PT, PT, R14, 0x9, RZ ;  /* 0x000000090e157810 */ /* 0x000fc60007ffe0ff */
[----:B--2---:R-:W-:Y:S02]  /*04b0*/  FMUL R25, R20, R25 ;  /* 0x0000001914197220 */ /* 0x004fe40000400000 */
        /* <DEDUP_REMOVED lines=13> */
[----:B------:R0:W2:Y:S01]  /*0590*/  LDG.E.CONSTANT R20, desc[UR4][R20.64] ;  /* 0x0000000414147981 */ /* 0x0000a2000c1e9900 */
[----:B------:R-:W-:-:S05]  /*05a0*/  IADD3 R23, PT, PT, R6, 0xd, RZ ;  /* 0x0000000d06177810 */ /* 0x000fca0007ffe0ff */
[----:B------:R-:W-:Y:S01]  /*05b0*/  IMAD.WIDE.U32 R22, R23, 0x4, R18 ;  /* 0x0000000417167825 */ /* 0x000fe200078e0012 */
[----:B0-----:R-:W-:-:S05]  /*05c0*/  IADD3 R21, PT, PT, R27, 0xf, RZ ;  /* 0x0000000f1b157810 */ /* 0x001fca0007ffe0ff */
[----:B------:R-:W3:Y:S01]  /*05d0*/  LDG.E.CONSTANT R23, desc[UR4][R22.64] ;  /* 0x0000000416177981 */ /* 0x000ee2000c1e9900 */
[----:B--2---:R-:W-:Y:S01]  /*05e0*/  FMUL R20, R25, R20 ;  /* 0x0000001419147220 */ /* 0x004fe20000400000 */
[----:B------:R-:W-:-:S04]  /*05f0*/  VIADD R25, R0, 0xe ;  /* 0x0000000e00197836 */ /* 0x000fc80000000000 */
[----:B------:R-:W-:-:S04]  /*0600*/  IMAD.WIDE.U32 R24, R25, 0x4, R18 ;  /* 0x0000000419187825 */ /* 0x000fc800078e0012 */
[----:B------:R-:W-:Y:S02]  /*0610*/  IMAD.WIDE.U32 R18, R21, 0x4, R18 ;  /* 0x0000000415127825 */ /* 0x000fe400078e0012 */
[----:B------:R-:W2:Y:S04]  /*0620*/  LDG.E.CONSTANT R25, desc[UR4][R24.64] ;  /* 0x0000000418197981 */ /* 0x000ea8000c1e9900 */
[----:B------:R-:W4:Y:S01]  /*0630*/  LDG.E.CONSTANT R19, desc[UR4][R18.64] ;  /* 0x0000000412137981 */ /* 0x000f22000c1e9900 */
[----:B------:R-:W-:-:S04]  /*0640*/  IADD3 R29, PT, PT, R29, 0x10, RZ ;  /* 0x000000101d1d7810 */ /* 0x000fc80007ffe0ff */
[----:B------:R-:W-:Y:S01]  /*0650*/  ISETP.NE.AND P1, PT, R29, RZ, PT ;  /* 0x000000ff1d00720c */ /* 0x000fe20003f25270 */
[----:B---3--:R-:W-:Y:S01]  /*0660*/  FMUL R20, R20, R23 ;  /* 0x0000001714147220 */ /* 0x008fe20000400000 */
[C---:B------:R-:W-:Y:S01]  /*0670*/  IADD3 R27, PT, PT, R7.reuse, R27, RZ ;  /* 0x0000001b071b7210 */ /* 0x040fe20007ffe0ff */
[C---:B------:R-:W-:Y:S01]  /*0680*/  IMAD.IADD R16, R7.reuse, 0x1, R16 ;  /* 0x0000000107107824 */ /* 0x040fe200078e0210 */
[C---:B------:R-:W-:Y:S02]  /*0690*/  IADD3 R0, PT, PT, R7.reuse, R0, RZ ;  /* 0x0000000007007210 */ /* 0x040fe40007ffe0ff */
[C---:B------:R-:W-:Y:S02]  /*06a0*/  IADD3 R6, PT, PT, R7.reuse, R6, RZ ;  /* 0x0000000607067210 */ /* 0x040fe40007ffe0ff */
[C---:B------:R-:W-:Y:S02]  /*06b0*/  IADD3 R8, PT, PT, R7.reuse, R8, RZ ;  /* 0x0000000807087210 */ /* 0x040fe40007ffe0ff */
[----:B------:R-:W-:-:S02]  /*06c0*/  IADD3 R10, PT, PT, R7, R10, RZ ;  /* 0x0000000a070a7210 */ /* 0x000fc40007ffe0ff */
[C---:B------:R-:W-:Y:S02]  /*06d0*/  IADD3 R12, PT, PT, R7.reuse, R12, RZ ;  /* 0x0000000c070c7210 */ /* 0x040fe40007ffe0ff */
[C---:B------:R-:W-:Y:S02]  /*06e0*/  IADD3 R14, PT, PT, R7.reuse, R14, RZ ;  /* 0x0000000e070e7210 */ /* 0x040fe40007ffe0ff */
[C---:B------:R-:W-:Y:S02]  /*06f0*/  IADD3 R26, PT, PT, R7.reuse, R26, RZ ;  /* 0x0000001a071a7210 */ /* 0x040fe40007ffe0ff */
[C---:B------:R-:W-:Y:S02]  /*0700*/  IADD3 R28, PT, PT, R7.reuse, R28, RZ ;  /* 0x0000001c071c7210 */ /* 0x040fe40007ffe0ff */
[C---:B------:R-:W-:Y:S02]  /*0710*/  IADD3 R9, PT, PT, R7.reuse, R9, RZ ;  /* 0x0000000907097210 */ /* 0x040fe40007ffe0ff */
[----:B------:R-:W-:-:S02]  /*0720*/  IADD3 R11, PT, PT, R7, R11, RZ ;  /* 0x0000000b070b7210 */ /* 0x000fc40007ffe0ff */
[C---:B------:R-:W-:Y:S02]  /*0730*/  IADD3 R13, PT, PT, R7.reuse, R13, RZ ;  /* 0x0000000d070d7210 */ /* 0x040fe40007ffe0ff */
[C---:B------:R-:W-:Y:S02]  /*0740*/  IADD3 R15, PT, PT, R7.reuse, R15, RZ ;  /* 0x0000000f070f7210 */ /* 0x040fe40007ffe0ff */
[C---:B------:R-:W-:Y:S02]  /*0750*/  IADD3 R17, PT, PT, R7.reuse, R17, RZ ;  /* 0x0000001107117210 */ /* 0x040fe40007ffe0ff */
[----:B------:R-:W-:Y:S01]  /*0760*/  IADD3 R4, PT, PT, R7, R4, RZ ;  /* 0x0000000407047210 */ /* 0x000fe20007ffe0ff */
[----:B--2---:R-:W-:-:S04]  /*0770*/  FMUL R20, R20, R25 ;  /* 0x0000001914147220 */ /* 0x004fc80000400000 */
[----:B----4-:R-:W-:Y:S01]  /*0780*/  FMUL R22, R20, R19 ;  /* 0x0000001314167220 */ /* 0x010fe20000400000 */
[----:B------:R-:W-:Y:S06]  /*0790*/  @P1 BRA `(.L_x_61) ;  /* 0xfffffff800b01947 */ /* 0x000fec000383ffff */
.L_x_60:
[----:B------:R-:W-:Y:S05]  /*07a0*/  @!P0 BRA `(.L_x_59) ;  /* 0x0000000400488947 */ /* 0x000fea0003800000 */
[----:B------:R-:W-:Y:S02]  /*07b0*/  ISETP.GE.U32.AND P0, PT, R3, 0x8, PT ;  /* 0x000000080300780c */ /* 0x000fe40003f06070 */
[----:B------:R-:W-:-:S04]  /*07c0*/  LOP3.LUT R18, R2, 0x7, RZ, 0xc0, !PT ;  /* 0x0000000702127812 */ /* 0x000fc800078ec0ff */
[----:B------:R-:W-:-:S07]  /*07d0*/  ISETP.NE.AND P1, PT, R18, RZ, PT ;  /* 0x000000ff1200720c */ /* 0x000fce0003f25270 */
[----:B------:R-:W-:Y:S06]  /*07e0*/  @!P0 BRA `(.L_x_62) ;  /* 0x0000000000a48947 */ /* 0x000fec0003800000 */
[----:B------:R-:W0:Y:S01]  /*07f0*/  LDC.64 R6, c[0x0][0x380] ;  /* 0x0000e000ff067b82 */ /* 0x000e220000000a00 */
[CC--:B------:R-:W-:Y:S02]  /*0800*/  IMAD R0, R5.reuse, R2.reuse, R2 ;  /* 0x0000000205007224 */ /* 0x0c0fe400078e0202 */
[----:B------:R-:W-:-:S03]  /*0810*/  IMAD R11, R5, R2, R5 ;  /* 0x00000002050b7224 */ /* 0x000fc600078e0205 */
[-C--:B------:R-:W-:Y:S02]  /*0820*/  IADD3 R3, PT, PT, R0, R2.reuse, RZ ;  /* 0x0000000200037210 */ /* 0x080fe40007ffe0ff */
[----:B------:R-:W-:Y:S02]  /*0830*/  IADD3 R13, PT, PT, R5, 0x1, R0 ;  /* 0x00000001050d7810 */ /* 0x000fe40007ffe000 */
[----:B------:R-:W-:Y:S02]  /*0840*/  IADD3 R0, PT, PT, R3, R2, RZ ;  /* 0x0000000203007210 */ /* 0x000fe40007ffe0ff */
[----:B------:R-:W-:-:S03]  /*0850*/  IADD3 R17, PT, PT, R5, 0x2, R3 ;  /* 0x0000000205117810 */ /* 0x000fc60007ffe003 */
[----:B------:R-:W-:Y:S01]  /*0860*/  IMAD.IADD R4, R0, 0x1, R2 ;  /* 0x0000000100047824 */ /* 0x000fe200078e0202 */
[----:B------:R-:W-:Y:S01]  /*0870*/  IADD3 R9, PT, PT, R5, 0x3, R0 ;  /* 0x0000000305097810 */ /* 0x000fe20007ffe000 */
[----:B0-----:R-:W-:-:S04]  /*0880*/  IMAD.WIDE.U32 R10, R11, 0x4, R6 ;  /* 0x000000040b0a7825 */ /* 0x001fc800078e0006 */
[--C-:B------:R-:W-:Y:S01]  /*0890*/  IMAD.WIDE.U32 R12, R13, 0x4, R6.reuse ;  /* 0x000000040d0c7825 */ /* 0x100fe200078e0006 */
[----:B------:R0:W2:Y:S01]  /*08a0*/  LDG.E.CONSTANT R3, desc[UR4][R10.64] ;  /* 0x000000040a037981 */ /* 0x0000a2000c1e9900 */
[-C--:B------:R-:W-:Y:S02]  /*08b0*/  IADD3 R14, PT, PT, R4, R2.reuse, RZ ;  /* 0x00000002040e7210 */ /* 0x080fe40007ffe0ff */
[----:B------:R-:W-:Y:S01]  /*08c0*/  IMAD.WIDE.U32 R16, R17, 0x4, R6 ;  /* 0x0000000411107825 */ /* 0x000fe200078e0006 */
[----:B------:R1:W3:Y:S01]  /*08d0*/  LDG.E.CONSTANT R0, desc[UR4][R12.64] ;  /* 0x000000040c007981 */ /* 0x0002e2000c1e9900 */
[----:B------:R-:W-:Y:S02]  /*08e0*/  IADD3 R15, PT, PT, R5, 0x4, R4 ;  /* 0x00000004050f7810 */ /* 0x000fe40007ffe004 */
[----:B------:R-:W-:Y:S01]  /*08f0*/  IMAD.WIDE.U32 R8, R9, 0x4, R6 ;  /* 0x0000000409087825 */ /* 0x000fe200078e0006 */
[----:B------:R-:W4:Y:S01]  /*0900*/  LDG.E.CONSTANT R4, desc[UR4][R16.64] ;  /* 0x0000000410047981 */ /* 0x000f22000c1e9900 */
[----:B------:R-:W-:-:S02]  /*0910*/  IADD3 R20, PT, PT, R14, R2, RZ ;  /* 0x000000020e147210 */ /* 0x000fc40007ffe0ff */
[----:B------:R-:W-:Y:S01]  /*0920*/  IADD3 R19, PT, PT, R5, 0x5, R14 ;  /* 0x0000000505137810 */ /* 0x000fe20007ffe00e */
[----:B0-----:R-:W-:Y:S01]  /*0930*/  IMAD.WIDE.U32 R10, R15, 0x4, R6 ;  /* 0x000000040f0a7825 */ /* 0x001fe200078e0006 */
[----:B------:R-:W5:Y:S01]  /*0940*/  LDG.E.CONSTANT R8, desc[UR4][R8.64] ;  /* 0x0000000408087981 */ /* 0x000f62000c1e9900 */
[C-C-:B------:R-:W-:Y:S02]  /*0950*/  IADD3 R15, PT, PT, R5.reuse, 0x6, R20.reuse ;  /* 0x00000006050f7810 */ /* 0x140fe40007ffe014 */
[----:B------:R-:W-:Y:S01]  /*0960*/  IADD3 R20, PT, PT, R5, R2, R20 ;  /* 0x0000000205147210 */ /* 0x000fe20007ffe014 */
[--C-:B-1----:R-:W-:Y:S01]  /*0970*/  IMAD.WIDE.U32 R12, R19, 0x4, R6.reuse ;  /* 0x00000004130c7825 */ /* 0x102fe200078e0006 */
[----:B------:R-:W5:Y:S02]  /*0980*/  LDG.E.CONSTANT R10, desc[UR4][R10.64] ;  /* 0x000000040a0a7981 */ /* 0x000f64000c1e9900 */
[----:B------:R-:W-:Y:S01]  /*0990*/  IADD3 R19, PT, PT, R20, 0x7, RZ ;  /* 0x0000000714137810 */ /* 0x000fe20007ffe0ff */
[----:B------:R-:W-:-:S02]  /*09a0*/  IMAD.WIDE.U32 R14, R15, 0x4, R6 ;  /* 0x000000040f0e7825 */ /* 0x000fc400078e0006 */
[----:B------:R-:W5:Y:S02]  /*09b0*/  LDG.E.CONSTANT R12, desc[UR4][R12.64] ;  /* 0x000000040c0c7981 */ /* 0x000f64000c1e9900 */
[----:B------:R-:W-:Y:S02]  /*09c0*/  IMAD.WIDE.U32 R6, R19, 0x4, R6 ;  /* 0x0000000413067825 */ /* 0x000fe400078e0006 */
[----:B------:R-:W5:Y:S04]  /*09d0*/  LDG.E.CONSTANT R14, desc[UR4][R14.64] ;  /* 0x000000040e0e7981 */ /* 0x000f68000c1e9900 */
[----:B------:R-:W5:Y:S01]  /*09e0*/  LDG.E.CONSTANT R6, desc[UR4][R6.64] ;  /* 0x0000000406067981 */ /* 0x000f62000c1e9900 */
[----:B------:R-:W-:Y:S01]  /*09f0*/  IADD3 R5, PT, PT, R5, 0x8, RZ ;  /* 0x0000000805057810 */ /* 0x000fe20007ffe0ff */
[----:B--2---:R-:W-:-:S04]  /*0a00*/  FMUL R3, R22, R3 ;  /* 0x0000000316037220 */ /* 0x004fc80000400000 */
[----:B---3--:R-:W-:-:S04]  /*0a10*/  FMUL R3, R3, R0 ;  /* 0x0000000003037220 */ /* 0x008fc80000400000 */
[----:B----4-:R-:W-:-:S04]  /*0a20*/  FMUL R3, R3, R4 ;  /* 0x0000000403037220 */ /* 0x010fc80000400000 */
[----:B-----5:R-:W-:-:S04]  /*0a30*/  FMUL R3, R3, R8 ;  /* 0x0000000803037220 */ /* 0x020fc80000400000 */
[----:B------:R-:W-:-:S04]  /*0a40*/  FMUL R3, R3, R10 ;  /* 0x0000000a03037220 */ /* 0x000fc80000400000 */
[----:B------:R-:W-:-:S04]  /*0a50*/  FMUL R3, R3, R12 ;  /* 0x0000000c03037220 */ /* 0x000fc80000400000 */
[----:B------:R-:W-:-:S04]  /*0a60*/  FMUL R3, R3, R14 ;  /* 0x0000000e03037220 */ /* 0x000fc80000400000 */
[----:B------:R-:W-:-:S07]  /*0a70*/  FMUL R22, R3, R6 ;  /* 0x0000000603167220 */ /* 0x000fce0000400000 */
.L_x_62:
        /* <DEDUP_REMOVED lines=9> */
[C---:B------:R-:W-:Y:S02]  /*0b10*/  IADD3 R11, PT, PT, R5.reuse, 0x1, R3 ;  /* 0x00000001050b7810 */ /* 0x040fe40007ffe003 */
[C-C-:B------:R-:W-:Y:S02]  /*0b20*/  IADD3 R13, PT, PT, R5.reuse, 0x2, R4.reuse ;  /* 0x00000002050d7810 */ /* 0x140fe40007ffe004 */
[----:B------:R-:W-:-:S04]  /*0b30*/  IADD3 R3, PT, PT, R5, R2, R4 ;  /* 0x0000000205037210 */ /* 0x000fc80007ffe004 */
[----:B------:R-:W-:Y:S01]  /*0b40*/  IADD3 R3, PT, PT, R3, 0x3, RZ ;  /* 0x0000000303037810 */ /* 0x000fe20007ffe0ff */
[----:B0-----:R-:W-:-:S04]  /*0b50*/  IMAD.WIDE.U32 R8, R9, 0x4, R6 ;  /* 0x0000000409087825 */ /* 0x001fc800078e0006 */
[--C-:B------:R-:W-:Y:S02]  /*0b60*/  IMAD.WIDE.U32 R10, R11, 0x4, R6.reuse ;  /* 0x000000040b0a7825 */ /* 0x100fe400078e0006 */
[----:B------:R-:W2:Y:S02]  /*0b70*/  LDG.E.CONSTANT R9, desc[UR4][R8.64] ;  /* 0x0000000408097981 */ /* 0x000ea4000c1e9900 */
[--C-:B------:R-:W-:Y:S02]  /*0b80*/  IMAD.WIDE.U32 R12, R13, 0x4, R6.reuse ;  /* 0x000000040d0c7825 */ /* 0x100fe400078e0006 */
[----:B------:R-:W3:Y:S02]  /*0b90*/  LDG.E.CONSTANT R11, desc[UR4][R10.64] ;  /* 0x000000040a0b7981 */ /* 0x000ee4000c1e9900 */
[----:B------:R-:W-:Y:S02]  /*0ba0*/  IMAD.WIDE.U32 R6, R3, 0x4, R6 ;  /* 0x0000000403067825 */ /* 0x000fe400078e0006 */
[----:B------:R-:W4:Y:S04]  /*0bb0*/  LDG.E.CONSTANT R13, desc[UR4][R12.64] ;  /* 0x000000040c0d7981 */ /* 0x000f28000c1e9900 */
[----:B------:R-:W5:Y:S01]  /*0bc0*/  LDG.E.CONSTANT R6, desc[UR4][R6.64] ;  /* 0x0000000406067981 */ /* 0x000f62000c1e9900 */
[----:B------:R-:W-:Y:S01]  /*0bd0*/  IADD3 R5, PT, PT, R5, 0x4, RZ ;  /* 0x0000000405057810 */ /* 0x000fe20007ffe0ff */
[----:B--2---:R-:W-:-:S04]  /*0be0*/  FMUL R22, R22, R9 ;  /* 0x0000000916167220 */ /* 0x004fc80000400000 */
[----:B---3--:R-:W-:-:S04]  /*0bf0*/  FMUL R22, R22, R11 ;  /* 0x0000000b16167220 */ /* 0x008fc80000400000 */
[----:B----4-:R-:W-:-:S04]  /*0c00*/  FMUL R3, R22, R13 ;  /* 0x0000000d16037220 */ /* 0x010fc80000400000 */
[----:B-----5:R-:W-:-:S07]  /*0c10*/  FMUL R22, R3, R6 ;  /* 0x0000000603167220 */ /* 0x020fce0000400000 */
.L_x_63:
[----:B------:R-:W-:Y:S05]  /*0c20*/  @!P1 BRA `(.L_x_59) ;  /* 0x0000000000289947 */ /* 0x000fea0003800000 */
[----:B------:R-:W0:Y:S01]  /*0c30*/  LDC.64 R6, c[0x0][0x380] ;  /* 0x0000e000ff067b82 */ /* 0x000e220000000a00 */
[----:B------:R-:W-:Y:S01]  /*0c40*/  IMAD R3, R5, R2, R5 ;  /* 0x0000000205037224 */ /* 0x000fe200078e0205 */
[----:B------:R-:W-:-:S07]  /*0c50*/  IADD3 R0, PT, PT, -R0, RZ, RZ ;  /* 0x000000ff00007210 */ /* 0x000fce0007ffe1ff */
.L_x_64:
[----:B0-----:R-:W-:-:S06]  /*0c60*/  IMAD.WIDE.U32 R4, R3, 0x4, R6 ;  /* 0x0000000403047825 */ /* 0x001fcc00078e0006 */
[----:B------:R-:W2:Y:S01]  /*0c70*/  LDG.E.CONSTANT R5, desc[UR4][R4.64] ;  /* 0x0000000404057981 */ /* 0x000ea2000c1e9900 */
[----:B------:R-:W-:Y:S02]  /*0c80*/  IADD3 R0, PT, PT, R0, 0x1, RZ ;  /* 0x0000000100007810 */ /* 0x000fe40007ffe0ff */
[----:B------:R-:W-:Y:S02]  /*0c90*/  IADD3.X R3, PT, PT, R3, R2, RZ, PT, !PT ;  /* 0x0000000203037210 */ /* 0x000fe40003ffe4ff */
[----:B------:R-:W-:Y:S01]  /*0ca0*/  ISETP.NE.AND P0, PT, R0, RZ, PT ;  /* 0x000000ff0000720c */ /* 0x000fe20003f05270 */
[----:B--2---:R-:W-:-:S12]  /*0cb0*/  FMUL R22, R5, R22 ;  /* 0x0000001605167220 */ /* 0x004fd80000400000 */
[----:B------:R-:W-:Y:S05]  /*0cc0*/  @P0 BRA `(.L_x_64) ;  /* 0xfffffffc00e40947 */ /* 0x000fea000383ffff */
.L_x_59:
[----:B------:R-:W0:Y:S02]  /*0cd0*/  LDC.64 R2, c[0x0][0x388] ;  /* 0x0000e200ff027b82 */ /* 0x000e240000000a00 */
[----:B0-----:R-:W-:Y:S01]  /*0ce0*/  STG.E desc[UR4][R2.64], R22 ;  /* 0x0000001602007986 */ /* 0x001fe2000c101904 */
[----:B------:R-:W-:Y:S05]  /*0cf0*/  EXIT ;  /* 0x000000000000794d */ /* 0x000fea0003800000 */
.L_x_65:
        /* <DEDUP_REMOVED lines=16> */
.L_x_643:


//--------------------- .text.qr_decompose_f64    --------------------------
	.section	.text.qr_decompose_f64,"ax",@progbits
	.align	128
        .global         qr_decompose_f64
        .type           qr_decompose_f64,@function
        .size           qr_decompose_f64,(.L_x_615 - qr_decompose_f64)
        .other          qr_decompose_f64,@"STO_CUDA_ENTRY STV_DEFAULT"
qr_decompose_f64:
.text.qr_decompose_f64:
[----:B------:R-:W-:Y:S01]  /*0000*/  LDC R1, c[0x0][0x37c] ;  /* 0x0000df00ff017b82 */ /* 0x000fe20000000800 */
[----:B------:R-:W0:Y:S07]  /*0010*/  S2R R0, SR_TID.X ;  /* 0x0000000000007919 */ /* 0x000e2e0000002100 */
[----:B------:R-:W0:Y:S02]  /*0020*/  S2UR UR4, SR_CTAID.X ;  /* 0x00000000000479c3 */ /* 0x000e240000002500 */
[----:B0-----:R-:W-:-:S13]  /*0030*/  LOP3.LUT P0, RZ, R0, UR4, RZ, 0xfc, !PT ;  /* 0x0000000400ff7c12 */ /* 0x001fda000f80fcff */
[----:B------:R-:W-:Y:S05]  /*0040*/  @P0 EXIT ;  /* 0x000000000000094d */ /* 0x000fea0003800000 */
[----:B------:R-:W0:Y:S01]  /*0050*/  LDCU.64 UR14, c[0x0][0x398] ;  /* 0x00007300ff0e77ac */ /* 0x000e220008000a00 */
[----:B------:R-:W1:Y:S01]  /*0060*/  LDCU UR4, c[0x0][0x3a0] ;  /* 0x00007400ff0477ac */ /* 0x000e620008000800 */
[----:B------:R-:W2:Y:S01]  /*0070*/  LDCU.64 UR10, c[0x0][0x358] ;  /* 0x00006b00ff0a77ac */ /* 0x000ea20008000a00 */
[----:B0-----:R-:W-:Y:S02]  /*0080*/  UISETP.LT.U32.AND UP1, UPT, UR14, UR15, UPT ;  /* 0x0000000f0e00728c */ /* 0x001fe4000bf21070 */
[----:B-1----:R-:W-:Y:S02]  /*0090*/  UISETP.NE.AND UP0, UPT, UR4, URZ, UPT ;  /* 0x000000ff0400728c */ /* 0x002fe4000bf05270 */
[----:B------:R-:W-:-:S04]  /*00a0*/  USEL UR5, UR14, UR15, UP1 ;  /* 0x0000000f0e057287 */ /* 0x000fc80008800000 */
[----:B------:R-:W-:Y:S02]  /*00b0*/  USEL UR12, UR5, UR14, UP0 ;  /* 0x0000000e050c7287 */ /* 0x000fe40008000000 */
[----:B------:R-:W-:-:S09]  /*00c0*/  UISETP.NE.AND UP0, UPT, UR14, URZ, UPT ;  /* 0x000000ff0e00728c */ /* 0x000fd2000bf05270 */
[----:B--2---:R-:W-:Y:S05]  /*00d0*/  BRA.U !UP0, `(.L_x_66) ;  /* 0x0000000908187547 */ /* 0x004fea000b800000 */
[----:B------:R-:W-:Y:S02]  /*00e0*/  ULOP3.LUT UR6, UR12, 0x7, URZ, 0xc0, !UPT ;  /* 0x000000070c067892 */ /* 0x000fe4000f8ec0ff */
[----:B------:R-:W-:Y:S02]  /*00f0*/  ULOP3.LUT UR7, UR12, 0x3, URZ, 0xc0, !UPT ;  /* 0x000000030c077892 */ /* 0x000fe4000f8ec0ff */
[----:B------:R-:W-:Y:S02]  /*0100*/  UIADD3 UR4, UPT, UPT, UR6, -0x1, URZ ;  /* 0xffffffff06047890 */ /* 0x000fe4000fffe0ff */
[----:B------:R-:W-:Y:S02]  /*0110*/  ULOP3.LUT UR8, UR12, 0xfffffff8, URZ, 0xc0, !UPT ;  /* 0xfffffff80c087892 */ /* 0x000fe4000f8ec0ff */
[----:B------:R-:W-:-:S03]  /*0120*/  UISETP.GE.U32.AND UP0, UPT, UR4, 0x3, UPT ;  /* 0x000000030400788c */ /* 0x000fc6000bf06070 */
[----:B------:R-:W-:-:S08]  /*0130*/  UMOV UR4, URZ ;  /* 0x000000ff00047c82 */ /* 0x000fd00008000000 */
.L_x_72:
[----:B------:R-:W-:-:S09]  /*0140*/  UISETP.NE.AND UP1, UPT, UR12, URZ, UPT ;  /* 0x000000ff0c00728c */ /* 0x000fd2000bf25270 */
[----:B0123--:R-:W-:Y:S05]  /*0150*/  BRA.U !UP1, `(.L_x_67) ;  /* 0x0000000509e87547 */ /* 0x00ffea000b800000 */
[----:B------:R-:W-:Y:S01]  /*0160*/  UISETP.GE.U32.AND UP1, UPT, UR12, 0x8, UPT ;  /* 0x000000080c00788c */ /* 0x000fe2000bf26070 */
[----:B------:R-:W-:Y:S01]  /*0170*/  HFMA2 R0, -RZ, RZ, 0, 0 ;  /* 0x00000000ff007431 */ /* 0x000fe200000001ff */
[----:B------:R-:W-:-:S07]  /*0180*/  UIMAD UR9, UR12, UR4, URZ ;  /* 0x000000040c0972a4 */ /* 0x000fce000f8e02ff */
[----:B------:R-:W-:Y:S05]  /*0190*/  BRA.U !UP1, `(.L_x_68) ;  /* 0x0000000109e87547 */ /* 0x000fea000b800000 */
[----:B------:R-:W0:Y:S01]  /*01a0*/  LDC.64 R2, c[0x0][0x380] ;  /* 0x0000e000ff027b82 */ /* 0x000e220000000a00 */
[----:B------:R-:W-:-:S07]  /*01b0*/  IMAD.MOV.U32 R0, RZ, RZ, RZ ;  /* 0x000000ffff007224 */ /* 0x000fce00078e00ff */
.L_x_69:
[C---:B-1----:R-:W-:Y:S01]  /*01c0*/  IADD3 R4, PT, PT, R0.reuse, 0x1, RZ ;  /* 0x0000000100047810 */ /* 0x042fe20007ffe0ff */
[C---:B------:R-:W-:Y:S01]  /*01d0*/  VIADD R5, R0.reuse, 0x2 ;  /* 0x0000000200057836 */ /* 0x040fe20000000000 */
[----:B------:R-:W-:Y:S01]  /*01e0*/  IADD3 R6, PT, PT, R0, 0x3, RZ ;  /* 0x0000000300067810 */ /* 0x000fe20007ffe0ff */
[----:B------:R-:W-:Y:S01]  /*01f0*/  IMAD.MOV.U32 R12, RZ, RZ, RZ ;  /* 0x000000ffff0c7224 */ /* 0x000fe200078e00ff */
[----:B------:R-:W-:Y:S01]  /*0200*/  ISETP.NE.AND P5, PT, R4, UR4, PT ;  /* 0x0000000404007c0c */ /* 0x000fe2000bfa5270 */
[C---:B------:R-:W-:Y:S01]  /*0210*/  VIADD R4, R0.reuse, 0x4 ;  /* 0x0000000400047836 */ /* 0x040fe20000000000 */
[----:B------:R-:W-:Y:S01]  /*0220*/  IADD3 R21, PT, PT, R0, UR9, RZ ;  /* 0x0000000900157c10 */ /* 0x000fe2000fffe0ff */
[----:B------:R-:W-:Y:S01]  /*0230*/  IMAD.MOV.U32 R14, RZ, RZ, RZ ;  /* 0x000000ffff0e7224 */ /* 0x000fe200078e00ff */
[----:B------:R-:W-:Y:S01]  /*0240*/  ISETP.NE.AND P4, PT, R5, UR4, PT ;  /* 0x0000000405007c0c */ /* 0x000fe2000bf85270 */
[----:B------:R-:W-:Y:S01]  /*0250*/  IMAD.MOV.U32 R18, RZ, RZ, RZ ;  /* 0x000000ffff127224 */ /* 0x000fe200078e00ff */
[----:B------:R-:W-:Y:S01]  /*0260*/  ISETP.NE.AND P2, PT, R4, UR4, PT ;  /* 0x0000000404007c0c */ /* 0x000fe2000bf45270 */
[----:B------:R-:W-:Y:S01]  /*0270*/  VIADD R4, R0, 0x6 ;  /* 0x0000000600047836 */ /* 0x000fe20000000000 */
[----:B------:R-:W-:Y:S01]  /*0280*/  ISETP.NE.AND P3, PT, R6, UR4, PT ;  /* 0x0000000406007c0c */ /* 0x000fe2000bf65270 */
[C---:B------:R-:W-:Y:S01]  /*0290*/  VIADD R6, R0.reuse, 0x7 ;  /* 0x0000000700067836 */ /* 0x040fe20000000000 */
[C---:B------:R-:W-:Y:S01]  /*02a0*/  IADD3 R5, PT, PT, R0.reuse, 0x5, RZ ;  /* 0x0000000500057810 */ /* 0x040fe20007ffe0ff */
[C---:B------:R-:W-:Y:S01]  /*02b0*/  VIADD R23, R21.reuse, 0x4 ;  /* 0x0000000415177836 */ /* 0x040fe20000000000 */
[----:B------:R-:W-:Y:S01]  /*02c0*/  ISETP.NE.AND P6, PT, R0, UR4, PT ;  /* 0x0000000400007c0c */ /* 0x000fe2000bfc5270 */
[----:B------:R-:W-:Y:S01]  /*02d0*/  IMAD.MOV.U32 R20, RZ, RZ, RZ ;  /* 0x000000ffff147224 */ /* 0x000fe200078e00ff */
[----:B------:R-:W-:-:S02]  /*02e0*/  IADD3 R7, PT, PT, R21, 0x1, RZ ;  /* 0x0000000115077810 */ /* 0x000fc40007ffe0ff */
[----:B------:R-:W-:Y:S02]  /*02f0*/  ISETP.NE.AND P1, PT, R5, UR4, PT ;  /* 0x0000000405007c0c */ /* 0x000fe4000bf25270 */
[----:B------:R-:W-:Y:S01]  /*0300*/  ISETP.NE.AND P0, PT, R4, UR4, PT ;  /* 0x0000000404007c0c */ /* 0x000fe2000bf05270 */
[--C-:B0-----:R-:W-:Y:S01]  /*0310*/  IMAD.WIDE.U32 R4, R21, 0x8, R2.reuse ;  /* 0x0000000815047825 */ /* 0x101fe200078e0002 */
[----:B------:R-:W-:Y:S02]  /*0320*/  FSEL R13, RZ, 1.875, P6 ;  /* 0x3ff00000ff0d7808 */ /* 0x000fe40003000000 */
[----:B------:R-:W-:Y:S01]  /*0330*/  ISETP.NE.AND P6, PT, R6, UR4, PT ;  /* 0x0000000406007c0c */ /* 0x000fe2000bfc5270 */
[----:B------:R-:W-:Y:S01]  /*0340*/  IMAD.WIDE.U32 R6, R7, 0x8, R2 ;  /* 0x0000000807067825 */ /* 0x000fe200078e0002 */
[----:B------:R-:W-:Y:S01]  /*0350*/  FSEL R15, RZ, 1.875, P5 ;  /* 0x3ff00000ff0f7808 */ /* 0x000fe20002800000 */
[----:B------:R0:W-:Y:S01]  /*0360*/  STG.E.64 desc[UR10][R4.64], R12 ;  /* 0x0000000c04007986 */ /* 0x0001e2000c101b0a */
[----:B------:R-:W-:-:S02]  /*0370*/  IADD3 R9, PT, PT, R21, 0x2, RZ ;  /* 0x0000000215097810 */ /* 0x000fc40007ffe0ff */
[----:B------:R-:W-:Y:S01]  /*0380*/  IADD3 R11, PT, PT, R21, 0x3, RZ ;  /* 0x00000003150b7810 */ /* 0x000fe20007ffe0ff */
[----:B------:R1:W-:Y:S01]  /*0390*/  STG.E.64 desc[UR10][R6.64], R14 ;  /* 0x0000000e06007986 */ /* 0x0003e2000c101b0a */
[----:B------:R-:W-:Y:S01]  /*03a0*/  FSEL R17, RZ, 1.875, P4 ;  /* 0x3ff00000ff117808 */ /* 0x000fe20002000000 */
[--C-:B------:R-:W-:Y:S01]  /*03b0*/  IMAD.WIDE.U32 R8, R9, 0x8, R2.reuse ;  /* 0x0000000809087825 */ /* 0x100fe200078e0002 */
[----:B------:R-:W-:Y:S02]  /*03c0*/  MOV R16, RZ ;  /* 0x000000ff00107202 */ /* 0x000fe40000000f00 */
[----:B------:R-:W-:Y:S01]  /*03d0*/  FSEL R19, RZ, 1.875, P3 ;  /* 0x3ff00000ff137808 */ /* 0x000fe20001800000 */
[--C-:B------:R-:W-:Y:S01]  /*03e0*/  IMAD.WIDE.U32 R10, R11, 0x8, R2.reuse ;  /* 0x000000080b0a7825 */ /* 0x100fe200078e0002 */
[----:B------:R-:W-:Y:S01]  /*03f0*/  IADD3 R25, PT, PT, R21, 0x7, RZ ;  /* 0x0000000715197810 */ /* 0x000fe20007ffe0ff */
[----:B------:R2:W-:Y:S01]  /*0400*/  STG.E.64 desc[UR10][R8.64], R16 ;  /* 0x0000001008007986 */ /* 0x0005e2000c101b0a */
[----:B------:R-:W-:Y:S01]  /*0410*/  IADD3 R0, PT, PT, R0, 0x8, RZ ;  /* 0x0000000800007810 */ /* 0x000fe20007ffe0ff */
[--C-:B0-----:R-:W-:Y:S01]  /*0420*/  IMAD.WIDE.U32 R4, R23, 0x8, R2.reuse ;  /* 0x0000000817047825 */ /* 0x101fe200078e0002 */
[----:B------:R-:W-:Y:S01]  /*0430*/  FSEL R13, RZ, 1.875, P2 ;  /* 0x3ff00000ff0d7808 */ /* 0x000fe20001000000 */
[----:B------:R0:W-:Y:S01]  /*0440*/  STG.E.64 desc[UR10][R10.64], R18 ;  /* 0x000000120a007986 */ /* 0x0001e2000c101b0a */
[C---:B-1----:R-:W-:Y:S01]  /*0450*/  IADD3 R7, PT, PT, R21.reuse, 0x5, RZ ;  /* 0x0000000515077810 */ /* 0x042fe20007ffe0ff */
[----:B------:R-:W-:Y:S01]  /*0460*/  VIADD R23, R21, 0x6 ;  /* 0x0000000615177836 */ /* 0x000fe20000000000 */
[----:B------:R-:W-:Y:S01]  /*0470*/  FSEL R15, RZ, 1.875, P1 ;  /* 0x3ff00000ff0f7808 */ /* 0x000fe20000800000 */
[----:B------:R1:W-:Y:S01]  /*0480*/  STG.E.64 desc[UR10][R4.64], R12 ;  /* 0x0000000c04007986 */ /* 0x0003e2000c101b0a */
[----:B------:R-:W-:Y:S01]  /*0490*/  FSEL R21, RZ, 1.875, P6 ;  /* 0x3ff00000ff157808 */ /* 0x000fe20003000000 */
[----:B------:R-:W-:Y:S01]  /*04a0*/  IMAD.WIDE.U32 R6, R7, 0x8, R2 ;  /* 0x0000000807067825 */ /* 0x000fe200078e0002 */
[----:B--2---:R-:W-:-:S03]  /*04b0*/  FSEL R17, RZ, 1.875, P0 ;  /* 0x3ff00000ff117808 */ /* 0x004fc60000000000 */
[--C-:B------:R-:W-:Y:S01]  /*04c0*/  IMAD.WIDE.U32 R8, R23, 0x8, R2.reuse ;  /* 0x0000000817087825 */ /* 0x100fe200078e0002 */
[----:B------:R1:W-:Y:S01]  /*04d0*/  STG.E.64 desc[UR10][R6.64], R14 ;  /* 0x0000000e06007986 */ /* 0x0003e2000c101b0a */
[----:B------:R-:W-:Y:S02]  /*04e0*/  ISETP.NE.AND P0, PT, R0, UR8, PT ;  /* 0x0000000800007c0c */ /* 0x000fe4000bf05270 */
[----:B0-----:R-:W-:Y:S01]  /*04f0*/  IMAD.WIDE.U32 R10, R25, 0x8, R2 ;  /* 0x00000008190a7825 */ /* 0x001fe200078e0002 */
[----:B------:R1:W-:Y:S04]  /*0500*/  STG.E.64 desc[UR10][R8.64], R16 ;  /* 0x0000001008007986 */ /* 0x0003e8000c101b0a */
[----:B------:R1:W-:Y:S06]  /*0510*/  STG.E.64 desc[UR10][R10.64], R20 ;  /* 0x000000140a007986 */ /* 0x0003ec000c101b0a */
[----:B------:R-:W-:Y:S05]  /*0520*/  @P0 BRA `(.L_x_69) ;  /* 0xfffffffc00240947 */ /* 0x000fea000383ffff */
[----:B------:R-:W-:-:S07]  /*0530*/  IMAD.U32 R0, RZ, RZ, UR8 ;  /* 0x00000008ff007e24 */ /* 0x000fce000f8e00ff */
.L_x_68:
[----:B------:R-:W-:-:S09]  /*0540*/  UISETP.NE.AND UP1, UPT, UR6, URZ, UPT ;  /* 0x000000ff0600728c */ /* 0x000fd2000bf25270 */
[----:B------:R-:W-:Y:S05]  /*0550*/  BRA.U !UP1, `(.L_x_67) ;  /* 0x0000000109e87547 */ /* 0x000fea000b800000 */
[----:B------:R-:W-:Y:S01]  /*0560*/  UISETP.NE.AND UP1, UPT, UR7, URZ, UPT ;  /* 0x000000ff0700728c */ /* 0x000fe2000bf25270 */
[----:B------:R-:W-:Y:S10]  /*0570*/  BRA.U !UP0, `(.L_x_70) ;  /* 0x0000000108747547 */ /* 0x000ff4000b800000 */
[----:B-1----:R-:W0:Y:S01]  /*0580*/  LDC.64 R8, c[0x0][0x380] ;  /* 0x0000e000ff087b82 */ /* 0x002e220000000a00 */
[C---:B------:R-:W-:Y:S01]  /*0590*/  IADD3 R5, PT, PT, R0.reuse, 0x3, RZ ;  /* 0x0000000300057810 */ /* 0x040fe20007ffe0ff */
[C---:B------:R-:W-:Y:S01]  /*05a0*/  VIADD R3, R0.reuse, UR9 ;  /* 0x0000000900037c36 */ /* 0x040fe20008000000 */
[C---:B------:R-:W-:Y:S01]  /*05b0*/  IADD3 R2, PT, PT, R0.reuse, 0x1, RZ ;  /* 0x0000000100027810 */ /* 0x040fe20007ffe0ff */
[C---:B------:R-:W-:Y:S01]  /*05c0*/  VIADD R4, R0.reuse, 0x2 ;  /* 0x0000000200047836 */ /* 0x040fe20000000000 */
[----:B------:R-:W-:Y:S01]  /*05d0*/  ISETP.NE.AND P3, PT, R5, UR4, PT ;  /* 0x0000000405007c0c */ /* 0x000fe2000bf65270 */
[C---:B------:R-:W-:Y:S01]  /*05e0*/  VIADD R7, R3.reuse, 0x2 ;  /* 0x0000000203077836 */ /* 0x040fe20000000000 */
[C---:B------:R-:W-:Y:S01]  /*05f0*/  IADD3 R5, PT, PT, R3.reuse, 0x1, RZ ;  /* 0x0000000103057810 */ /* 0x040fe20007ffe0ff */
[----:B------:R-:W-:Y:S01]  /*0600*/  HFMA2 R12, -RZ, RZ, 0, 0 ;  /* 0x00000000ff0c7431 */ /* 0x000fe200000001ff */
[----:B------:R-:W-:Y:S01]  /*0610*/  IADD3 R13, PT, PT, R3, 0x3, RZ ;  /* 0x00000003030d7810 */ /* 0x000fe20007ffe0ff */
[----:B------:R-:W-:Y:S01]  /*0620*/  IMAD.MOV.U32 R10, RZ, RZ, RZ ;  /* 0x000000ffff0a7224 */ /* 0x000fe200078e00ff */
[----:B------:R-:W-:Y:S01]  /*0630*/  ISETP.NE.AND P0, PT, R0, UR4, PT ;  /* 0x0000000400007c0c */ /* 0x000fe2000bf05270 */
[----:B------:R-:W-:Y:S01]  /*0640*/  IMAD.MOV.U32 R14, RZ, RZ, RZ ;  /* 0x000000ffff0e7224 */ /* 0x000fe200078e00ff */
[----:B------:R-:W-:Y:S01]  /*0650*/  ISETP.NE.AND P1, PT, R2, UR4, PT ;  /* 0x0000000402007c0c */ /* 0x000fe2000bf25270 */
[----:B------:R-:W-:Y:S01]  /*0660*/  VIADD R0, R0, 0x4 ;  /* 0x0000000400007836 */ /* 0x000fe20000000000 */
[----:B------:R-:W-:-:S02]  /*0670*/  ISETP.NE.AND P2, PT, R4, UR4, PT ;  /* 0x0000000404007c0c */ /* 0x000fc4000bf45270 */
[----:B------:R-:W-:Y:S02]  /*0680*/  FSEL R11, RZ, 1.875, P0 ;  /* 0x3ff00000ff0b7808 */ /* 0x000fe40000000000 */
[----:B------:R-:W-:Y:S02]  /*0690*/  FSEL R15, RZ, 1.875, P2 ;  /* 0x3ff00000ff0f7808 */ /* 0x000fe40001000000 */
[----:B------:R-:W-:Y:S02]  /*06a0*/  FSEL R17, RZ, 1.875, P3 ;  /* 0x3ff00000ff117808 */ /* 0x000fe40001800000 */
[----:B------:R-:W-:Y:S01]  /*06b0*/  MOV R16, RZ ;  /* 0x000000ff00107202 */ /* 0x000fe20000000f00 */
[----:B0-----:R-:W-:-:S04]  /*06c0*/  IMAD.WIDE.U32 R2, R3, 0x8, R8 ;  /* 0x0000000803027825 */ /* 0x001fc800078e0008 */
[--C-:B------:R-:W-:Y:S01]  /*06d0*/  IMAD.WIDE.U32 R4, R5, 0x8, R8.reuse ;  /* 0x0000000805047825 */ /* 0x100fe200078e0008 */
[----:B------:R0:W-:Y:S03]  /*06e0*/  STG.E.64 desc[UR10][R2.64], R10 ;  /* 0x0000000a02007986 */ /* 0x0001e6000c101b0a */
[----:B------:R-:W-:-:S04]  /*06f0*/  IMAD.WIDE.U32 R6, R7, 0x8, R8 ;  /* 0x0000000807067825 */ /* 0x000fc800078e0008 */
[----:B------:R-:W-:Y:S01]  /*0700*/  IMAD.WIDE.U32 R8, R13, 0x8, R8 ;  /* 0x000000080d087825 */ /* 0x000fe200078e0008 */
[----:B------:R-:W-:-:S05]  /*0710*/  FSEL R13, RZ, 1.875, P1 ;  /* 0x3ff00000ff0d7808 */ /* 0x000fca0000800000 */
[----:B------:R0:W-:Y:S04]  /*0720*/  STG.E.64 desc[UR10][R4.64], R12 ;  /* 0x0000000c04007986 */ /* 0x0001e8000c101b0a */
[----:B------:R0:W-:Y:S04]  /*0730*/  STG.E.64 desc[UR10][R6.64], R14 ;  /* 0x0000000e06007986 */ /* 0x0001e8000c101b0a */
[----:B------:R0:W-:Y:S02]  /*0740*/  STG.E.64 desc[UR10][R8.64], R16 ;  /* 0x0000001008007986 */ /* 0x0001e4000c101b0a */
.L_x_70:
[----:B------:R-:W-:Y:S05]  /*0750*/  BRA.U !UP1, `(.L_x_67) ;  /* 0x0000000109687547 */ /* 0x000fea000b800000 */
[----:B------:R-:W-:Y:S02]  /*0760*/  UISETP.NE.AND UP1, UPT, UR7, 0x1, UPT ;  /* 0x000000010700788c */ /* 0x000fe4000bf25270 */
[----:B------:R-:W-:-:S07]  /*0770*/  ULOP3.LUT UP2, URZ, UR12, 0x1, URZ, 0xc0, !UPT ;  /* 0x000000010cff7892 */ /* 0x000fce000f84c0ff */
[----:B------:R-:W-:Y:S05]  /*0780*/  BRA.U !UP1, `(.L_x_71) ;  /* 0x00000001093c7547 */ /* 0x000fea000b800000 */
[----:B0-----:R-:W0:Y:S01]  /*0790*/  LDC.64 R2, c[0x0][0x380] ;  /* 0x0000e000ff027b82 */ /* 0x001e220000000a00 */
[C---:B-1----:R-:W-:Y:S01]  /*07a0*/  VIADD R5, R0.reuse, UR9 ;  /* 0x0000000900057c36 */ /* 0x042fe20008000000 */
[C---:B------:R-:W-:Y:S01]  /*07b0*/  IADD3 R4, PT, PT, R0.reuse, 0x1, RZ ;  /* 0x0000000100047810 */ /* 0x040fe20007ffe0ff */
[----:B------:R-:W-:Y:S01]  /*07c0*/  HFMA2 R8, -RZ, RZ, 0, 0 ;  /* 0x00000000ff087431 */ /* 0x000fe200000001ff */
[C---:B------:R-:W-:Y:S01]  /*07d0*/  ISETP.NE.AND P0, PT, R0.reuse, UR4, PT ;  /* 0x0000000400007c0c */ /* 0x040fe2000bf05270 */
[----:B------:R-:W-:Y:S01]  /*07e0*/  IMAD.MOV.U32 R6, RZ, RZ, RZ ;  /* 0x000000ffff067224 */ /* 0x000fe200078e00ff */
[----:B------:R-:W-:Y:S01]  /*07f0*/  IADD3 R11, PT, PT, R5, 0x1, RZ ;  /* 0x00000001050b7810 */ /* 0x000fe20007ffe0ff */
[----:B------:R-:W-:Y:S01]  /*0800*/  VIADD R0, R0, 0x2 ;  /* 0x0000000200007836 */ /* 0x000fe20000000000 */
[----:B------:R-:W-:Y:S02]  /*0810*/  ISETP.NE.AND P1, PT, R4, UR4, PT ;  /* 0x0000000404007c0c */ /* 0x000fe4000bf25270 */
[----:B------:R-:W-:-:S02]  /*0820*/  FSEL R7, RZ, 1.875, P0 ;  /* 0x3ff00000ff077808 */ /* 0x000fc40000000000 */
[----:B------:R-:W-:Y:S01]  /*0830*/  FSEL R9, RZ, 1.875, P1 ;  /* 0x3ff00000ff097808 */ /* 0x000fe20000800000 */
[----:B0-----:R-:W-:-:S04]  /*0840*/  IMAD.WIDE.U32 R4, R5, 0x8, R2 ;  /* 0x0000000805047825 */ /* 0x001fc800078e0002 */
[----:B------:R-:W-:Y:S01]  /*0850*/  IMAD.WIDE.U32 R2, R11, 0x8, R2 ;  /* 0x000000080b027825 */ /* 0x000fe200078e0002 */
[----:B------:R2:W-:Y:S04]  /*0860*/  STG.E.64 desc[UR10][R4.64], R6 ;  /* 0x0000000604007986 */ /* 0x0005e8000c101b0a */
[----:B------:R2:W-:Y:S02]  /*0870*/  STG.E.64 desc[UR10][R2.64], R8 ;  /* 0x0000000802007986 */ /* 0x0005e4000c101b0a */
.L_x_71:
[----:B------:R-:W-:Y:S05]  /*0880*/  BRA.U !UP2, `(.L_x_67) ;  /* 0x000000010a1c7547 */ /* 0x000fea000b800000 */
[----:B0-2---:R-:W0:Y:S01]  /*0890*/  LDC.64 R2, c[0x0][0x380] ;  /* 0x0000e000ff027b82 */ /* 0x005e220000000a00 */
[C---:B-1----:R-:W-:Y:S01]  /*08a0*/  IADD3 R7, PT, PT, R0.reuse, UR9, RZ ;  /* 0x0000000900077c10 */ /* 0x042fe2000fffe0ff */
[----:B------:R-:W-:Y:S01]  /*08b0*/  IMAD.MOV.U32 R4, RZ, RZ, RZ ;  /* 0x000000ffff047224 */ /* 0x000fe200078e00ff */
[----:B------:R-:W-:-:S04]  /*08c0*/  ISETP.NE.AND P0, PT, R0, UR4, PT ;  /* 0x0000000400007c0c */ /* 0x000fc8000bf05270 */
[----:B------:R-:W-:Y:S01]  /*08d0*/  FSEL R5, RZ, 1.875, P0 ;  /* 0x3ff00000ff057808 */ /* 0x000fe20000000000 */
[----:B0-----:R-:W-:-:S05]  /*08e0*/  IMAD.WIDE.U32 R2, R7, 0x8, R2 ;  /* 0x0000000807027825 */ /* 0x001fca00078e0002 */
[----:B------:R3:W-:Y:S03]  /*08f0*/  STG.E.64 desc[UR10][R2.64], R4 ;  /* 0x0000000402007986 */ /* 0x0007e6000c101b0a */
.L_x_67:
[----:B------:R-:W4:Y:S01]  /*0900*/  LDCU UR14, c[0x0][0x398] ;  /* 0x00007300ff0e77ac */ /* 0x000f220008000800 */
[----:B------:R-:W-:-:S04]  /*0910*/  UIADD3 UR4, UPT, UPT, UR4, 0x1, URZ ;  /* 0x0000000104047890 */ /* 0x000fc8000fffe0ff */
[----:B----4-:R-:W-:-:S09]  /*0920*/  UISETP.NE.AND UP1, UPT, UR4, UR14, UPT ;  /* 0x0000000e0400728c */ /* 0x010fd2000bf25270 */
[----:B------:R-:W-:Y:S05]  /*0930*/  BRA.U UP1, `(.L_x_72) ;  /* 0xfffffff901007547 */ /* 0x000fea000b83ffff */
.L_x_66:
[----:B------:R-:W-:-:S13]  /*0940*/  ISETP.NE.AND P0, PT, RZ, UR5, PT ;  /* 0x00000005ff007c0c */ /* 0x000fda000bf05270 */
[----:B------:R-:W-:Y:S05]  /*0950*/  @!P0 EXIT ;  /* 0x000000000000894d */ /* 0x000fea0003800000 */
[----:B------:R-:W-:-:S09]  /*0960*/  UISETP.NE.AND UP0, UPT, UR14, URZ, UPT ;  /* 0x000000ff0e00728c */ /* 0x000fd2000bf05270 */
[----:B------:R-:W-:Y:S05]  /*0970*/  BRA.U UP0, `(.L_x_73) ;  /* 0x00000005004c7547 */ /* 0x000fea000b800000 */
[----:B-1----:R-:W1:Y:S02]  /*0980*/  LDC.64 R20, c[0x0][0x388] ;  /* 0x0000e200ff147b82 */ /* 0x002e640000000a00 */
[----:B-1----:R-:W4:Y:S01]  /*0990*/  LDG.E.64 R20, desc[UR10][R20.64] ;  /* 0x0000000a14147981 */ /* 0x002f22000c1e1b00 */
[----:B0-2---:R-:W-:Y:S01]  /*09a0*/  IMAD.MOV.U32 R6, RZ, RZ, 0x0 ;  /* 0x00000000ff067424 */ /* 0x005fe200078e00ff */
[----:B------:R-:W-:Y:S01]  /*09b0*/  MOV R7, 0x3fd80000 ;  /* 0x3fd8000000077802 */ /* 0x000fe20000000f00 */
[----:B----4-:R-:W-:-:S06]  /*09c0*/  DMUL R12, R20, R20 ;  /* 0x00000014140c7228 */ /* 0x010fcc0000000000 */
[----:B---3--:R-:W0:Y:S04]  /*09d0*/  MUFU.RSQ64H R5, R13 ;  /* 0x0000000d00057308 */ /* 0x008e280000001c00 */
[----:B------:R-:W-:-:S04]  /*09e0*/  IADD3 R4, PT, PT, R13, -0x3500000, RZ ;  /* 0xfcb000000d047810 */ /* 0x000fc80007ffe0ff */
[----:B------:R-:W-:Y:S02]  /*09f0*/  ISETP.GE.U32.AND P0, PT, R4, 0x7ca00000, PT ;  /* 0x7ca000000400780c */ /* 0x000fe40003f06070 */
[----:B0-----:R-:W-:-:S08]  /*0a00*/  DMUL R2, R4, R4 ;  /* 0x0000000404027228 */ /* 0x001fd00000000000 */
[----:B------:R-:W-:-:S08]  /*0a10*/  DFMA R2, R12, -R2, 1 ;  /* 0x3ff000000c02742b */ /* 0x000fd00000000802 */
[----:B------:R-:W-:Y:S02]  /*0a20*/  DFMA R6, R2, R6, 0.5 ;  /* 0x3fe000000206742b */ /* 0x000fe40000000006 */
[----:B------:R-:W-:-:S08]  /*0a30*/  DMUL R2, R4, R2 ;  /* 0x0000000204027228 */ /* 0x000fd00000000000 */
[----:B------:R-:W-:-:S08]  /*0a40*/  DFMA R2, R6, R2, R4 ;  /* 0x000000020602722b */ /* 0x000fd00000000004 */
[----:B------:R-:W-:Y:S02]  /*0a50*/  DMUL R18, R12, R2 ;  /* 0x000000020c127228 */ /* 0x000fe40000000000 */
[----:B------:R-:W-:Y:S01]  /*0a60*/  VIADD R9, R3, 0xfff00000 ;  /* 0xfff0000003097836 */ /* 0x000fe20000000000 */
[----:B------:R-:W-:-:S05]  /*0a70*/  MOV R8, R2 ;  /* 0x0000000200087202 */ /* 0x000fca0000000f00 */
[----:B------:R-:W-:-:S08]  /*0a80*/  DFMA R24, R18, -R18, R12 ;  /* 0x800000121218722b */ /* 0x000fd0000000000c */
[----:B------:R-:W-:Y:S01]  /*0a90*/  DFMA R6, R24, R8, R18 ;  /* 0x000000081806722b */ /* 0x000fe20000000012 */
[----:B------:R-:W-:Y:S10]  /*0aa0*/  @!P0 BRA `(.L_x_74) ;  /* 0x0000000000188947 */ /* 0x000ff40003800000 */
[----:B------:R-:W-:Y:S01]  /*0ab0*/  IMAD.MOV.U32 R14, RZ, RZ, R4 ;  /* 0x000000ffff0e7224 */ /* 0x000fe200078e0004 */
[----:B------:R-:W-:Y:S02]  /*0ac0*/  MOV R15, R9 ;  /* 0x00000009000f7202 */ /* 0x000fe40000000f00 */
[----:B------:R-:W-:-:S07]  /*0ad0*/  MOV R16, 0xaf0 ;  /* 0x00000af000107802 */ /* 0x000fce0000000f00 */
[----:B------:R-:W-:Y:S05]  /*0ae0*/  CALL.REL.NOINC `($__internal_1_$__cuda_sm20_dsqrt_rn_f64_mediumpath_v1) ;  /* 0x0000006c007c7944 */ /* 0x000fea0003c00000 */
[----:B------:R-:W-:Y:S01]  /*0af0*/  IMAD.MOV.U32 R6, RZ, RZ, R12 ;  /* 0x000000ffff067224 */ /* 0x000fe200078e000c */
[----:B------:R-:W-:-:S07]  /*0b00*/  MOV R7, R13 ;  /* 0x0000000d00077202 */ /* 0x000fce0000000f00 */
.L_x_74:
[----:B------:R-:W-:Y:S01]  /*0b10*/  UMOV UR4, 0x9ee75616 ;  /* 0x9ee7561600047882 */ /* 0x000fe20000000000 */
[----:B------:R-:W-:Y:S02]  /*0b20*/  UMOV UR5, 0x3cd203af ;  /* 0x3cd203af00057882 */ /* 0x000fe40000000000 */
[----:B------:R-:W-:-:S14]  /*0b30*/  DSETP.GEU.AND P0, PT, R6, UR4, PT ;  /* 0x0000000406007e2a */ /* 0x000fdc000bf0e000 */
[----:B------:R-:W-:Y:S05]  /*0b40*/  @!P0 EXIT ;  /* 0x000000000000894d */ /* 0x000fea0003800000 */
[----:B------:R-:W-:Y:S02]  /*0b50*/  DADD R2, -RZ, -R6 ;  /* 0x00000000ff027229 */ /* 0x000fe40000000906 */
[----:B------:R-:W-:-:S08]  /*0b60*/  DSETP.GE.AND P0, PT, R20, RZ, PT ;  /* 0x000000ff1400722a */ /* 0x000fd00003f06000 */
[----:B------:R-:W-:Y:S02]  /*0b70*/  FSEL R2, R2, R6, P0 ;  /* 0x0000000602027208 */ /* 0x000fe40000000000 */
[----:B------:R-:W-:Y:S01]  /*0b80*/  FSEL R3, R3, R7, P0 ;  /* 0x0000000703037208 */ /* 0x000fe20000000000 */
[----:B------:R-:W-:Y:S01]  /*0b90*/  IMAD.MOV.U32 R7, RZ, RZ, 0x3fd80000 ;  /* 0x3fd80000ff077424 */ /* 0x000fe200078e00ff */
[----:B------:R-:W-:-:S04]  /*0ba0*/  MOV R6, 0x0 ;  /* 0x0000000000067802 */ /* 0x000fc80000000f00 */
[----:B------:R-:W-:-:S08]  /*0bb0*/  DADD R20, R20, -R2 ;  /* 0x0000000014147229 */ /* 0x000fd00000000802 */
[----:B------:R-:W-:-:S06]  /*0bc0*/  DMUL R12, R20, R20 ;  /* 0x00000014140c7228 */ /* 0x000fcc0000000000 */
[----:B------:R-:W0:Y:S04]  /*0bd0*/  MUFU.RSQ64H R5, R13 ;  /* 0x0000000d00057308 */ /* 0x000e280000001c00 */
[----:B------:R-:W-:-:S05]  /*0be0*/  VIADD R4, R13, 0xfcb00000 ;  /* 0xfcb000000d047836 */ /* 0x000fca0000000000 */
[----:B------:R-:W-:Y:S01]  /*0bf0*/  ISETP.GE.U32.AND P0, PT, R4, 0x7ca00000, PT ;  /* 0x7ca000000400780c */ /* 0x000fe20003f06070 */
[----:B0-----:R-:W-:-:S08]  /*0c00*/  DMUL R2, R4, R4 ;  /* 0x0000000404027228 */ /* 0x001fd00000000000 */
[----:B------:R-:W-:-:S08]  /*0c10*/  DFMA R2, R12, -R2, 1 ;  /* 0x3ff000000c02742b */ /* 0x000fd00000000802 */
[----:B------:R-:W-:Y:S02]  /*0c20*/  DFMA R6, R2, R6, 0.5 ;  /* 0x3fe000000206742b */ /* 0x000fe40000000006 */
[----:B------:R-:W-:-:S08]  /*0c30*/  DMUL R2, R4, R2 ;  /* 0x0000000204027228 */ /* 0x000fd00000000000 */
[----:B------:R-:W-:-:S08]  /*0c40*/  DFMA R6, R6, R2, R4 ;  /* 0x000000020606722b */ /* 0x000fd00000000004 */
[----:B------:R-:W-:Y:S02]  /*0c50*/  DMUL R8, R12, R6 ;  /* 0x000000060c087228 */ /* 0x000fe40000000000 */
[----:B------:R-:W-:Y:S01]  /*0c60*/  IADD3 R3, PT, PT, R7, -0x100000, RZ ;  /* 0xfff0000007037810 */ /* 0x000fe20007ffe0ff */
[----:B------:R-:W-:-:S05]  /*0c70*/  IMAD.MOV.U32 R2, RZ, RZ, R6 ;  /* 0x000000ffff027224 */ /* 0x000fca00078e0006 */
[----:B------:R-:W-:-:S08]  /*0c80*/  DFMA R24, R8, -R8, R12 ;  /* 0x800000080818722b */ /* 0x000fd0000000000c */
[----:B------:R-:W-:Y:S01]  /*0c90*/  DFMA R18, R24, R2, R8 ;  /* 0x000000021812722b */ /* 0x000fe20000000008 */
[----:B------:R-:W-:Y:S10]  /*0ca0*/  @!P0 BRA `(.L_x_75) ;  /* 0x0000000000248947 */ /* 0x000ff40003800000 */
[----:B------:R-:W-:Y:S01]  /*0cb0*/  MOV R2, R6 ;  /* 0x0000000600027202 */ /* 0x000fe20000000f00 */
[----:B------:R-:W-:Y:S01]  /*0cc0*/  IMAD.MOV.U32 R18, RZ, RZ, R8 ;  /* 0x000000ffff127224 */ /* 0x000fe200078e0008 */
[----:B------:R-:W-:Y:S01]  /*0cd0*/  MOV R19, R9 ;  /* 0x0000000900137202 */ /* 0x000fe20000000f00 */
[----:B------:R-:W-:Y:S01]  /*0ce0*/  IMAD.MOV.U32 R14, RZ, RZ, R4 ;  /* 0x000000ffff0e7224 */ /* 0x000fe200078e0004 */
[----:B------:R-:W-:Y:S02]  /*0cf0*/  MOV R15, R3 ;  /* 0x00000003000f7202 */ /* 0x000fe40000000f00 */
[----:B------:R-:W-:-:S07]  /*0d00*/  MOV R16, 0xd20 ;  /* 0x00000d2000107802 */ /* 0x000fce0000000f00 */
[----:B------:R-:W-:Y:S05]  /*0d10*/  CALL.REL.NOINC `($__internal_1_$__cuda_sm20_dsqrt_rn_f64_mediumpath_v1) ;  /* 0x0000006800f07944 */ /* 0x000fea0003c00000 */
[----:B------:R-:W-:Y:S01]  /*0d20*/  IMAD.MOV.U32 R18, RZ, RZ, R12 ;  /* 0x000000ffff127224 */ /* 0x000fe200078e000c */
[----:B------:R-:W-:-:S07]  /*0d30*/  MOV R19, R13 ;  /* 0x0000000d00137202 */ /* 0x000fce0000000f00 */
.L_x_75:
[----:B------:R-:W-:Y:S01]  /*0d40*/  UMOV UR4, 0x9ee75616 ;  /* 0x9ee7561600047882 */ /* 0x000fe20000000000 */
[----:B------:R-:W-:Y:S02]  /*0d50*/  UMOV UR5, 0x3cd203af ;  /* 0x3cd203af00057882 */ /* 0x000fe40000000000 */
[----:B------:R-:W-:-:S14]  /*0d60*/  DSETP.GEU.AND P0, PT, R18, UR4, PT ;  /* 0x0000000412007e2a */ /* 0x000fdc000bf0e000 */
[----:B------:R-:W-:Y:S05]  /*0d70*/  @!P0 EXIT ;  /* 0x000000000000894d */ /* 0x000fea0003800000 */
[----:B------:R-:W0:Y:S01]  /*0d80*/  MUFU.RCP64H R3, R19 ;  /* 0x0000001300037308 */ /* 0x000e220000001800 */
[----:B------:R-:W-:Y:S01]  /*0d90*/  IMAD.MOV.U32 R2, RZ, RZ, 0x1 ;  /* 0x00000001ff027424 */ /* 0x000fe200078e00ff */
[----:B------:R-:W-:-:S05]  /*0da0*/  FSETP.GEU.AND P1, PT, |R21|, 6.5827683646048100446e-37, PT ;  /* 0x036000001500780b */ /* 0x000fca0003f2e200 */
[----:B0-----:R-:W-:-:S08]  /*0db0*/  DFMA R4, R2, -R18, 1 ;  /* 0x3ff000000204742b */ /* 0x001fd00000000812 */
[----:B------:R-:W-:-:S08]  /*0dc0*/  DFMA R4, R4, R4, R4 ;  /* 0x000000040404722b */ /* 0x000fd00000000004 */
[----:B------:R-:W-:-:S08]  /*0dd0*/  DFMA R4, R2, R4, R2 ;  /* 0x000000040204722b */ /* 0x000fd00000000002 */
[----:B------:R-:W-:-:S08]  /*0de0*/  DFMA R2, R4, -R18, 1 ;  /* 0x3ff000000402742b */ /* 0x000fd00000000812 */
[----:B------:R-:W-:-:S08]  /*0df0*/  DFMA R2, R4, R2, R4 ;  /* 0x000000020402722b */ /* 0x000fd00000000004 */
[----:B------:R-:W-:-:S08]  /*0e00*/  DMUL R24, R20, R2 ;  /* 0x0000000214187228 */ /* 0x000fd00000000000 */
[----:B------:R-:W-:-:S08]  /*0e10*/  DFMA R4, R24, -R18, R20 ;  /* 0x800000121804722b */ /* 0x000fd00000000014 */
[----:B------:R-:W-:-:S10]  /*0e20*/  DFMA R24, R2, R4, R24 ;  /* 0x000000040218722b */ /* 0x000fd40000000018 */
[----:B------:R-:W-:-:S05]  /*0e30*/  FFMA R0, RZ, R19, R25 ;  /* 0x00000013ff007223 */ /* 0x000fca0000000019 */
[----:B------:R-:W-:-:S13]  /*0e40*/  FSETP.GT.AND P0, PT, |R0|, 1.469367938527859385e-39, PT ;  /* 0x001000000000780b */ /* 0x000fda0003f04200 */
[----:B------:R-:W-:Y:S05]  /*0e50*/  @P0 BRA P1, `(.L_x_76) ;  /* 0x0000000000080947 */ /* 0x000fea0000800000 */
[----:B------:R-:W-:-:S07]  /*0e60*/  MOV R26, 0xe80 ;  /* 0x00000e80001a7802 */ /* 0x000fce0000000f00 */
[----:B------:R-:W-:Y:S05]  /*0e70*/  CALL.REL.NOINC `($__internal_0_$__cuda_sm20_div_rn_f64_full) ;  /* 0x0000006400307944 */ /* 0x000fea0003c00000 */
.L_x_76:
[----:B------:R-:W0:Y:S02]  /*0e80*/  LDC.64 R2, c[0x0][0x390] ;  /* 0x0000e400ff027b82 */ /* 0x000e240000000a00 */
[----:B0-----:R-:W-:Y:S01]  /*0e90*/  STG.E.64 desc[UR10][R2.64], R24 ;  /* 0x0000001802007986 */ /* 0x001fe2000c101b0a */
[----:B------:R-:W-:Y:S05]  /*0ea0*/  EXIT ;  /* 0x000000000000794d */ /* 0x000fea0003800000 */
.L_x_73:
[----:B01----:R-:W0:Y:S01]  /*0eb0*/  LDC.U16 R10, c[0x0][0x398] ;  /* 0x0000e600ff0a7b82 */ /* 0x003e220000000400 */
[----:B------:R-:W1:Y:S01]  /*0ec0*/  LDCU UR4, c[0x0][0x39c] ;  /* 0x00007380ff0477ac */ /* 0x000e620008000800 */
[----:B------:R-:W-:Y:S01]  /*0ed0*/  HFMA2 R11, -RZ, RZ, 0, 0 ;  /* 0x00000000ff0b7431 */ /* 0x000fe200000001ff */
[----:B--2---:R-:W-:Y:S02]  /*0ee0*/  PRMT R9, RZ, 0x7610, R9 ;  /* 0x00007610ff097816 */ /* 0x004fe40000000009 */
[----:B------:R-:W-:Y:S01]  /*0ef0*/  PRMT R8, RZ, 0x7610, R8 ;  /* 0x00007610ff087816 */ /* 0x000fe20000000008 */
[----:B------:R-:W2:Y:S01]  /*0f00*/  LDCU UR13, c[0x0][0x398] ;  /* 0x00007300ff0d77ac */ /* 0x000ea20008000800 */
[----:B------:R-:W-:Y:S01]  /*0f10*/  PRMT R6, RZ, 0x7610, R6 ;  /* 0x00007610ff067816 */ /* 0x000fe20000000006 */
[----:B-1----:R-:W-:-:S12]  /*0f20*/  UIADD3 UR4, UPT, UPT, UR4, 0x1, URZ ;  /* 0x0000000104047890 */ /* 0x002fd8000fffe0ff */
.L_x_134:
[----:B-1----:R-:W1:Y:S01]  /*0f30*/  LDC R0, c[0x0][0x398] ;  /* 0x0000e600ff007b82 */ /* 0x002e620000000800 */
[----:B---3--:R-:W-:Y:S01]  /*0f40*/  IMAD.MOV R2, RZ, RZ, -R8 ;  /* 0x000000ffff027224 */ /* 0x008fe200078e0a08 */
[----:B------:R-:W3:Y:S01]  /*0f50*/  LDCU.U16 UR8, c[0x0][0x398] ;  /* 0x00007300ff0877ac */ /* 0x000ee20008000400 */
[C---:B------:R-:W-:Y:S01]  /*0f60*/  IADD3 R3, PT, PT, R11.reuse, 0x1, RZ ;  /* 0x000000010b037810 */ /* 0x040fe20007ffe0ff */
[----:B------:R-:W-:Y:S01]  /*0f70*/  IMAD.MOV.U32 R7, RZ, RZ, R11 ;  /* 0x000000ffff077224 */ /* 0x000fe200078e000b */
[----:B------:R-:W-:Y:S02]  /*0f80*/  R2UR UR7, R11 ;  /* 0x000000000b0772ca */ /* 0x000fe400000e0000 */
[----:B------:R-:W-:Y:S02]  /*0f90*/  CS2R R12, SRZ ;  /* 0x00000000000c7805 */ /* 0x000fe4000001ff00 */
[----:B------:R-:W-:Y:S02]  /*0fa0*/  PRMT R2, R2, 0x7710, RZ ;  /* 0x0000771002027816 */ /* 0x000fe400000000ff */
[----:B------:R-:W-:-:S02]  /*0fb0*/  ISETP.NE.AND P1, PT, R3, UR5, PT ;  /* 0x0000000503007c0c */ /* 0x000fc4000bf25270 */
[----:B------:R-:W-:-:S05]  /*0fc0*/  R2UR UR6, R2 ;  /* 0x00000000020672ca */ /* 0x000fca00000e0000 */
[----:B------:R-:W-:-:S04]  /*0fd0*/  ULOP3.LUT UR7, URZ, UR7, URZ, 0x33, !UPT ;  /* 0x00000007ff077292 */ /* 0x000fc8000f8e33ff */
[----:B------:R-:W-:Y:S01]  /*0fe0*/  UIADD3 UR14, UPT, UPT, UR12, UR7, URZ ;  /* 0x000000070c0e7290 */ /* 0x000fe2000fffe0ff */
[----:B-1----:R-:W-:-:S03]  /*0ff0*/  VIMNMX.U32 R2, PT, PT, R3, R0, !PT ;  /* 0x0000000003027248 */ /* 0x002fc60007fe0000 */
[----:B---3--:R-:W-:Y:S01]  /*1000*/  UIADD3 UR6, UPT, UPT, UR8, UR6, URZ ;  /* 0x0000000608067290 */ /* 0x008fe2000fffe0ff */
[----:B------:R-:W-:Y:S02]  /*1010*/  R2UR UR9, R0 ;  /* 0x00000000000972ca */ /* 0x000fe400000e0000 */
[C---:B------:R-:W-:Y:S01]  /*1020*/  IADD3 R4, PT, PT, -R2.reuse, R11, RZ ;  /* 0x0000000b02047210 */ /* 0x040fe20007ffe1ff */
[----:B------:R-:W-:Y:S01]  /*1030*/  IMAD.IADD R5, R2, 0x1, -R7 ;  /* 0x0000000102057824 */ /* 0x000fe200078e0a07 */
[----:B------:R-:W-:Y:S01]  /*1040*/  ULOP3.LUT UR6, UR6, 0x7, URZ, 0xc0, !UPT ;  /* 0x0000000706067892 */ /* 0x000fe2000f8ec0ff */
[----:B------:R-:W-:Y:S02]  /*1050*/  LOP3.LUT R11, RZ, R8, RZ, 0x33, !PT ;  /* 0x00000008ff0b7212 */ /* 0x000fe400078e33ff */
[----:B------:R-:W-:Y:S01]  /*1060*/  ISETP.GT.U32.AND P0, PT, R4, -0x10, PT ;  /* 0xfffffff00400780c */ /* 0x000fe20003f04070 */
[----:B------:R-:W-:Y:S01]  /*1070*/  UIADD3 UR15, UPT, UPT, UR6, -0x1, URZ ;  /* 0xffffffff060f7890 */ /* 0x000fe2000fffe0ff */
[----:B------:R-:W-:Y:S01]  /*1080*/  LOP3.LUT P2, RZ, R5, 0xf, RZ, 0xc0, !PT ;  /* 0x0000000f05ff7812 */ /* 0x000fe2000784c0ff */
[----:B0-----:R-:W-:Y:S01]  /*1090*/  IMAD.IADD R11, R10, 0x1, R11 ;  /* 0x000000010a0b7824 */ /* 0x001fe200078e020b */
[----:B------:R-:W-:-:S02]  /*10a0*/  IADD3 R5, PT, PT, RZ, -R9, RZ ;  /* 0x80000009ff057210 */ /* 0x000fc40007ffe0ff */
[----:B------:R-:W-:Y:S01]  /*10b0*/  UIADD3 UR8, UPT, UPT, UR7, UR9, URZ ;  /* 0x0000000907087290 */ /* 0x000fe2000fffe0ff */
[----:B------:R-:W-:Y:S02]  /*10c0*/  MOV R0, R7 ;  /* 0x0000000700007202 */ /* 0x000fe40000000f00 */
[----:B------:R-:W-:-:S05]  /*10d0*/  PRMT R5, R5, 0x7710, RZ ;  /* 0x0000771005057816 */ /* 0x000fca00000000ff */
[----:B------:R-:W-:Y:S01]  /*10e0*/  IMAD.IADD R5, R10, 0x1, R5 ;  /* 0x000000010a057824 */ /* 0x000fe200078e0205 */
[----:B----4-:R-:W-:Y:S06]  /*10f0*/  @P0 BRA `(.L_x_77) ;  /* 0x00000004006c0947 */ /* 0x010fec0003800000 */
[----:B------:R-:W0:Y:S01]  /*1100*/  LDC R15, c[0x0][0x39c] ;  /* 0x0000e700ff0f7b82 */ /* 0x000e220000000800 */
[----:B------:R-:W-:Y:S01]  /*1110*/  IADD3 R4, PT, PT, R2, -R7, RZ ;  /* 0x8000000702047210 */ /* 0x000fe20007ffe0ff */
[----:B------:R-:W-:Y:S01]  /*1120*/  IMAD R14, R7, UR4, RZ ;  /* 0x00000004070e7c24 */ /* 0x000fe2000f8e02ff */
[----:B------:R-:W-:Y:S01]  /*1130*/  CS2R R12, SRZ ;  /* 0x00000000000c7805 */ /* 0x000fe2000001ff00 */
[----:B------:R-:W-:Y:S01]  /*1140*/  IMAD.MOV.U32 R0, RZ, RZ, R7 ;  /* 0x000000ffff007224 */ /* 0x000fe200078e0007 */
[----:B------:R-:W-:-:S04]  /*1150*/  LOP3.LUT R4, R4, 0xfffffff0, RZ, 0xc0, !PT ;  /* 0xfffffff004047812 */ /* 0x000fc800078ec0ff */
[----:B------:R-:W-:Y:S02]  /*1160*/  IADD3 R4, PT, PT, -R4, RZ, RZ ;  /* 0x000000ff04047210 */ /* 0x000fe40007ffe1ff */
[----:B0-----:R-:W-:Y:S01]  /*1170*/  IADD3 R16, PT, PT, R14, R15, RZ ;  /* 0x0000000f0e107210 */ /* 0x001fe20007ffe0ff */
[C-C-:B------:R-:W-:Y:S01]  /*1180*/  IMAD R18, R15.reuse, 0x2, R14.reuse ;  /* 0x000000020f127824 */ /* 0x140fe200078e020e */
[C---:B------:R-:W-:Y:S01]  /*1190*/  LEA R19, R15.reuse, R14, 0x2 ;  /* 0x0000000e0f137211 */ /* 0x040fe200078e10ff */
[C-C-:B------:R-:W-:Y:S02]  /*11a0*/  IMAD R17, R15.reuse, 0x3, R14.reuse ;  /* 0x000000030f117824 */ /* 0x140fe400078e020e */
[C-C-:B------:R-:W-:Y:S02]  /*11b0*/  IMAD R24, R15.reuse, 0x5, R14.reuse ;  /* 0x000000050f187824 */ /* 0x140fe400078e020e */
[C-C-:B------:R-:W-:Y:S02]  /*11c0*/  IMAD R25, R15.reuse, 0x6, R14.reuse ;  /* 0x000000060f197824 */ /* 0x140fe400078e020e */
[----:B------:R-:W-:-:S02]  /*11d0*/  IMAD R26, R15, 0x7, R14 ;  /* 0x000000070f1a7824 */ /* 0x000fc400078e020e */
[C-C-:B------:R-:W-:Y:S02]  /*11e0*/  IMAD R27, R15.reuse, 0x8, R14.reuse ;  /* 0x000000080f1b7824 */ /* 0x140fe400078e020e */
[C-C-:B------:R-:W-:Y:S02]  /*11f0*/  IMAD R28, R15.reuse, 0x9, R14.reuse ;  /* 0x000000090f1c7824 */ /* 0x140fe400078e020e */
[C-C-:B------:R-:W-:Y:S02]  /*1200*/  IMAD R29, R15.reuse, 0xa, R14.reuse ;  /* 0x0000000a0f1d7824 */ /* 0x140fe400078e020e */
[C-C-:B------:R-:W-:Y:S02]  /*1210*/  IMAD R30, R15.reuse, 0xb, R14.reuse ;  /* 0x0000000b0f1e7824 */ /* 0x140fe400078e020e */
[C-C-:B------:R-:W-:Y:S02]  /*1220*/  IMAD R31, R15.reuse, 0xc, R14.reuse ;  /* 0x0000000c0f1f7824 */ /* 0x140fe400078e020e */
[----:B------:R-:W-:-:S02]  /*1230*/  IMAD R32, R15, 0xd, R14 ;  /* 0x0000000d0f207824 */ /* 0x000fc400078e020e */
[C-C-:B------:R-:W-:Y:S02]  /*1240*/  IMAD R33, R15.reuse, 0xe, R14.reuse ;  /* 0x0000000e0f217824 */ /* 0x140fe400078e020e */
[----:B------:R-:W-:-:S07]  /*1250*/  IMAD R34, R15, 0xf, R14 ;  /* 0x0000000f0f227824 */ /* 0x000fce00078e020e */
.L_x_78:
[----:B------:R-:W0:Y:S02]  /*1260*/  LDC.64 R20, c[0x0][0x388] ;  /* 0x0000e200ff147b82 */ /* 0x000e240000000a00 */
[----:B0-----:R-:W-:-:S05]  /*1270*/  IMAD.WIDE.U32 R36, R14, 0x8, R20 ;  /* 0x000000080e247825 */ /* 0x001fca00078e0014 */
[----:B------:R0:W3:Y:S02]  /*1280*/  LDG.E.64 R22, desc[UR10][R36.64] ;  /* 0x0000000a24167981 */ /* 0x0000e4000c1e1b00 */
[----:B0-----:R-:W-:Y:S01]  /*1290*/  IMAD.WIDE.U32 R36, R16, 0x8, R20 ;  /* 0x0000000810247825 */ /* 0x001fe200078e0014 */
[----:B---3--:R-:W-:-:S04]  /*12a0*/  DFMA R22, R22, R22, R12 ;  /* 0x000000161616722b */ /* 0x008fc8000000000c */
[----:B------:R-:W3:Y:S04]  /*12b0*/  LDG.E.64 R12, desc[UR10][R36.64] ;  /* 0x0000000a240c7981 */ /* 0x000ee8000c1e1b00 */
[----:B---3--:R-:W-:Y:S01]  /*12c0*/  DFMA R12, R12, R12, R22 ;  /* 0x0000000c0c0c722b */ /* 0x008fe20000000016 */
[----:B------:R-:W-:-:S06]  /*12d0*/  IMAD.WIDE.U32 R22, R18, 0x8, R20 ;  /* 0x0000000812167825 */ /* 0x000fcc00078e0014 */
[----:B------:R-:W3:Y:S01]  /*12e0*/  LDG.E.64 R22, desc[UR10][R22.64] ;  /* 0x0000000a16167981 */ /* 0x000ee2000c1e1b00 */
[----:B------:R-:W-:Y:S01]  /*12f0*/  IMAD.WIDE.U32 R36, R17, 0x8, R20 ;  /* 0x0000000811247825 */ /* 0x000fe200078e0014 */
[----:B---3--:R-:W-:-:S04]  /*1300*/  DFMA R22, R22, R22, R12 ;  /* 0x000000161616722b */ /* 0x008fc8000000000c */
[----:B------:R0:W3:Y:S02]  /*1310*/  LDG.E.64 R12, desc[UR10][R36.64] ;  /* 0x0000000a240c7981 */ /* 0x0000e4000c1e1b00 */
[----:B0-----:R-:W-:Y:S02]  /*1320*/  IMAD.WIDE.U32 R36, R19, 0x8, R20 ;  /* 0x0000000813247825 */ /* 0x001fe400078e0014 */
[----:B---3--:R-:W-:-:S03]  /*1330*/  DFMA R12, R12, R12, R22 ;  /* 0x0000000c0c0c722b */ /* 0x008fc60000000016 */
[----:B------:R0:W3:Y:S02]  /*1340*/  LDG.E.64 R22, desc[UR10][R36.64] ;  /* 0x0000000a24167981 */ /* 0x0000e4000c1e1b00 */
[----:B0-----:R-:W-:-:S03]  /*1350*/  IMAD.WIDE.U32 R36, R24, 0x8, R20 ;  /* 0x0000000818247825 */ /* 0x001fc600078e0014 */
[----:B---3--:R-:W-:Y:S02]  /*1360*/  DFMA R22, R22, R22, R12 ;  /* 0x000000161616722b */ /* 0x008fe4000000000c */
[----:B------:R-:W3:Y:S06]  /*1370*/  LDG.E.64 R12, desc[UR10][R36.64] ;  /* 0x0000000a240c7981 */ /* 0x000eec000c1e1b00 */
        /* <DEDUP_REMOVED lines=23> */
[----:B------:R-:W3:Y:S01]  /*14f0*/  LDG.E.64 R12, desc[UR10][R36.64] ;  /* 0x0000000a240c7981 */ /* 0x000ee2000c1e1b00 */
[----:B------:R-:W-:-:S05]  /*1500*/  VIADD R4, R4, 0x10 ;  /* 0x0000001004047836 */ /* 0x000fca0000000000 */
[----:B---3--:R-:W-:Y:S01]  /*1510*/  DFMA R12, R12, R12, R22 ;  /* 0x0000000c0c0c722b */ /* 0x008fe20000000016 */
[----:B------:R-:W-:-:S04]  /*1520*/  IMAD.WIDE.U32 R22, R33, 0x8, R20 ;  /* 0x0000000821167825 */ /* 0x000fc800078e0014 */
[----:B------:R-:W-:Y:S02]  /*1530*/  IMAD.WIDE.U32 R20, R34, 0x8, R20 ;  /* 0x0000000822147825 */ /* 0x000fe400078e0014 */
[----:B------:R-:W3:Y:S04]  /*1540*/  LDG.E.64 R22, desc[UR10][R22.64] ;  /* 0x0000000a16167981 */ /* 0x000ee8000c1e1b00 */
[----:B------:R-:W4:Y:S01]  /*1550*/  LDG.E.64 R20, desc[UR10][R20.64] ;  /* 0x0000000a14147981 */ /* 0x000f22000c1e1b00 */
[----:B------:R-:W-:Y:S01]  /*1560*/  ISETP.NE.AND P0, PT, R4, RZ, PT ;  /* 0x000000ff0400720c */ /* 0x000fe20003f05270 */
[C---:B------:R-:W-:Y:S01]  /*1570*/  IMAD R14, R15.reuse, 0x10, R14 ;  /* 0x000000100f0e7824 */ /* 0x040fe200078e020e */
[----:B------:R-:W-:Y:S01]  /*1580*/  IADD3 R0, PT, PT, R0, 0x10, RZ ;  /* 0x0000001000007810 */ /* 0x000fe20007ffe0ff */
[C---:B------:R-:W-:Y:S01]  /*1590*/  IMAD R18, R15.reuse, 0x10, R18 ;  /* 0x000000100f127824 */ /* 0x040fe200078e0212 */
[C---:B------:R-:W-:Y:S01]  /*15a0*/  LEA R16, R15.reuse, R16, 0x4 ;  /* 0x000000100f107211 */ /* 0x040fe200078e20ff */
        /* <DEDUP_REMOVED lines=11> */
[----:B------:R-:W-:-:S02]  /*1660*/  LEA R32, R15, R32, 0x4 ;  /* 0x000000200f207211 */ /* 0x000fc400078e20ff */
[----:B------:R-:W-:Y:S01]  /*1670*/  LEA R34, R15, R34, 0x4 ;  /* 0x000000220f227211 */ /* 0x000fe200078e20ff */
[----:B---3--:R-:W-:-:S08]  /*1680*/  DFMA R12, R22, R22, R12 ;  /* 0x00000016160c722b */ /* 0x008fd0000000000c */
[----:B----4-:R-:W-:Y:S01]  /*1690*/  DFMA R12, R20, R20, R12 ;  /* 0x00000014140c722b */ /* 0x010fe2000000000c */
[----:B------:R-:W-:Y:S10]  /*16a0*/  @P0 BRA `(.L_x_78) ;  /* 0xfffffff800ec0947 */ /* 0x000ff4000383ffff */
.L_x_77:
[----:B------:R-:W-:Y:S01]  /*16b0*/  LOP3.LUT R4, R11, 0x7, RZ, 0xc0, !PT ;  /* 0x000000070b047812 */ /* 0x000fe200078ec0ff */
[----:B------:R-:W-:Y:S01]  /*16c0*/  IMAD.MOV.U32 R11, RZ, RZ, R3 ;  /* 0x000000ffff0b7224 */ /* 0x000fe200078e0003 */
[----:B------:R-:W-:Y:S06]  /*16d0*/  @!P2 BRA `(.L_x_79) ;  /* 0x00000004006ca947 */ /* 0x000fec0003800000 */
[----:B------:R-:W-:-:S04]  /*16e0*/  IADD3 R3, PT, PT, RZ, -R6, RZ ;  /* 0x80000006ff037210 */ /* 0x000fc80007ffe0ff */
[----:B------:R-:W-:-:S05]  /*16f0*/  PRMT R3, R3, 0x7710, RZ ;  /* 0x0000771003037816 */ /* 0x000fca00000000ff */
[----:B------:R-:W-:-:S05]  /*1700*/  IMAD.IADD R3, R2, 0x1, R3 ;  /* 0x0000000102037824 */ /* 0x000fca00078e0203 */
[----:B------:R-:W-:-:S04]  /*1710*/  LOP3.LUT R3, R3, 0xf, RZ, 0xc0, !PT ;  /* 0x0000000f03037812 */ /* 0x000fc800078ec0ff */
[C---:B------:R-:W-:Y:S02]  /*1720*/  IADD3 R14, PT, PT, R3.reuse, -0x1, RZ ;  /* 0xffffffff030e7810 */ /* 0x040fe40007ffe0ff */
[----:B------:R-:W-:Y:S02]  /*1730*/  LOP3.LUT P2, RZ, R3, 0x7, RZ, 0xc0, !PT ;  /* 0x0000000703ff7812 */ /* 0x000fe4000784c0ff */
[----:B------:R-:W-:-:S13]  /*1740*/  ISETP.GE.U32.AND P0, PT, R14, 0x7, PT ;  /* 0x000000070e00780c */ /* 0x000fda0003f06070 */
[----:B------:R-:W-:Y:S05]  /*1750*/  @!P0 BRA `(.L_x_80) ;  /* 0x00000000008c8947 */ /* 0x000fea0003800000 */
[----:B------:R-:W0:Y:S08]  /*1760*/  LDC R3, c[0x0][0x39c] ;  /* 0x0000e700ff037b82 */ /* 0x000e300000000800 */
[----:B------:R-:W1:Y:S01]  /*1770*/  LDC.64 R14, c[0x0][0x388] ;  /* 0x0000e200ff0e7b82 */ /* 0x000e620000000a00 */
[----:B0-----:R-:W-:-:S04]  /*1780*/  IMAD R16, R0, R3, R7 ;  /* 0x0000000300107224 */ /* 0x001fc800078e0207 */
[C---:B------:R-:W-:Y:S02]  /*1790*/  IMAD.IADD R18, R16.reuse, 0x1, R3 ;  /* 0x0000000110127824 */ /* 0x040fe400078e0203 */
[----:B-1----:R-:W-:-:S03]  /*17a0*/  IMAD.WIDE.U32 R28, R16, 0x8, R14 ;  /* 0x00000008101c7825 */ /* 0x002fc600078e000e */
[CC--:B------:R-:W-:Y:S01]  /*17b0*/  IADD3 R20, PT, PT, R18.reuse, R3.reuse, RZ ;  /* 0x0000000312147210 */ /* 0x0c0fe20007ffe0ff */
[--C-:B------:R-:W-:Y:S02]  /*17c0*/  IMAD.WIDE.U32 R16, R18, 0x8, R14.reuse ;  /* 0x0000000812107825 */ /* 0x100fe400078e000e */
[----:B------:R-:W3:Y:S02]  /*17d0*/  LDG.E.64 R28, desc[UR10][R28.64] ;  /* 0x0000000a1c1c7981 */ /* 0x000ee4000c1e1b00 */
[C---:B------:R-:W-:Y:S02]  /*17e0*/  IMAD.WIDE.U32 R18, R20.reuse, 0x8, R14 ;  /* 0x0000000814127825 */ /* 0x040fe400078e000e */
[----:B------:R-:W4:Y:S02]  /*17f0*/  LDG.E.64 R16, desc[UR10][R16.64] ;  /* 0x0000000a10107981 */ /* 0x000f24000c1e1b00 */
[----:B------:R-:W-:Y:S02]  /*1800*/  IMAD.IADD R22, R20, 0x1, R3 ;  /* 0x0000000114167824 */ /* 0x000fe400078e0203 */
[----:B------:R-:W5:Y:S02]  /*1810*/  LDG.E.64 R18, desc[UR10][R18.64] ;  /* 0x0000000a12127981 */ /* 0x000f64000c1e1b00 */
[C---:B------:R-:W-:Y:S01]  /*1820*/  IMAD.WIDE.U32 R20, R22.reuse, 0x8, R14 ;  /* 0x0000000816147825 */ /* 0x040fe200078e000e */
[----:B------:R-:W-:-:S05]  /*1830*/  IADD3 R24, PT, PT, R22, R3, RZ ;  /* 0x0000000316187210 */ /* 0x000fca0007ffe0ff */
[----:B------:R-:W2:Y:S01]  /*1840*/  LDG.E.64 R20, desc[UR10][R20.64] ;  /* 0x0000000a14147981 */ /* 0x000ea2000c1e1b00 */
[----:B------:R-:W-:-:S04]  /*1850*/  IMAD.WIDE.U32 R22, R24, 0x8, R14 ;  /* 0x0000000818167825 */ /* 0x000fc800078e000e */
[----:B------:R-:W-:Y:S02]  /*1860*/  IMAD.IADD R26, R24, 0x1, R3 ;  /* 0x00000001181a7824 */ /* 0x000fe400078e0203 */
[----:B------:R-:W2:Y:S02]  /*1870*/  LDG.E.64 R22, desc[UR10][R22.64] ;  /* 0x0000000a16167981 */ /* 0x000ea4000c1e1b00 */
[C---:B------:R-:W-:Y:S01]  /*1880*/  IMAD.WIDE.U32 R24, R26.reuse, 0x8, R14 ;  /* 0x000000081a187825 */ /* 0x040fe200078e000e */
[----:B------:R-:W-:-:S05]  /*1890*/  IADD3 R30, PT, PT, R26, R3, RZ ;  /* 0x000000031a1e7210 */ /* 0x000fca0007ffe0ff */
[----:B------:R-:W2:Y:S01]  /*18a0*/  LDG.E.64 R24, desc[UR10][R24.64] ;  /* 0x0000000a18187981 */ /* 0x000ea2000c1e1b00 */
[----:B------:R-:W-:-:S04]  /*18b0*/  IMAD.WIDE.U32 R26, R30, 0x8, R14 ;  /* 0x000000081e1a7825 */ /* 0x000fc800078e000e */
[----:B------:R-:W-:Y:S02]  /*18c0*/  IMAD.IADD R3, R30, 0x1, R3 ;  /* 0x000000011e037824 */ /* 0x000fe400078e0203 */
[----:B------:R-:W2:Y:S02]  /*18d0*/  LDG.E.64 R26, desc[UR10][R26.64] ;  /* 0x0000000a1a1a7981 */ /* 0x000ea4000c1e1b00 */
[----:B------:R-:W-:-:S06]  /*18e0*/  IMAD.WIDE.U32 R14, R3, 0x8, R14 ;  /* 0x00000008030e7825 */ /* 0x000fcc00078e000e */
[----:B------:R-:W2:Y:S01]  /*18f0*/  LDG.E.64 R14, desc[UR10][R14.64] ;  /* 0x0000000a0e0e7981 */ /* 0x000ea2000c1e1b00 */
[----:B------:R-:W-:Y:S01]  /*1900*/  IADD3 R0, PT, PT, R0, 0x8, RZ ;  /* 0x0000000800007810 */ /* 0x000fe20007ffe0ff */
[----:B---3--:R-:W-:-:S08]  /*1910*/  DFMA R12, R28, R28, R12 ;  /* 0x0000001c1c0c722b */ /* 0x008fd0000000000c */
[----:B----4-:R-:W-:-:S08]  /*1920*/  DFMA R12, R16, R16, R12 ;  /* 0x00000010100c722b */ /* 0x010fd0000000000c */
[----:B-----5:R-:W-:-:S08]  /*1930*/  DFMA R12, R18, R18, R12 ;  /* 0x00000012120c722b */ /* 0x020fd0000000000c */
[----:B--2---:R-:W-:-:S08]  /*1940*/  DFMA R12, R20, R20, R12 ;  /* 0x00000014140c722b */ /* 0x004fd0000000000c */
[----:B------:R-:W-:-:S08]  /*1950*/  DFMA R12, R22, R22, R12 ;  /* 0x00000016160c722b */ /* 0x000fd0000000000c */
[----:B------:R-:W-:-:S08]  /*1960*/  DFMA R12, R24, R24, R12 ;  /* 0x00000018180c722b */ /* 0x000fd0000000000c */
[----:B------:R-:W-:-:S08]  /*1970*/  DFMA R12, R26, R26, R12 ;  /* 0x0000001a1a0c722b */ /* 0x000fd0000000000c */
[----:B------:R-:W-:-:S11]  /*1980*/  DFMA R12, R14, R14, R12 ;  /* 0x0000000e0e0c722b */ /* 0x000fd6000000000c */
.L_x_80:
[----:B------:R-:W-:Y:S05]  /*1990*/  @!P2 BRA `(.L_x_79) ;  /* 0x0000000000bca947 */ /* 0x000fea0003800000 */
[----:B------:R-:W-:-:S05]  /*19a0*/  IMAD.MOV R3, RZ, RZ, -R8 ;  /* 0x000000ffff037224 */ /* 0x000fca00078e0a08 */
[----:B------:R-:W-:-:S04]  /*19b0*/  PRMT R3, R3, 0x7710, RZ ;  /* 0x0000771003037816 */ /* 0x000fc800000000ff */
[----:B------:R-:W-:-:S04]  /*19c0*/  IADD3 R2, PT, PT, R2, R3, RZ ;  /* 0x0000000302027210 */ /* 0x000fc80007ffe0ff */
[----:B------:R-:W-:-:S04]  /*19d0*/  LOP3.LUT R2, R2, 0xffff, RZ, 0xc0, !PT ;  /* 0x0000ffff02027812 */ /* 0x000fc800078ec0ff */
[C---:B------:R-:W-:Y:S02]  /*19e0*/  LOP3.LUT R3, R2.reuse, 0x7, RZ, 0xc0, !PT ;  /* 0x0000000702037812 */ /* 0x040fe400078ec0ff */
[----:B------:R-:W-:-:S03]  /*19f0*/  LOP3.LUT R2, R2, 0x3, RZ, 0xc0, !PT ;  /* 0x0000000302027812 */ /* 0x000fc600078ec0ff */
[----:B------:R-:W-:Y:S01]  /*1a00*/  VIADD R3, R3, 0xffffffff ;  /* 0xffffffff03037836 */ /* 0x000fe20000000000 */
[----:B------:R-:W-:-:S04]  /*1a10*/  ISETP.NE.AND P2, PT, R2, RZ, PT ;  /* 0x000000ff0200720c */ /* 0x000fc80003f45270 */
[----:B------:R-:W-:-:S13]  /*1a20*/  ISETP.GE.U32.AND P0, PT, R3, 0x3, PT ;  /* 0x000000030300780c */ /* 0x000fda0003f06070 */
[----:B------:R-:W-:Y:S05]  /*1a30*/  @!P0 BRA `(.L_x_81) ;  /* 0x00000000004c8947 */ /* 0x000fea0003800000 */
[----:B------:R-:W0:Y:S08]  /*1a40*/  LDC R3, c[0x0][0x39c] ;  /* 0x0000e700ff037b82 */ /* 0x000e300000000800 */
[----:B------:R-:W1:Y:S01]  /*1a50*/  LDC.64 R20, c[0x0][0x388] ;  /* 0x0000e200ff147b82 */ /* 0x000e620000000a00 */
[----:B0-----:R-:W-:-:S04]  /*1a60*/  IMAD R14, R0, R3, R7 ;  /* 0x00000003000e7224 */ /* 0x001fc800078e0207 */
[C---:B-1----:R-:W-:Y:S01]  /*1a70*/  IMAD.WIDE.U32 R18, R14.reuse, 0x8, R20 ;  /* 0x000000080e127825 */ /* 0x042fe200078e0014 */
[----:B------:R-:W-:-:S05]  /*1a80*/  IADD3 R14, PT, PT, R14, R3, RZ ;  /* 0x000000030e0e7210 */ /* 0x000fca0007ffe0ff */
[----:B------:R-:W3:Y:S01]  /*1a90*/  LDG.E.64 R18, desc[UR10][R18.64] ;  /* 0x0000000a12127981 */ /* 0x000ee2000c1e1b00 */
[----:B------:R-:W-:-:S04]  /*1aa0*/  IMAD.WIDE.U32 R16, R14, 0x8, R20 ;  /* 0x000000080e107825 */ /* 0x000fc800078e0014 */
[----:B------:R-:W-:Y:S02]  /*1ab0*/  IMAD.IADD R22, R14, 0x1, R3 ;  /* 0x000000010e167824 */ /* 0x000fe400078e0203 */
[----:B------:R-:W4:Y:S02]  /*1ac0*/  LDG.E.64 R16, desc[UR10][R16.64] ;  /* 0x0000000a10107981 */ /* 0x000f24000c1e1b00 */
[C---:B------:R-:W-:Y:S01]  /*1ad0*/  IMAD.WIDE.U32 R14, R22.reuse, 0x8, R20 ;  /* 0x00000008160e7825 */ /* 0x040fe200078e0014 */
[----:B------:R-:W-:-:S05]  /*1ae0*/  IADD3 R3, PT, PT, R22, R3, RZ ;  /* 0x0000000316037210 */ /* 0x000fca0007ffe0ff */
[----:B------:R-:W5:Y:S01]  /*1af0*/  LDG.E.64 R14, desc[UR10][R14.64] ;  /* 0x0000000a0e0e7981 */ /* 0x000f62000c1e1b00 */
[----:B------:R-:W-:-:S06]  /*1b00*/  IMAD.WIDE.U32 R20, R3, 0x8, R20 ;  /* 0x0000000803147825 */ /* 0x000fcc00078e0014 */
[----:B------:R-:W2:Y:S01]  /*1b10*/  LDG.E.64 R20, desc[UR10][R20.64] ;  /* 0x0000000a14147981 */ /* 0x000ea2000c1e1b00 */
[----:B------:R-:W-:Y:S01]  /*1b20*/  VIADD R0, R0, 0x4 ;  /* 0x0000000400007836 */ /* 0x000fe20000000000 */
[----:B---3--:R-:W-:-:S08]  /*1b30*/  DFMA R12, R18, R18, R12 ;  /* 0x00000012120c722b */ /* 0x008fd0000000000c */
[----:B----4-:R-:W-:-:S08]  /*1b40*/  DFMA R12, R16, R16, R12 ;  /* 0x00000010100c722b */ /* 0x010fd0000000000c */
[----:B-----5:R-:W-:-:S08]  /*1b50*/  DFMA R12, R14, R14, R12 ;  /* 0x0000000e0e0c722b */ /* 0x020fd0000000000c */
[----:B--2---:R-:W-:-:S11]  /*1b60*/  DFMA R12, R20, R20, R12 ;  /* 0x00000014140c722b */ /* 0x004fd6000000000c */
.L_x_81:
[----:B------:R-:W-:Y:S05]  /*1b70*/  @!P2 BRA `(.L_x_79) ;  /* 0x000000000044a947 */ /* 0x000fea0003800000 */
[----:B------:R-:W0:Y:S08]  /*1b80*/  LDC R18, c[0x0][0x39c] ;  /* 0x0000e700ff127b82 */ /* 0x000e300000000800 */
[----:B------:R-:W1:Y:S01]  /*1b90*/  LDC.64 R14, c[0x0][0x388] ;  /* 0x0000e200ff0e7b82 */ /* 0x000e620000000a00 */
[----:B0-----:R-:W-:-:S04]  /*1ba0*/  IMAD R3, R0, R18, R7 ;  /* 0x0000001200037224 */ /* 0x001fc800078e0207 */
[----:B-1----:R-:W-:-:S06]  /*1bb0*/  IMAD.WIDE.U32 R16, R3, 0x8, R14 ;  /* 0x0000000803107825 */ /* 0x002fcc00078e000e */
[----:B------:R-:W3:Y:S01]  /*1bc0*/  LDG.E.64 R16, desc[UR10][R16.64] ;  /* 0x0000000a10107981 */ /* 0x000ee2000c1e1b00 */
[----:B------:R-:W-:Y:S01]  /*1bd0*/  ISETP.NE.AND P0, PT, R2, 0x1, PT ;  /* 0x000000010200780c */ /* 0x000fe20003f05270 */
[----:B---3--:R-:W-:-:S12]  /*1be0*/  DFMA R12, R16, R16, R12 ;  /* 0x00000010100c722b */ /* 0x008fd8000000000c */
[----:B------:R-:W-:Y:S05]  /*1bf0*/  @!P0 BRA `(.L_x_79) ;  /* 0x0000000000248947 */ /* 0x000fea0003800000 */
[----:B------:R-:W-:Y:S02]  /*1c00*/  ISETP.NE.AND P0, PT, R2, 0x2, PT ;  /* 0x000000020200780c */ /* 0x000fe40003f05270 */
[----:B------:R-:W-:-:S05]  /*1c10*/  IADD3 R17, PT, PT, R3, R18, RZ ;  /* 0x0000001203117210 */ /* 0x000fca0007ffe0ff */
[----:B------:R-:W-:-:S06]  /*1c20*/  IMAD.WIDE.U32 R2, R17, 0x8, R14 ;  /* 0x0000000811027825 */ /* 0x000fcc00078e000e */
[----:B------:R-:W-:Y:S01]  /*1c30*/  @P0 IMAD.IADD R17, R17, 0x1, R18 ;  /* 0x0000000111110824 */ /* 0x000fe200078e0212 */
[----:B------:R-:W3:Y:S03]  /*1c40*/  LDG.E.64 R2, desc[UR10][R2.64] ;  /* 0x0000000a02027981 */ /* 0x000ee6000c1e1b00 */
[----:B------:R-:W-:-:S06]  /*1c50*/  @P0 IMAD.WIDE.U32 R14, R17, 0x8, R14 ;  /* 0x00000008110e0825 */ /* 0x000fcc00078e000e */
[----:B------:R-:W4:Y:S01]  /*1c60*/  @P0 LDG.E.64 R14, desc[UR10][R14.64] ;  /* 0x0000000a0e0e0981 */ /* 0x000f22000c1e1b00 */
[----:B---3--:R-:W-:-:S08]  /*1c70*/  DFMA R12, R2, R2, R12 ;  /* 0x00000002020c722b */ /* 0x008fd0000000000c */
[----:B----4-:R-:W-:-:S11]  /*1c80*/  @P0 DFMA R12, R14, R14, R12 ;  /* 0x0000000e0e0c022b */ /* 0x010fd6000000000c */
.L_x_79:
[----:B------:R-:W0:Y:S01]  /*1c90*/  MUFU.RSQ64H R15, R13 ;  /* 0x0000000d000f7308 */ /* 0x000e220000001c00 */
[----:B------:R-:W-:Y:S01]  /*1ca0*/  IADD3 R14, PT, PT, R13, -0x3500000, RZ ;  /* 0xfcb000000d0e7810 */ /* 0x000fe20007ffe0ff */
[----:B------:R-:W-:Y:S01]  /*1cb0*/  IMAD.MOV.U32 R16, RZ, RZ, 0x0 ;  /* 0x00000000ff107424 */ /* 0x000fe200078e00ff */
[----:B------:R-:W-:Y:S02]  /*1cc0*/  MOV R17, 0x3fd80000 ;  /* 0x3fd8000000117802 */ /* 0x000fe40000000f00 */
[----:B------:R-:W-:Y:S02]  /*1cd0*/  ISETP.GE.U32.AND P0, PT, R14, 0x7ca00000, PT ;  /* 0x7ca000000e00780c */ /* 0x000fe40003f06070 */
[----:B0-----:R-:W-:-:S08]  /*1ce0*/  DMUL R2, R14, R14 ;  /* 0x0000000e0e027228 */ /* 0x001fd00000000000 */
[----:B------:R-:W-:-:S08]  /*1cf0*/  DFMA R2, -R2, R12, 1 ;  /* 0x3ff000000202742b */ /* 0x000fd0000000010c */
        /* <DEDUP_REMOVED lines=12> */
[----:B--2---:R-:W-:Y:S05]  /*1dc0*/  CALL.REL.NOINC `($__internal_1_$__cuda_sm20_dsqrt_rn_f64_mediumpath_v1) ;  /* 0x0000005800c47944 */ /* 0x004fea0003c00000 */
[----:B------:R-:W-:Y:S01]  /*1dd0*/  IMAD.MOV.U32 R20, RZ, RZ, R12 ;  /* 0x000000ffff147224 */ /* 0x000fe200078e000c */
[----:B------:R-:W-:-:S07]  /*1de0*/  MOV R21, R13 ;  /* 0x0000000d00157202 */ /* 0x000fce0000000f00 */
.L_x_82:
[----:B------:R-:W-:Y:S01]  /*1df0*/  UMOV UR16, 0x9ee75616 ;  /* 0x9ee7561600107882 */ /* 0x000fe20000000000 */
[----:B------:R-:W-:Y:S02]  /*1e00*/  UMOV UR17, 0x3cd203af ;  /* 0x3cd203af00117882 */ /* 0x000fe40000000000 */
[----:B------:R-:W-:-:S14]  /*1e10*/  DSETP.GEU.AND P0, PT, R20, UR16, PT ;  /* 0x0000001014007e2a */ /* 0x000fdc000bf0e000 */
[----:B------:R-:W-:Y:S05]  /*1e20*/  @!P0 BRA `(.L_x_83) ;  /* 0x00000054002c8947 */ /* 0x000fea0003800000 */
[----:B------:R-:W0:Y:S08]  /*1e30*/  LDC.64 R12, c[0x0][0x398] ;  /* 0x0000e600ff0c7b82 */ /* 0x000e300000000a00 */
[----:B------:R-:W1:Y:S01]  /*1e40*/  LDC.64 R16, c[0x0][0x388] ;  /* 0x0000e200ff107b82 */ /* 0x000e620000000a00 */
[----:B0-----:R-:W-:-:S04]  /*1e50*/  IMAD R19, R7, R13, R7 ;  /* 0x0000000d07137224 */ /* 0x001fc800078e0207 */
[----:B-1----:R-:W-:-:S06]  /*1e60*/  IMAD.WIDE.U32 R18, R19, 0x8, R16 ;  /* 0x0000000813127825 */ /* 0x002fcc00078e0010 */
[----:B------:R-:W3:Y:S01]  /*1e70*/  LDG.E.64 R18, desc[UR10][R18.64] ;  /* 0x0000000a12127981 */ /* 0x000ee2000c1e1b00 */
[----:B------:R-:W-:Y:S01]  /*1e80*/  DADD R2, -RZ, -R20 ;  /* 0x00000000ff027229 */ /* 0x000fe20000000914 */
[----:B------:R-:W-:Y:S02]  /*1e90*/  ISETP.GE.U32.AND P2, PT, R11, R12, PT ;  /* 0x0000000c0b00720c */ /* 0x000fe40003f46070 */
[----:B------:R-:W-:Y:S01]  /*1ea0*/  IADD3 R0, PT, PT, -R7, -0x2, R12 ;  /* 0xfffffffe07007810 */ /* 0x000fe20007ffe10c */
[----:B---3--:R-:W-:-:S06]  /*1eb0*/  DSETP.GE.AND P0, PT, R18, RZ, PT ;  /* 0x000000ff1200722a */ /* 0x008fcc0003f06000 */
[----:B------:R-:W-:Y:S02]  /*1ec0*/  FSEL R20, R2, R20, P0 ;  /* 0x0000001402147208 */ /* 0x000fe40000000000 */
[----:B------:R-:W-:Y:S01]  /*1ed0*/  FSEL R21, R3, R21, P0 ;  /* 0x0000001503157208 */ /* 0x000fe20000000000 */
[----:B------:R-:W-:-:S05]  /*1ee0*/  VIADD R3, R4, 0xffffffff ;  /* 0xffffffff04037836 */ /* 0x000fca0000000000 */
[----:B------:R-:W-:-:S08]  /*1ef0*/  DADD R20, R18, -R20 ;  /* 0x0000000012147229 */ /* 0x000fd00000000814 */
[----:B------:R-:W-:Y:S01]  /*1f00*/  DMUL R14, R20, R20 ;  /* 0x00000014140e7228 */ /* 0x000fe20000000000 */
[----:B------:R-:W-:Y:S10]  /*1f10*/  @P2 BRA `(.L_x_84) ;  /* 0x0000000800642947 */ /* 0x000ff40003800000 */
[----:B------:R-:W-:Y:S01]  /*1f20*/  ISETP.GE.U32.AND P0, PT, R0, 0xf, PT ;  /* 0x0000000f0000780c */ /* 0x000fe20003f06070 */
[----:B------:R-:W-:Y:S01]  /*1f30*/  ULOP3.LUT UP0, URZ, UR8, 0xf, URZ, 0xc0, !UPT ;  /* 0x0000000f08ff7892 */ /* 0x000fe2000f80c0ff */
[----:B------:R-:W-:-:S11]  /*1f40*/  MOV R2, R11 ;  /* 0x0000000b00027202 */ /* 0x000fd60000000f00 */
[----:B------:R-:W-:Y:S05]  /*1f50*/  @!P0 BRA `(.L_x_85) ;  /* 0x0000000400188947 */ /* 0x000fea0003800000 */
[----:B------:R-:W-:Y:S01]  /*1f60*/  IMAD.MOV.U32 R2, RZ, RZ, R11 ;  /* 0x000000ffff027224 */ /* 0x000fe200078e000b */
[----:B------:R-:W-:-:S12]  /*1f70*/  ULOP3.LUT UR9, UR8, 0xfffffff0, URZ, 0xc0, !UPT ;  /* 0xfffffff008097892 */ /* 0x000fd8000f8ec0ff */
.L_x_86:
[----:B------:R-:W-:-:S04]  /*1f80*/  IMAD R12, R2, R13, R7 ;  /* 0x0000000d020c7224 */ /* 0x000fc800078e0207 */
[----:B------:R-:W-:-:S06]  /*1f90*/  IMAD.WIDE.U32 R30, R12, 0x8, R16 ;  /* 0x000000080c1e7825 */ /* 0x000fcc00078e0010 */
[----:B------:R-:W3:Y:S01]  /*1fa0*/  LDG.E.64 R30, desc[UR10][R30.64] ;  /* 0x0000000a1e1e7981 */ /* 0x000ee2000c1e1b00 */
[----:B------:R-:W-:-:S05]  /*1fb0*/  IADD3 R12, PT, PT, R12, R13, RZ ;  /* 0x0000000d0c0c7210 */ /* 0x000fca0007ffe0ff */
[----:B------:R-:W-:-:S04]  /*1fc0*/  IMAD.WIDE.U32 R28, R12, 0x8, R16 ;  /* 0x000000080c1c7825 */ /* 0x000fc800078e0010 */
[----:B------:R-:W-:Y:S02]  /*1fd0*/  IMAD.IADD R12, R12, 0x1, R13 ;  /* 0x000000010c0c7824 */ /* 0x000fe400078e020d */
[----:B------:R-:W4:Y:S02]  /*1fe0*/  LDG.E.64 R28, desc[UR10][R28.64] ;  /* 0x0000000a1c1c7981 */ /* 0x000f24000c1e1b00 */
[C---:B------:R-:W-:Y:S01]  /*1ff0*/  IMAD.WIDE.U32 R26, R12.reuse, 0x8, R16 ;  /* 0x000000080c1a7825 */ /* 0x040fe200078e0010 */
[----:B------:R-:W-:-:S05]  /*2000*/  IADD3 R12, PT, PT, R12, R13, RZ ;  /* 0x0000000d0c0c7210 */ /* 0x000fca0007ffe0ff */
[----:B------:R-:W5:Y:S01]  /*2010*/  LDG.E.64 R26, desc[UR10][R26.64] ;  /* 0x0000000a1a1a7981 */ /* 0x000f62000c1e1b00 */
        /* <DEDUP_REMOVED lines=8> */
[----:B------:R-:W2:Y:S01]  /*20a0*/  LDG.E.64 R18, desc[UR10][R18.64] ;  /* 0x0000000a12127981 */ /* 0x000ea2000c1e1b00 */
[----:B---3--:R-:W-:Y:S01]  /*20b0*/  DFMA R30, R30, R30, R14 ;  /* 0x0000001e1e1e722b */ /* 0x008fe2000000000e */
[C---:B------:R-:W-:Y:S01]  /*20c0*/  IMAD.WIDE.U32 R14, R12.reuse, 0x8, R16 ;  /* 0x000000080c0e7825 */ /* 0x040fe200078e0010 */
[----:B------:R-:W-:-:S05]  /*20d0*/  IADD3 R12, PT, PT, R12, R13, RZ ;  /* 0x0000000d0c0c7210 */ /* 0x000fca0007ffe0ff */
[----:B------:R-:W3:Y:S01]  /*20e0*/  LDG.E.64 R14, desc[UR10][R14.64] ;  /* 0x0000000a0e0e7981 */ /* 0x000ee2000c1e1b00 */
[----:B------:R-:W-:-:S06]  /*20f0*/  IMAD.WIDE.U32 R34, R12, 0x8, R16 ;  /* 0x000000080c227825 */ /* 0x000fcc00078e0010 */
[----:B------:R-:W3:Y:S01]  /*2100*/  LDG.E.64 R34, desc[UR10][R34.64] ;  /* 0x0000000a22227981 */ /* 0x000ee2000c1e1b00 */
[----:B----4-:R-:W-:Y:S01]  /*2110*/  DFMA R30, R28, R28, R30 ;  /* 0x0000001c1c1e722b */ /* 0x010fe2000000001e */
[----:B------:R-:W-:-:S04]  /*2120*/  IMAD.IADD R12, R12, 0x1, R13 ;  /* 0x000000010c0c7824 */ /* 0x000fc800078e020d */
[C---:B------:R-:W-:Y:S01]  /*2130*/  IMAD.WIDE.U32 R32, R12.reuse, 0x8, R16 ;  /* 0x000000080c207825 */ /* 0x040fe200078e0010 */
[----:B------:R-:W-:Y:S02]  /*2140*/  IADD3 R12, PT, PT, R12, R13, RZ ;  /* 0x0000000d0c0c7210 */ /* 0x000fe40007ffe0ff */
[----:B-----5:R-:W-:-:S03]  /*2150*/  DFMA R30, R26, R26, R30 ;  /* 0x0000001a1a1e722b */ /* 0x020fc6000000001e */
[----:B------:R-:W4:Y:S05]  /*2160*/  LDG.E.64 R32, desc[UR10][R32.64] ;  /* 0x0000000a20207981 */ /* 0x000f2a000c1e1b00 */
[----:B--2---:R-:W-:Y:S01]  /*2170*/  DFMA R24, R24, R24, R30 ;  /* 0x000000181818722b */ /* 0x004fe2000000001e */
[----:B------:R-:W-:-:S04]  /*2180*/  IMAD.WIDE.U32 R30, R12, 0x8, R16 ;  /* 0x000000080c1e7825 */ /* 0x000fc800078e0010 */
[----:B------:R-:W-:Y:S02]  /*2190*/  IMAD.IADD R12, R12, 0x1, R13 ;  /* 0x000000010c0c7824 */ /* 0x000fe400078e020d */
[----:B------:R-:W2:Y:S01]  /*21a0*/  LDG.E.64 R30, desc[UR10][R30.64] ;  /* 0x0000000a1e1e7981 */ /* 0x000ea2000c1e1b00 */
[----:B------:R-:W-:Y:S01]  /*21b0*/  DFMA R22, R22, R22, R24 ;  /* 0x000000161616722b */ /* 0x000fe20000000018 */
[C---:B------:R-:W-:Y:S01]  /*21c0*/  IMAD.WIDE.U32 R28, R12.reuse, 0x8, R16 ;  /* 0x000000080c1c7825 */ /* 0x040fe200078e0010 */
[----:B------:R-:W-:-:S05]  /*21d0*/  IADD3 R12, PT, PT, R12, R13, RZ ;  /* 0x0000000d0c0c7210 */ /* 0x000fca0007ffe0ff */
[----:B------:R-:W5:Y:S01]  /*21e0*/  LDG.E.64 R28, desc[UR10][R28.64] ;  /* 0x0000000a1c1c7981 */ /* 0x000f62000c1e1b00 */
[----:B------:R-:W-:Y:S01]  /*21f0*/  DFMA R18, R18, R18, R22 ;  /* 0x000000121212722b */ /* 0x000fe20000000016 */
[----:B------:R-:W-:-:S04]  /*2200*/  IMAD.WIDE.U32 R26, R12, 0x8, R16 ;  /* 0x000000080c1a7825 */ /* 0x000fc800078e0010 */
[----:B------:R-:W-:Y:S02]  /*2210*/  IMAD.IADD R12, R12, 0x1, R13 ;  /* 0x000000010c0c7824 */ /* 0x000fe400078e020d */
[----:B------:R-:W5:Y:S01]  /*2220*/  LDG.E.64 R26, desc[UR10][R26.64] ;  /* 0x0000000a1a1a7981 */ /* 0x000f62000c1e1b00 */
[----:B---3--:R-:W-:Y:S01]  /*2230*/  DFMA R18, R14, R14, R18 ;  /* 0x0000000e0e12722b */ /* 0x008fe20000000012 */
[C---:B------:R-:W-:Y:S01]  /*2240*/  IMAD.WIDE.U32 R14, R12.reuse, 0x8, R16 ;  /* 0x000000080c0e7825 */ /* 0x040fe200078e0010 */
[----:B------:R-:W-:-:S05]  /*2250*/  IADD3 R12, PT, PT, R12, R13, RZ ;  /* 0x0000000d0c0c7210 */ /* 0x000fca0007ffe0ff */
[----:B------:R-:W3:Y:S01]  /*2260*/  LDG.E.64 R14, desc[UR10][R14.64] ;  /* 0x0000000a0e0e7981 */ /* 0x000ee2000c1e1b00 */
[----:B------:R-:W-:Y:S01]  /*2270*/  DFMA R34, R34, R34, R18 ;  /* 0x000000222222722b */ /* 0x000fe20000000012 */
[----:B------:R-:W-:-:S04]  /*2280*/  IMAD.WIDE.U32 R18, R12, 0x8, R16 ;  /* 0x000000080c127825 */ /* 0x000fc800078e0010 */
[----:B------:R-:W-:Y:S02]  /*2290*/  IMAD.IADD R12, R12, 0x1, R13 ;  /* 0x000000010c0c7824 */ /* 0x000fe400078e020d */
[----:B------:R-:W3:Y:S02]  /*22a0*/  LDG.E.64 R18, desc[UR10][R18.64] ;  /* 0x0000000a12127981 */ /* 0x000ee4000c1e1b00 */
[C---:B------:R-:W-:Y:S01]  /*22b0*/  IMAD.WIDE.U32 R22, R12.reuse, 0x8, R16 ;  /* 0x000000080c167825 */ /* 0x040fe200078e0010 */
[----:B------:R-:W-:-:S05]  /*22c0*/  IADD3 R25, PT, PT, R12, R13, RZ ;  /* 0x0000000d0c197210 */ /* 0x000fca0007ffe0ff */
[----:B------:R-:W3:Y:S01]  /*22d0*/  LDG.E.64 R22, desc[UR10][R22.64] ;  /* 0x0000000a16167981 */ /* 0x000ee2000c1e1b00 */
[----:B------:R-:W-:-:S06]  /*22e0*/  IMAD.WIDE.U32 R24, R25, 0x8, R16 ;  /* 0x0000000819187825 */ /* 0x000fcc00078e0010 */
[----:B------:R-:W3:Y:S01]  /*22f0*/  LDG.E.64 R24, desc[UR10][R24.64] ;  /* 0x0000000a18187981 */ /* 0x000ee2000c1e1b00 */
[----:B----4-:R-:W-:Y:S01]  /*2300*/  DFMA R34, R32, R32, R34 ;  /* 0x000000202022722b */ /* 0x010fe20000000022 */
[----:B------:R-:W-:-:S05]  /*2310*/  VIADD R2, R2, 0x10 ;  /* 0x0000001002027836 */ /* 0x000fca0000000000 */
[----:B------:R-:W-:Y:S02]  /*2320*/  IADD3 R12, PT, PT, R2, UR7, RZ ;  /* 0x00000007020c7c10 */ /* 0x000fe4000fffe0ff */
[----:B--2---:R-:W-:Y:S02]  /*2330*/  DFMA R34, R30, R30, R34 ;  /* 0x0000001e1e22722b */ /* 0x004fe40000000022 */
[----:B------:R-:W-:-:S06]  /*2340*/  ISETP.NE.AND P0, PT, R12, UR9, PT ;  /* 0x000000090c007c0c */ /* 0x000fcc000bf05270 */
[----:B-----5:R-:W-:-:S08]  /*2350*/  DFMA R34, R28, R28, R34 ;  /* 0x0000001c1c22722b */ /* 0x020fd00000000022 */
[----:B------:R-:W-:-:S08]  /*2360*/  DFMA R34, R26, R26, R34 ;  /* 0x0000001a1a22722b */ /* 0x000fd00000000022 */
[----:B---3--:R-:W-:-:S08]  /*2370*/  DFMA R34, R14, R14, R34 ;  /* 0x0000000e0e22722b */ /* 0x008fd00000000022 */
[----:B------:R-:W-:-:S08]  /*2380*/  DFMA R34, R18, R18, R34 ;  /* 0x000000121222722b */ /* 0x000fd00000000022 */
[----:B------:R-:W-:-:S08]  /*2390*/  DFMA R34, R22, R22, R34 ;  /* 0x000000161622722b */ /* 0x000fd00000000022 */
[----:B------:R-:W-:Y:S01]  /*23a0*/  DFMA R14, R24, R24, R34 ;  /* 0x00000018180e722b */ /* 0x000fe20000000022 */
[----:B------:R-:W-:Y:S10]  /*23b0*/  @P0 BRA `(.L_x_86) ;  /* 0xfffffff800f00947 */ /* 0x000ff4000383ffff */
.L_x_85:
[----:B------:R-:W-:Y:S05]  /*23c0*/  BRA.U !UP0, `(.L_x_84) ;  /* 0x0000000508387547 */ /* 0x000fea000b800000 */
[----:B------:R-:W-:-:S05]  /*23d0*/  LOP3.LUT R19, RZ, R6, RZ, 0x33, !PT ;  /* 0x00000006ff137212 */ /* 0x000fca00078e33ff */
[----:B------:R-:W-:-:S05]  /*23e0*/  IMAD.IADD R19, R10, 0x1, R19 ;  /* 0x000000010a137824 */ /* 0x000fca00078e0213 */
[----:B------:R-:W-:-:S04]  /*23f0*/  LOP3.LUT R19, R19, 0xf, RZ, 0xc0, !PT ;  /* 0x0000000f13137812 */ /* 0x000fc800078ec0ff */
[C---:B------:R-:W-:Y:S02]  /*2400*/  IADD3 R12, PT, PT, R19.reuse, -0x1, RZ ;  /* 0xffffffff130c7810 */ /* 0x040fe40007ffe0ff */
[----:B------:R-:W-:Y:S02]  /*2410*/  LOP3.LUT P3, RZ, R19, 0x7, RZ, 0xc0, !PT ;  /* 0x0000000713ff7812 */ /* 0x000fe4000786c0ff */
[----:B------:R-:W-:-:S13]  /*2420*/  ISETP.GE.U32.AND P0, PT, R12, 0x7, PT ;  /* 0x000000070c00780c */ /* 0x000fda0003f06070 */
[----:B------:R-:W-:Y:S05]  /*2430*/  @!P0 BRA `(.L_x_87) ;  /* 0x0000000000848947 */ /* 0x000fea0003800000 */
[----:B------:R-:W-:-:S04]  /*2440*/  IMAD R12, R2, R13, R7 ;  /* 0x0000000d020c7224 */ /* 0x000fc800078e0207 */
[----:B------:R-:W-:-:S04]  /*2450*/  IMAD.WIDE.U32 R34, R12, 0x8, R16 ;  /* 0x000000080c227825 */ /* 0x000fc800078e0010 */
[----:B------:R-:W-:Y:S02]  /*2460*/  IMAD.IADD R12, R12, 0x1, R13 ;  /* 0x000000010c0c7824 */ /* 0x000fe400078e020d */
[----:B------:R-:W3:Y:S02]  /*2470*/  LDG.E.64 R34, desc[UR10][R34.64] ;  /* 0x0000000a22227981 */ /* 0x000ee4000c1e1b00 */
[C---:B------:R-:W-:Y:S01]  /*2480*/  IMAD.WIDE.U32 R32, R12.reuse, 0x8, R16 ;  /* 0x000000080c207825 */ /* 0x040fe200078e0010 */
[----:B------:R-:W-:-:S05]  /*2490*/  IADD3 R12, PT, PT, R12, R13, RZ ;  /* 0x0000000d0c0c7210 */ /* 0x000fca0007ffe0ff */
[----:B------:R-:W4:Y:S01]  /*24a0*/  LDG.E.64 R32, desc[UR10][R32.64] ;  /* 0x0000000a20207981 */ /* 0x000f22000c1e1b00 */
[----:B------:R-:W-:-:S04]  /*24b0*/  IMAD.WIDE.U32 R30, R12, 0x8, R16 ;  /* 0x000000080c1e7825 */ /* 0x000fc800078e0010 */
        /* <DEDUP_REMOVED lines=25> */
.L_x_87:
[----:B------:R-:W-:Y:S05]  /*2650*/  @!P3 BRA `(.L_x_84) ;  /* 0x000000000094b947 */ /* 0x000fea0003800000 */
[----:B------:R-:W-:Y:S02]  /*2660*/  ISETP.GE.U32.AND P0, PT, R3, 0x3, PT ;  /* 0x000000030300780c */ /* 0x000fe40003f06070 */
[----:B------:R-:W-:-:S04]  /*2670*/  LOP3.LUT R12, R4, 0x3, RZ, 0xc0, !PT ;  /* 0x00000003040c7812 */ /* 0x000fc800078ec0ff */
[----:B------:R-:W-:-:S07]  /*2680*/  ISETP.NE.AND P3, PT, R12, RZ, PT ;  /* 0x000000ff0c00720c */ /* 0x000fce0003f65270 */
[----:B------:R-:W-:Y:S06]  /*2690*/  @!P0 BRA `(.L_x_88) ;  /* 0x0000000000448947 */ /* 0x000fec0003800000 */
        /* <DEDUP_REMOVED lines=10> */
[----:B------:R-:W-:-:S06]  /*2740*/  IMAD.WIDE.U32 R24, R25, 0x8, R16 ;  /* 0x0000000819187825 */ /* 0x000fcc00078e0010 */
[----:B------:R-:W2:Y:S01]  /*2750*/  LDG.E.64 R24, desc[UR10][R24.64] ;  /* 0x0000000a18187981 */ /* 0x000ea2000c1e1b00 */
[----:B------:R-:W-:Y:S01]  /*2760*/  IADD3 R2, PT, PT, R2, 0x4, RZ ;  /* 0x0000000402027810 */ /* 0x000fe20007ffe0ff */
[----:B---3--:R-:W-:-:S08]  /*2770*/  DFMA R14, R26, R26, R14 ;  /* 0x0000001a1a0e722b */ /* 0x008fd0000000000e */
[----:B----4-:R-:W-:-:S08]  /*2780*/  DFMA R14, R18, R18, R14 ;  /* 0x00000012120e722b */ /* 0x010fd0000000000e */
[----:B-----5:R-:W-:-:S08]  /*2790*/  DFMA R14, R22, R22, R14 ;  /* 0x00000016160e722b */ /* 0x020fd0000000000e */
[----:B--2---:R-:W-:-:S11]  /*27a0*/  DFMA R14, R24, R24, R14 ;  /* 0x00000018180e722b */ /* 0x004fd6000000000e */
.L_x_88:
[----:B------:R-:W-:Y:S05]  /*27b0*/  @!P3 BRA `(.L_x_84) ;  /* 0x00000000003cb947 */ /* 0x000fea0003800000 */
[----:B------:R-:W-:-:S04]  /*27c0*/  IMAD R2, R2, R13, R7 ;  /* 0x0000000d02027224 */ /* 0x000fc800078e0207 */
[----:B------:R-:W-:-:S06]  /*27d0*/  IMAD.WIDE.U32 R18, R2, 0x8, R16 ;  /* 0x0000000802127825 */ /* 0x000fcc00078e0010 */
[----:B------:R-:W3:Y:S01]  /*27e0*/  LDG.E.64 R18, desc[UR10][R18.64] ;  /* 0x0000000a12127981 */ /* 0x000ee2000c1e1b00 */
[----:B------:R-:W-:Y:S01]  /*27f0*/  ISETP.NE.AND P0, PT, R12, 0x1, PT ;  /* 0x000000010c00780c */ /* 0x000fe20003f05270 */
[----:B---3--:R-:W-:-:S12]  /*2800*/  DFMA R14, R18, R18, R14 ;  /* 0x00000012120e722b */ /* 0x008fd8000000000e */
[----:B------:R-:W-:Y:S05]  /*2810*/  @!P0 BRA `(.L_x_84) ;  /* 0x0000000000248947 */ /* 0x000fea0003800000 */
[----:B------:R-:W-:Y:S01]  /*2820*/  ISETP.NE.AND P0, PT, R12, 0x2, PT ;  /* 0x000000020c00780c */ /* 0x000fe20003f05270 */
[----:B------:R-:W-:-:S04]  /*2830*/  IMAD.IADD R2, R2, 0x1, R13 ;  /* 0x0000000102027824 */ /* 0x000fc800078e020d */
[----:B------:R-:W-:-:S06]  /*2840*/  IMAD.WIDE.U32 R18, R2, 0x8, R16 ;  /* 0x0000000802127825 */ /* 0x000fcc00078e0010 */
[----:B------:R-:W3:Y:S02]  /*2850*/  LDG.E.64 R18, desc[UR10][R18.64] ;  /* 0x0000000a12127981 */ /* 0x000ee4000c1e1b00 */
[----:B------:R-:W-:-:S05]  /*2860*/  @P0 IADD3 R13, PT, PT, R2, R13, RZ ;  /* 0x0000000d020d0210 */ /* 0x000fca0007ffe0ff */
[----:B------:R-:W-:-:S06]  /*2870*/  @P0 IMAD.WIDE.U32 R16, R13, 0x8, R16 ;  /* 0x000000080d100825 */ /* 0x000fcc00078e0010 */
[----:B------:R-:W4:Y:S01]  /*2880*/  @P0 LDG.E.64 R16, desc[UR10][R16.64] ;  /* 0x0000000a10100981 */ /* 0x000f22000c1e1b00 */
[----:B---3--:R-:W-:-:S08]  /*2890*/  DFMA R14, R18, R18, R14 ;  /* 0x00000012120e722b */ /* 0x008fd0000000000e */
[----:B----4-:R-:W-:-:S11]  /*28a0*/  @P0 DFMA R14, R16, R16, R14 ;  /* 0x00000010100e022b */ /* 0x010fd6000000000e */
.L_x_84:
[----:B------:R-:W0:Y:S01]  /*28b0*/  MUFU.RSQ64H R17, R15 ;  /* 0x0000000f00117308 */ /* 0x000e220000001c00 */
[----:B------:R-:W-:Y:S01]  /*28c0*/  VIADD R16, R15, 0xfcb00000 ;  /* 0xfcb000000f107836 */ /* 0x000fe20000000000 */
[----:B------:R-:W-:Y:S01]  /*28d0*/  MOV R18, 0x0 ;  /* 0x0000000000127802 */ /* 0x000fe20000000f00 */
[----:B------:R-:W-:-:S03]  /*28e0*/  IMAD.MOV.U32 R19, RZ, RZ, 0x3fd80000 ;  /* 0x3fd80000ff137424 */ /* 0x000fc600078e00ff */
[----:B------:R-:W-:Y:S01]  /*28f0*/  ISETP.GE.U32.AND P0, PT, R16, 0x7ca00000, PT ;  /* 0x7ca000001000780c */ /* 0x000fe20003f06070 */
[----:B0-----:R-:W-:-:S08]  /*2900*/  DMUL R12, R16, R16 ;  /* 0x00000010100c7228 */ /* 0x001fd00000000000 */
[----:B------:R-:W-:-:S08]  /*2910*/  DFMA R12, -R12, R14, 1 ;  /* 0x3ff000000c0c742b */ /* 0x000fd0000000010e */
        /* <DEDUP_REMOVED lines=9> */
[----:B------:R-:W-:Y:S01]  /*29b0*/  IMAD.MOV.U32 R12, RZ, RZ, R14 ;  /* 0x000000ffff0c7224 */ /* 0x000fe200078e000e */
[----:B------:R-:W-:Y:S01]  /*29c0*/  MOV R13, R15 ;  /* 0x0000000f000d7202 */ /* 0x000fe20000000f00 */
[----:B------:R-:W-:Y:S01]  /*29d0*/  IMAD.MOV.U32 R14, RZ, RZ, R16 ;  /* 0x000000ffff0e7224 */ /* 0x000fe200078e0010 */
[----:B------:R-:W-:Y:S02]  /*29e0*/  MOV R2, R26 ;  /* 0x0000001a00027202 */ /* 0x000fe40000000f00 */
[----:B------:R-:W-:Y:S02]  /*29f0*/  MOV R15, R23 ;  /* 0x00000017000f7202 */ /* 0x000fe40000000f00 */
[----:B------:R-:W-:-:S07]  /*2a00*/  MOV R16, 0x2a20 ;  /* 0x00002a2000107802 */ /* 0x000fce0000000f00 */
[----:B--2---:R-:W-:Y:S05]  /*2a10*/  CALL.REL.NOINC `($__internal_1_$__cuda_sm20_dsqrt_rn_f64_mediumpath_v1) ;  /* 0x0000004c00b07944 */ /* 0x004fea0003c00000 */
.L_x_89:
[----:B------:R-:W-:Y:S01]  /*2a20*/  UMOV UR16, 0x9ee75616 ;  /* 0x9ee7561600107882 */ /* 0x000fe20000000000 */
[----:B------:R-:W-:Y:S02]  /*2a30*/  UMOV UR17, 0x3cd203af ;  /* 0x3cd203af00117882 */ /* 0x000fe40000000000 */
[----:B------:R-:W-:-:S14]  /*2a40*/  DSETP.GEU.AND P0, PT, R12, UR16, PT ;  /* 0x000000100c007e2a */ /* 0x000fdc000bf0e000 */
[----:B------:R-:W-:Y:S05]  /*2a50*/  @!P0 BRA `(.L_x_83) ;  /* 0x0000004800208947 */ /* 0x000fea0003800000 */
        /* <DEDUP_REMOVED lines=14> */
[----:B------:R-:W-:Y:S01]  /*2b40*/  MOV R18, R12 ;  /* 0x0000000c00127202 */ /* 0x000fe20000000f00 */
[----:B------:R-:W-:Y:S01]  /*2b50*/  IMAD.MOV.U32 R19, RZ, RZ, R13 ;  /* 0x000000ffff137224 */ /* 0x000fe200078e000d */
[----:B------:R-:W-:-:S07]  /*2b60*/  MOV R26, 0x2b80 ;  /* 0x00002b80001a7802 */ /* 0x000fce0000000f00 */
[----:B--2---:R-:W-:Y:S05]  /*2b70*/  CALL.REL.NOINC `($__internal_0_$__cuda_sm20_div_rn_f64_full) ;  /* 0x0000004400f07944 */ /* 0x004fea0003c00000 */
.L_x_90:
[----:B------:R-:W0:Y:S02]  /*2b80*/  LDC.64 R14, c[0x0][0x390] ;  /* 0x0000e400ff0e7b82 */ /* 0x000e240000000a00 */
[----:B0-----:R0:W-:Y:S01]  /*2b90*/  STG.E.64 desc[UR10][R14.64], R24 ;  /* 0x000000180e007986 */ /* 0x0011e2000c101b0a */
[----:B------:R-:W-:Y:S05]  /*2ba0*/  @P2 BRA `(.L_x_91) ;  /* 0x0000001800502947 */ /* 0x000fea0003800000 */
[----:B------:R-:W-:Y:S02]  /*2bb0*/  ISETP.GE.U32.AND P0, PT, R0, 0x7, PT ;  /* 0x000000070000780c */ /* 0x000fe40003f06070 */
[----:B------:R-:W-:-:S11]  /*2bc0*/  MOV R2, R11 ;  /* 0x0000000b00027202 */ /* 0x000fd60000000f00 */
[----:B------:R-:W-:Y:S05]  /*2bd0*/  @!P0 BRA `(.L_x_92) ;  /* 0x0000000c00108947 */ /* 0x000fea0003800000 */
[----:B------:R-:W-:Y:S01]  /*2be0*/  IMAD.MOV.U32 R2, RZ, RZ, R11 ;  /* 0x000000ffff027224 */ /* 0x000fe200078e000b */
[----:B------:R-:W1:Y:S01]  /*2bf0*/  LDCU UR16, c[0x0][0x39c] ;  /* 0x00007380ff1077ac */ /* 0x000e620008000800 */
[----:B------:R-:W-:-:S12]  /*2c00*/  ULOP3.LUT UR9, UR8, 0xfffffff8, URZ, 0xc0, !UPT ;  /* 0xfffffff808097892 */ /* 0x000fd8000f8ec0ff */
.L_x_101:
[----:B---3--:R-:W3:Y:S01]  /*2c10*/  LDC.64 R32, c[0x0][0x388] ;  /* 0x0000e200ff207b82 */ /* 0x008ee20000000a00 */
[----:B-1----:R-:W-:-:S04]  /*2c20*/  IMAD R31, R2, UR16, R7 ;  /* 0x00000010021f7c24 */ /* 0x002fc8000f8e0207 */
[----:B---3--:R-:W-:-:S06]  /*2c30*/  IMAD.WIDE.U32 R20, R31, 0x8, R32 ;  /* 0x000000081f147825 */ /* 0x008fcc00078e0020 */
[----:B------:R-:W3:Y:S01]  /*2c40*/  LDG.E.64 R20, desc[UR10][R20.64] ;  /* 0x0000000a14147981 */ /* 0x000ee2000c1e1b00 */
[----:B0-----:R-:W0:Y:S01]  /*2c50*/  MUFU.RCP64H R15, R13 ;  /* 0x0000000d000f7308 */ /* 0x001e220000001800 */
[----:B------:R-:W-:-:S06]  /*2c60*/  HFMA2 R14, -RZ, RZ, 0, 5.9604644775390625e-08 ;  /* 0x00000001ff0e7431 */ /* 0x000fcc00000001ff */
[----:B0-----:R-:W-:-:S08]  /*2c70*/  DFMA R16, R14, -R12, 1 ;  /* 0x3ff000000e10742b */ /* 0x001fd0000000080c */
[----:B------:R-:W-:-:S08]  /*2c80*/  DFMA R16, R16, R16, R16 ;  /* 0x000000101010722b */ /* 0x000fd00000000010 */
[----:B------:R-:W-:-:S08]  /*2c90*/  DFMA R16, R14, R16, R14 ;  /* 0x000000100e10722b */ /* 0x000fd0000000000e */
[----:B------:R-:W-:-:S08]  /*2ca0*/  DFMA R14, R16, -R12, 1 ;  /* 0x3ff00000100e742b */ /* 0x000fd0000000080c */
[----:B------:R-:W-:-:S08]  /*2cb0*/  DFMA R16, R16, R14, R16 ;  /* 0x0000000e1010722b */ /* 0x000fd00000000010 */
[----:B---3--:R-:W-:Y:S01]  /*2cc0*/  DMUL R24, R16, R20 ;  /* 0x0000001410187228 */ /* 0x008fe20000000000 */
[----:B------:R-:W-:-:S07]  /*2cd0*/  FSETP.GEU.AND P2, PT, |R21|, 6.5827683646048100446e-37, PT ;  /* 0x036000001500780b */ /* 0x000fce0003f4e200 */
[----:B------:R-:W-:-:S08]  /*2ce0*/  DFMA R14, R24, -R12, R20 ;  /* 0x8000000c180e722b */ /* 0x000fd00000000014 */
[----:B------:R-:W-:-:S10]  /*2cf0*/  DFMA R24, R16, R14, R24 ;  /* 0x0000000e1018722b */ /* 0x000fd40000000018 */
[----:B------:R-:W-:-:S05]  /*2d00*/  FFMA R0, RZ, R13, R25 ;  /* 0x0000000dff007223 */ /* 0x000fca0000000019 */
[----:B------:R-:W-:-:S13]  /*2d10*/  FSETP.GT.AND P0, PT, |R0|, 1.469367938527859385e-39, PT ;  /* 0x001000000000780b */ /* 0x000fda0003f04200 */
[----:B------:R-:W-:Y:S05]  /*2d20*/  @P0 BRA P2, `(.L_x_93) ;  /* 0x0000000000100947 */ /* 0x000fea0001000000 */
[----:B------:R-:W-:Y:S01]  /*2d30*/  IMAD.MOV.U32 R18, RZ, RZ, R12 ;  /* 0x000000ffff127224 */ /* 0x000fe200078e000c */
[----:B------:R-:W-:Y:S02]  /*2d40*/  MOV R19, R13 ;  /* 0x0000000d00137202 */ /* 0x000fe40000000f00 */
[----:B------:R-:W-:-:S07]  /*2d50*/  MOV R26, 0x2d70 ;  /* 0x00002d70001a7802 */ /* 0x000fce0000000f00 */
[----:B--2---:R-:W-:Y:S05]  /*2d60*/  CALL.REL.NOINC `($__internal_0_$__cuda_sm20_div_rn_f64_full) ;  /* 0x0000004400747944 */ /* 0x004fea0003c00000 */
.L_x_93:
[----:B------:R-:W0:Y:S01]  /*2d70*/  LDC.64 R14, c[0x0][0x390] ;  /* 0x0000e400ff0e7b82 */ /* 0x000e220000000a00 */
[----:B------:R-:W-:Y:S01]  /*2d80*/  IADD3 R31, PT, PT, R31, UR16, RZ ;  /* 0x000000101f1f7c10 */ /* 0x000fe2000fffe0ff */
[----:B------:R-:W-:-:S04]  /*2d90*/  IMAD.IADD R0, R2, 0x1, -R7 ;  /* 0x0000000102007824 */ /* 0x000fc800078e0a07 */
[----:B------:R-:W-:-:S04]  /*2da0*/  IMAD.WIDE.U32 R20, R31, 0x8, R32 ;  /* 0x000000081f147825 */ /* 0x000fc800078e0020 */
[----:B0-----:R-:W-:-:S05]  /*2db0*/  IMAD.WIDE.U32 R14, R0, 0x8, R14 ;  /* 0x00000008000e7825 */ /* 0x001fca00078e000e */
[----:B------:R0:W-:Y:S04]  /*2dc0*/  STG.E.64 desc[UR10][R14.64], R24 ;  /* 0x000000180e007986 */ /* 0x0001e8000c101b0a */
[----:B------:R-:W3:Y:S01]  /*2dd0*/  LDG.E.64 R20, desc[UR10][R20.64] ;  /* 0x0000000a14147981 */ /* 0x000ee2000c1e1b00 */
[----:B------:R-:W1:Y:S01]  /*2de0*/  MUFU.RCP64H R17, R13 ;  /* 0x0000000d00117308 */ /* 0x000e620000001800 */
[----:B------:R-:W-:-:S06]  /*2df0*/  IMAD.MOV.U32 R16, RZ, RZ, 0x1 ;  /* 0x00000001ff107424 */ /* 0x000fcc00078e00ff */
[----:B-1----:R-:W-:-:S08]  /*2e00*/  DFMA R18, R16, -R12, 1 ;  /* 0x3ff000001012742b */ /* 0x002fd0000000080c */
[----:B------:R-:W-:-:S08]  /*2e10*/  DFMA R18, R18, R18, R18 ;  /* 0x000000121212722b */ /* 0x000fd00000000012 */
[----:B------:R-:W-:-:S08]  /*2e20*/  DFMA R18, R16, R18, R16 ;  /* 0x000000121012722b */ /* 0x000fd00000000010 */
[----:B------:R-:W-:-:S08]  /*2e30*/  DFMA R16, R18, -R12, 1 ;  /* 0x3ff000001210742b */ /* 0x000fd0000000080c */
[----:B------:R-:W-:-:S08]  /*2e40*/  DFMA R22, R18, R16, R18 ;  /* 0x000000101216722b */ /* 0x000fd00000000012 */
[----:B---3--:R-:W-:Y:S01]  /*2e50*/  DMUL R16, R22, R20 ;  /* 0x0000001416107228 */ /* 0x008fe20000000000 */
[----:B------:R-:W-:-:S07]  /*2e60*/  FSETP.GEU.AND P2, PT, |R21|, 6.5827683646048100446e-37, PT ;  /* 0x036000001500780b */ /* 0x000fce0003f4e200 */
[----:B------:R-:W-:-:S08]  /*2e70*/  DFMA R18, R16, -R12, R20 ;  /* 0x8000000c1012722b */ /* 0x000fd00000000014 */
[----:B0-----:R-:W-:-:S10]  /*2e80*/  DFMA R24, R22, R18, R16 ;  /* 0x000000121618722b */ /* 0x001fd40000000010 */
[----:B------:R-:W-:-:S05]  /*2e90*/  FFMA R16, RZ, R13, R25 ;  /* 0x0000000dff107223 */ /* 0x000fca0000000019 */
[----:B------:R-:W-:-:S13]  /*2ea0*/  FSETP.GT.AND P0, PT, |R16|, 1.469367938527859385e-39, PT ;  /* 0x001000001000780b */ /* 0x000fda0003f04200 */
[----:B------:R-:W-:Y:S05]  /*2eb0*/  @P0 BRA P2, `(.L_x_94) ;  /* 0x0000000000100947 */ /* 0x000fea0001000000 */
[----:B------:R-:W-:Y:S01]  /*2ec0*/  MOV R18, R12 ;  /* 0x0000000c00127202 */ /* 0x000fe20000000f00 */
[----:B------:R-:W-:Y:S01]  /*2ed0*/  IMAD.MOV.U32 R19, RZ, RZ, R13 ;  /* 0x000000ffff137224 */ /* 0x000fe200078e000d */
[----:B------:R-:W-:-:S07]  /*2ee0*/  MOV R26, 0x2f00 ;  /* 0x00002f00001a7802 */ /* 0x000fce0000000f00 */
[----:B--2---:R-:W-:Y:S05]  /*2ef0*/  CALL.REL.NOINC `($__internal_0_$__cuda_sm20_div_rn_f64_full) ;  /* 0x0000004400107944 */ /* 0x004fea0003c00000 */
.L_x_94:
[----:B------:R-:W0:Y:S01]  /*2f00*/  LDC.64 R20, c[0x0][0x388] ;  /* 0x0000e200ff147b82 */ /* 0x000e220000000a00 */
[----:B------:R-:W-:Y:S01]  /*2f10*/  IADD3 R31, PT, PT, R31, UR16, RZ ;  /* 0x000000101f1f7c10 */ /* 0x000fe2000fffe0ff */
[----:B------:R1:W-:Y:S04]  /*2f20*/  STG.E.64 desc[UR10][R14.64+0x8], R24 ;  /* 0x000008180e007986 */ /* 0x0003e8000c101b0a */
[----:B0-----:R-:W-:-:S06]  /*2f30*/  IMAD.WIDE.U32 R20, R31, 0x8, R20 ;  /* 0x000000081f147825 */ /* 0x001fcc00078e0014 */
[----:B------:R-:W3:Y:S01]  /*2f40*/  LDG.E.64 R20, desc[UR10][R20.64] ;  /* 0x0000000a14147981 */ /* 0x000ee2000c1e1b00 */
[----:B------:R-:W0:Y:S01]  /*2f50*/  MUFU.RCP64H R17, R13 ;  /* 0x0000000d00117308 */ /* 0x000e220000001800 */
[----:B------:R-:W-:-:S06]  /*2f60*/  IMAD.MOV.U32 R16, RZ, RZ, 0x1 ;  /* 0x00000001ff107424 */ /* 0x000fcc00078e00ff */
        /* <DEDUP_REMOVED lines=8> */
[----:B-1----:R-:W-:-:S10]  /*2ff0*/  DFMA R24, R22, R18, R16 ;  /* 0x000000121618722b */ /* 0x002fd40000000010 */
[----:B------:R-:W-:-:S05]  /*3000*/  FFMA R16, RZ, R13, R25 ;  /* 0x0000000dff107223 */ /* 0x000fca0000000019 */
[----:B------:R-:W-:-:S13]  /*3010*/  FSETP.GT.AND P0, PT, |R16|, 1.469367938527859385e-39, PT ;  /* 0x001000001000780b */ /* 0x000fda0003f04200 */
[----:B------:R-:W-:Y:S05]  /*3020*/  @P0 BRA P2, `(.L_x_95) ;  /* 0x0000000000100947 */ /* 0x000fea0001000000 */
[----:B------:R-:W-:Y:S01]  /*3030*/  MOV R18, R12 ;  /* 0x0000000c00127202 */ /* 0x000fe20000000f00 */
[----:B------:R-:W-:Y:S01]  /*3040*/  IMAD.MOV.U32 R19, RZ, RZ, R13 ;  /* 0x000000ffff137224 */ /* 0x000fe200078e000d */
[----:B------:R-:W-:-:S07]  /*3050*/  MOV R26, 0x3070 ;  /* 0x00003070001a7802 */ /* 0x000fce0000000f00 */
[----:B--2---:R-:W-:Y:S05]  /*3060*/  CALL.REL.NOINC `($__internal_0_$__cuda_sm20_div_rn_f64_full) ;  /* 0x0000004000b47944 */ /* 0x004fea0003c00000 */
.L_x_95:
        /* <DEDUP_REMOVED lines=23> */
.L_x_96:
        /* <DEDUP_REMOVED lines=23> */
.L_x_97:
        /* <DEDUP_REMOVED lines=23> */
.L_x_98:
        /* <DEDUP_REMOVED lines=23> */
.L_x_99:
        /* <DEDUP_REMOVED lines=23> */
.L_x_100:
[----:B------:R-:W0:Y:S01]  /*37a0*/  LDC.64 R14, c[0x0][0x390] ;  /* 0x0000e400ff0e7b82 */ /* 0x000e220000000a00 */
[----:B------:R-:W-:Y:S01]  /*37b0*/  IADD3 R17, PT, PT, R0, 0x7, RZ ;  /* 0x0000000700117810 */ /* 0x000fe20007ffe0ff */
[----:B------:R-:W-:-:S05]  /*37c0*/  VIADD R2, R2, 0x8 ;  /* 0x0000000802027836 */ /* 0x000fca0000000000 */
[----:B------:R-:W-:-:S04]  /*37d0*/  IADD3 R0, PT, PT, R2, UR7, RZ ;  /* 0x0000000702007c10 */ /* 0x000fc8000fffe0ff */
[----:B------:R-:W-:Y:S01]  /*37e0*/  ISETP.NE.AND P0, PT, R0, UR9, PT ;  /* 0x0000000900007c0c */ /* 0x000fe2000bf05270 */
[----:B0-----:R-:W-:-:S05]  /*37f0*/  IMAD.WIDE.U32 R14, R17, 0x8, R14 ;  /* 0x00000008110e7825 */ /* 0x001fca00078e000e */
[----:B------:R3:W-:Y:S07]  /*3800*/  STG.E.64 desc[UR10][R14.64], R24 ;  /* 0x000000180e007986 */ /* 0x0007ee000c101b0a */
[----:B------:R-:W-:Y:S05]  /*3810*/  @P0 BRA `(.L_x_101) ;  /* 0xfffffff000fc0947 */ /* 0x000fea000383ffff */
.L_x_92:
[----:B------:R-:W-:-:S09]  /*3820*/  ULOP3.LUT UP0, URZ, UR8, 0x7, URZ, 0xc0, !UPT ;  /* 0x0000000708ff7892 */ /* 0x000fd2000f80c0ff */
[----:B------:R-:W-:Y:S05]  /*3830*/  BRA.U !UP0, `(.L_x_91) ;  /* 0x0000000d082c7547 */ /* 0x000fea000b800000 */
[----:B------:R-:W-:-:S13]  /*3840*/  ISETP.GE.U32.AND P0, PT, R3, 0x3, PT ;  /* 0x000000030300780c */ /* 0x000fda0003f06070 */
[----:B------:R-:W-:Y:S05]  /*3850*/  @!P0 BRA `(.L_x_102) ;  /* 0x0000000400b48947 */ /* 0x000fea0003800000 */
[----:B------:R-:W1:Y:S01]  /*3860*/  LDC.64 R20, c[0x0][0x388] ;  /* 0x0000e200ff147b82 */ /* 0x000e620000000a00 */
[----:B------:R-:W4:Y:S02]  /*3870*/  LDCU UR7, c[0x0][0x39c] ;  /* 0x00007380ff0777ac */ /* 0x000f240008000800 */
[----:B----4-:R-:W-:-:S04]  /*3880*/  IMAD R3, R2, UR7, R7 ;  /* 0x0000000702037c24 */ /* 0x010fc8000f8e0207 */
[----:B-1----:R-:W-:-:S06]  /*3890*/  IMAD.WIDE.U32 R20, R3, 0x8, R20 ;  /* 0x0000000803147825 */ /* 0x002fcc00078e0014 */
[----:B------:R-:W4:Y:S01]  /*38a0*/  LDG.E.64 R20, desc[UR10][R20.64] ;  /* 0x0000000a14147981 */ /* 0x000f22000c1e1b00 */
[----:B0--3--:R-:W0:Y:S01]  /*38b0*/  MUFU.RCP64H R15, R13 ;  /* 0x0000000d000f7308 */ /* 0x009e220000001800 */
[----:B------:R-:W-:-:S06]  /*38c0*/  IMAD.MOV.U32 R14, RZ, RZ, 0x1 ;  /* 0x00000001ff0e7424 */ /* 0x000fcc00078e00ff */
[----:B0-----:R-:W-:-:S08]  /*38d0*/  DFMA R16, R14, -R12, 1 ;  /* 0x3ff000000e10742b */ /* 0x001fd0000000080c */
[----:B------:R-:W-:-:S08]  /*38e0*/  DFMA R16, R16, R16, R16 ;  /* 0x000000101010722b */ /* 0x000fd00000000010 */
[----:B------:R-:W-:-:S08]  /*38f0*/  DFMA R16, R14, R16, R14 ;  /* 0x000000100e10722b */ /* 0x000fd0000000000e */
[----:B------:R-:W-:-:S08]  /*3900*/  DFMA R14, R16, -R12, 1 ;  /* 0x3ff00000100e742b */ /* 0x000fd0000000080c */
[----:B------:R-:W-:-:S08]  /*3910*/  DFMA R16, R16, R14, R16 ;  /* 0x0000000e1010722b */ /* 0x000fd00000000010 */
[----:B----4-:R-:W-:Y:S01]  /*3920*/  DMUL R24, R16, R20 ;  /* 0x0000001410187228 */ /* 0x010fe20000000000 */
[----:B------:R-:W-:-:S07]  /*3930*/  FSETP.GEU.AND P2, PT, |R21|, 6.5827683646048100446e-37, PT ;  /* 0x036000001500780b */ /* 0x000fce0003f4e200 */
        /* <DEDUP_REMOVED lines=9> */
.L_x_103:
[----:B------:R-:W0:Y:S01]  /*39d0*/  LDC.64 R14, c[0x0][0x390] ;  /* 0x0000e400ff0e7b82 */ /* 0x000e220000000a00 */
[----:B------:R-:W1:Y:S01]  /*39e0*/  LDCU UR7, c[0x0][0x39c] ;  /* 0x00007380ff0777ac */ /* 0x000e620008000800 */
[----:B------:R-:W-:-:S06]  /*39f0*/  IADD3 R0, PT, PT, R2, -R7, RZ ;  /* 0x8000000702007210 */ /* 0x000fcc0007ffe0ff */
[----:B------:R-:W3:Y:S01]  /*3a00*/  LDC.64 R20, c[0x0][0x388] ;  /* 0x0000e200ff147b82 */ /* 0x000ee20000000a00 */
[----:B-1----:R-:W-:Y:S02]  /*3a10*/  VIADD R3, R3, UR7 ;  /* 0x0000000703037c36 */ /* 0x002fe40008000000 */
[----:B0-----:R-:W-:-:S05]  /*3a20*/  IMAD.WIDE.U32 R14, R0, 0x8, R14 ;  /* 0x00000008000e7825 */ /* 0x001fca00078e000e */
[----:B------:R0:W-:Y:S01]  /*3a30*/  STG.E.64 desc[UR10][R14.64], R24 ;  /* 0x000000180e007986 */ /* 0x0001e2000c101b0a */
[----:B---3--:R-:W-:-:S06]  /*3a40*/  IMAD.WIDE.U32 R20, R3, 0x8, R20 ;  /* 0x0000000803147825 */ /* 0x008fcc00078e0014 */
[----:B------:R-:W3:Y:S01]  /*3a50*/  LDG.E.64 R20, desc[UR10][R20.64] ;  /* 0x0000000a14147981 */ /* 0x000ee2000c1e1b00 */
[----:B------:R-:W1:Y:S01]  /*3a60*/  MUFU.RCP64H R17, R13 ;  /* 0x0000000d00117308 */ /* 0x000e620000001800 */
[----:B------:R-:W-:-:S06]  /*3a70*/  MOV R16, 0x1 ;  /* 0x0000000100107802 */ /* 0x000fcc0000000f00 */
        /* <DEDUP_REMOVED lines=12> */
[----:B------:R-:W-:Y:S01]  /*3b40*/  IMAD.MOV.U32 R18, RZ, RZ, R12 ;  /* 0x000000ffff127224 */ /* 0x000fe200078e000c */
[----:B------:R-:W-:Y:S02]  /*3b50*/  MOV R19, R13 ;  /* 0x0000000d00137202 */ /* 0x000fe40000000f00 */
[----:B------:R-:W-:-:S07]  /*3b60*/  MOV R26, 0x3b80 ;  /* 0x00003b80001a7802 */ /* 0x000fce0000000f00 */
[----:B--2---:R-:W-:Y:S05]  /*3b70*/  CALL.REL.NOINC `($__internal_0_$__cuda_sm20_div_rn_f64_full) ;  /* 0x0000003400f07944 */ /* 0x004fea0003c00000 */
.L_x_104:
[----:B------:R-:W0:Y:S01]  /*3b80*/  LDC.64 R14, c[0x0][0x390] ;  /* 0x0000e400ff0e7b82 */ /* 0x000e220000000a00 */
[----:B------:R-:W1:Y:S01]  /*3b90*/  LDCU UR7, c[0x0][0x39c] ;  /* 0x00007380ff0777ac */ /* 0x000e620008000800 */
[----:B------:R-:W-:-:S06]  /*3ba0*/  VIADD R17, R0, 0x1 ;  /* 0x0000000100117836 */ /* 0x000fcc0000000000 */
[----:B------:R-:W3:Y:S01]  /*3bb0*/  LDC.64 R20, c[0x0][0x388] ;  /* 0x0000e200ff147b82 */ /* 0x000ee20000000a00 */
[----:B-1----:R-:W-:Y:S01]  /*3bc0*/  IADD3 R3, PT, PT, R3, UR7, RZ ;  /* 0x0000000703037c10 */ /* 0x002fe2000fffe0ff */
[----:B0-----:R-:W-:-:S05]  /*3bd0*/  IMAD.WIDE.U32 R14, R17, 0x8, R14 ;  /* 0x00000008110e7825 */ /* 0x001fca00078e000e */
[----:B------:R0:W-:Y:S01]  /*3be0*/  STG.E.64 desc[UR10][R14.64], R24 ;  /* 0x000000180e007986 */ /* 0x0001e2000c101b0a */
[----:B---3--:R-:W-:-:S06]  /*3bf0*/  IMAD.WIDE.U32 R20, R3, 0x8, R20 ;  /* 0x0000000803147825 */ /* 0x008fcc00078e0014 */
        /* <DEDUP_REMOVED lines=19> */
.L_x_105:
[----:B------:R-:W0:Y:S01]  /*3d30*/  LDC.64 R14, c[0x0][0x390] ;  /* 0x0000e400ff0e7b82 */ /* 0x000e220000000a00 */
[----:B------:R-:W1:Y:S01]  /*3d40*/  LDCU UR7, c[0x0][0x39c] ;  /* 0x00007380ff0777ac */ /* 0x000e620008000800 */
[----:B------:R-:W-:-:S06]  /*3d50*/  IADD3 R17, PT, PT, R0, 0x2, RZ ;  /* 0x0000000200117810 */ /* 0x000fcc0007ffe0ff */
        /* <DEDUP_REMOVED lines=24> */
.L_x_106:
[----:B------:R-:W0:Y:S01]  /*3ee0*/  LDC.64 R14, c[0x0][0x390] ;  /* 0x0000e400ff0e7b82 */ /* 0x000e220000000a00 */
[----:B------:R-:W-:Y:S01]  /*3ef0*/  VIADD R3, R0, 0x3 ;  /* 0x0000000300037836 */ /* 0x000fe20000000000 */
[----:B------:R-:W-:-:S03]  /*3f00*/  IADD3 R2, PT, PT, R2, 0x4, RZ ;  /* 0x0000000402027810 */ /* 0x000fc60007ffe0ff */
[----:B0-----:R-:W-:-:S05]  /*3f10*/  IMAD.WIDE.U32 R14, R3, 0x8, R14 ;  /* 0x00000008030e7825 */ /* 0x001fca00078e000e */
[----:B------:R1:W-:Y:S02]  /*3f20*/  STG.E.64 desc[UR10][R14.64], R24 ;  /* 0x000000180e007986 */ /* 0x0003e4000c101b0a */
.L_x_102:
[----:B------:R-:W-:-:S13]  /*3f30*/  LOP3.LUT P0, RZ, R4, 0x3, RZ, 0xc0, !PT ;  /* 0x0000000304ff7812 */ /* 0x000fda000780c0ff */
[----:B------:R-:W-:Y:S05]  /*3f40*/  @!P0 BRA `(.L_x_91) ;  /* 0x0000000400688947 */ /* 0x000fea0003800000 */
[----:B------:R-:W-:-:S05]  /*3f50*/  LOP3.LUT R3, R9, 0x3, RZ, 0x3c, !PT ;  /* 0x0000000309037812 */ /* 0x000fca00078e3cff */
[----:B------:R-:W-:-:S05]  /*3f60*/  IMAD.IADD R0, R10, 0x1, R3 ;  /* 0x000000010a007824 */ /* 0x000fca00078e0203 */
[----:B------:R-:W-:-:S04]  /*3f70*/  LOP3.LUT R3, R0, 0x3, RZ, 0xc0, !PT ;  /* 0x0000000300037812 */ /* 0x000fc800078ec0ff */
[----:B------:R-:W-:-:S13]  /*3f80*/  ISETP.NE.AND P0, PT, R3, 0x1, PT ;  /* 0x000000010300780c */ /* 0x000fda0003f05270 */
[----:B------:R-:W-:Y:S05]  /*3f90*/  @!P0 BRA `(.L_x_107) ;  /* 0x0000000000dc8947 */ /* 0x000fea0003800000 */
[----:B------:R-:W4:Y:S01]  /*3fa0*/  LDC.64 R20, c[0x0][0x388] ;  /* 0x0000e200ff147b82 */ /* 0x000f220000000a00 */
[----:B------:R-:W5:Y:S02]  /*3fb0*/  LDCU UR7, c[0x0][0x39c] ;  /* 0x00007380ff0777ac */ /* 0x000f640008000800 */
[----:B-----5:R-:W-:-:S04]  /*3fc0*/  IMAD R3, R2, UR7, R7 ;  /* 0x0000000702037c24 */ /* 0x020fc8000f8e0207 */
[----:B----4-:R-:W-:-:S06]  /*3fd0*/  IMAD.WIDE.U32 R20, R3, 0x8, R20 ;  /* 0x0000000803147825 */ /* 0x010fcc00078e0014 */
[----:B------:R-:W4:Y:S01]  /*3fe0*/  LDG.E.64 R20, desc[UR10][R20.64] ;  /* 0x0000000a14147981 */ /* 0x000f22000c1e1b00 */
[----:B01-3--:R-:W0:Y:S01]  /*3ff0*/  MUFU.RCP64H R15, R13 ;  /* 0x0000000d000f7308 */ /* 0x00be220000001800 */
[----:B------:R-:W-:-:S06]  /*4000*/  MOV R14, 0x1 ;  /* 0x00000001000e7802 */ /* 0x000fcc0000000f00 */
        /* <DEDUP_REMOVED lines=16> */
.L_x_108:
[----:B------:R-:W0:Y:S01]  /*4110*/  LDC.64 R14, c[0x0][0x390] ;  /* 0x0000e400ff0e7b82 */ /* 0x000e220000000a00 */
[----:B------:R-:W1:Y:S01]  /*4120*/  LDCU UR7, c[0x0][0x39c] ;  /* 0x00007380ff0777ac */ /* 0x000e620008000800 */
[----:B------:R-:W-:-:S06]  /*4130*/  IMAD.IADD R4, R2, 0x1, -R7 ;  /* 0x0000000102047824 */ /* 0x000fcc00078e0a07 */
        /* <DEDUP_REMOVED lines=24> */
.L_x_109:
[----:B------:R-:W0:Y:S01]  /*42c0*/  LDC.64 R14, c[0x0][0x390] ;  /* 0x0000e400ff0e7b82 */ /* 0x000e220000000a00 */
[----:B------:R-:W-:Y:S01]  /*42d0*/  IADD3 R3, PT, PT, R4, 0x1, RZ ;  /* 0x0000000104037810 */ /* 0x000fe20007ffe0ff */
[----:B------:R-:W-:-:S04]  /*42e0*/  VIADD R2, R2, 0x2 ;  /* 0x0000000202027836 */ /* 0x000fc80000000000 */
[----:B0-----:R-:W-:-:S05]  /*42f0*/  IMAD.WIDE.U32 R14, R3, 0x8, R14 ;  /* 0x00000008030e7825 */ /* 0x001fca00078e000e */
[----:B------:R4:W-:Y:S02]  /*4300*/  STG.E.64 desc[UR10][R14.64], R24 ;  /* 0x000000180e007986 */ /* 0x0009e4000c101b0a */
.L_x_107:
[----:B------:R-:W-:-:S04]  /*4310*/  LOP3.LUT R0, R0, 0x1, RZ, 0xc0, !PT ;  /* 0x0000000100007812 */ /* 0x000fc800078ec0ff */
[----:B------:R-:W-:-:S13]  /*4320*/  ISETP.NE.U32.AND P0, PT, R0, 0x1, PT ;  /* 0x000000010000780c */ /* 0x000fda0003f05070 */
[----:B------:R-:W-:Y:S05]  /*4330*/  @P0 BRA `(.L_x_91) ;  /* 0x00000000006c0947 */ /* 0x000fea0003800000 */
[----:B------:R-:W5:Y:S01]  /*4340*/  LDC.64 R20, c[0x0][0x388] ;  /* 0x0000e200ff147b82 */ /* 0x000f620000000a00 */
[----:B------:R-:W0:Y:S02]  /*4350*/  LDCU UR7, c[0x0][0x39c] ;  /* 0x00007380ff0777ac */ /* 0x000e240008000800 */
[----:B0-----:R-:W-:-:S04]  /*4360*/  IMAD R3, R2, UR7, R7 ;  /* 0x0000000702037c24 */ /* 0x001fc8000f8e0207 */
[----:B-----5:R-:W-:-:S06]  /*4370*/  IMAD.WIDE.U32 R20, R3, 0x8, R20 ;  /* 0x0000000803147825 */ /* 0x020fcc00078e0014 */
[----:B------:R-:W5:Y:S01]  /*4380*/  LDG.E.64 R20, desc[UR10][R20.64] ;  /* 0x0000000a14147981 */ /* 0x000f62000c1e1b00 */
[----:B-1-34-:R-:W0:Y:S01]  /*4390*/  MUFU.RCP64H R15, R13 ;  /* 0x0000000d000f7308 */ /* 0x01ae220000001800 */
[----:B------:R-:W-:-:S06]  /*43a0*/  MOV R14, 0x1 ;  /* 0x00000001000e7802 */ /* 0x000fcc0000000f00 */
[----:B0-----:R-:W-:-:S08]  /*43b0*/  DFMA R16, R14, -R12, 1 ;  /* 0x3ff000000e10742b */ /* 0x001fd0000000080c */
[----:B------:R-:W-:-:S08]  /*43c0*/  DFMA R16, R16, R16, R16 ;  /* 0x000000101010722b */ /* 0x000fd00000000010 */
[----:B------:R-:W-:-:S08]  /*43d0*/  DFMA R16, R14, R16, R14 ;  /* 0x000000100e10722b */ /* 0x000fd0000000000e */
[----:B------:R-:W-:-:S08]  /*43e0*/  DFMA R14, R16, -R12, 1 ;  /* 0x3ff00000100e742b */ /* 0x000fd0000000080c */
[----:B------:R-:W-:-:S08]  /*43f0*/  DFMA R16, R16, R14, R16 ;  /* 0x0000000e1010722b */ /* 0x000fd00000000010 */
[----:B-----5:R-:W-:Y:S01]  /*4400*/  DMUL R24, R16, R20 ;  /* 0x0000001410187228 */ /* 0x020fe20000000000 */
        /* <DEDUP_REMOVED lines=10> */
.L_x_110:
[----:B------:R-:W0:Y:S01]  /*44b0*/  LDC.64 R12, c[0x0][0x390] ;  /* 0x0000e400ff0c7b82 */ /* 0x000e220000000a00 */
[----:B------:R-:W-:-:S04]  /*44c0*/  IMAD.IADD R3, R2, 0x1, -R7 ;  /* 0x0000000102037824 */ /* 0x000fc800078e0a07 */
[----:B0-----:R-:W-:-:S05]  /*44d0*/  IMAD.WIDE.U32 R2, R3, 0x8, R12 ;  /* 0x0000000803027825 */ /* 0x001fca00078e000c */
[----:B------:R0:W-:Y:S02]  /*44e0*/  STG.E.64 desc[UR10][R2.64], R24 ;  /* 0x0000001802007986 */ /* 0x0001e4000c101b0a */
.L_x_91:
[----:B0-----:R-:W0:Y:S02]  /*44f0*/  LDC.64 R2, c[0x0][0x398] ;  /* 0x0000e600ff027b82 */ /* 0x001e240000000a00 */
[----:B0-----:R-:W-:-:S04]  /*4500*/  IADD3 R33, PT, PT, -R7, R2, RZ ;  /* 0x0000000207217210 */ /* 0x001fc80007ffe1ff */
[----:B------:R-:W-:-:S04]  /*4510*/  ISETP.NE.AND P0, PT, R33, RZ, PT ;  /* 0x000000ff2100720c */ /* 0x000fc80003f05270 */
[----:B------:R-:W-:-:S13]  /*4520*/  ISETP.GE.U32.OR P0, PT, R7, R3, !P0 ;  /* 0x000000030700720c */ /* 0x000fda0004706470 */
[----:B------:R-:W-:Y:S05]  /*4530*/  @P0 BRA `(.L_x_111) ;  /* 0x0000001000280947 */ /* 0x000fea0003800000 */
[----:B------:R-:W-:Y:S01]  /*4540*/  LOP3.LUT R0, R5, 0x1, RZ, 0xc0, !PT ;  /* 0x0000000105007812 */ /* 0x000fe200078ec0ff */
[----:B------:R-:W-:Y:S01]  /*4550*/  IMAD.MOV.U32 R4, RZ, RZ, R7 ;  /* 0x000000ffff047224 */ /* 0x000fe200078e0007 */
[----:B--2---:R-:W-:Y:S02]  /*4560*/  ULOP3.LUT UR7, UR13, 0xfffffff8, URZ, 0xc0, !UPT ;  /* 0xfffffff80d077892 */ /* 0x004fe4000f8ec0ff */
[----:B------:R-:W-:-:S12]  /*4570*/  ULOP3.LUT UR6, UR6, 0x3, URZ, 0xc0, !UPT ;  /* 0x0000000306067892 */ /* 0x000fd8000f8ec0ff */
.L_x_120:
[----:B------:R-:W-:Y:S01]  /*4580*/  UISETP.GE.U32.AND UP2, UPT, UR8, 0x7, UPT ;  /* 0x000000070800788c */ /* 0x000fe2000bf46070 */
[----:B------:R-:W-:Y:S02]  /*4590*/  MOV R30, RZ ;  /* 0x000000ff001e7202 */ /* 0x000fe40000000f00 */
[----:B------:R-:W-:-:S06]  /*45a0*/  CS2R R28, SRZ ;  /* 0x00000000001c7805 */ /* 0x000fcc000001ff00 */
[----:B-12---:R-:W-:Y:S05]  /*45b0*/  BRA.U !UP2, `(.L_x_112) ;  /* 0x000000010acc7547 */ /* 0x006fea000b800000 */
[----:B------:R-:W-:Y:S01]  /*45c0*/  IMAD.MOV.U32 R32, RZ, RZ, RZ ;  /* 0x000000ffff207224 */ /* 0x000fe200078e00ff */
[----:B------:R-:W-:Y:S01]  /*45d0*/  CS2R R28, SRZ ;  /* 0x00000000001c7805 */ /* 0x000fe2000001ff00 */
[----:B------:R-:W0:Y:S06]  /*45e0*/  LDCU UR9, c[0x0][0x39c] ;  /* 0x00007380ff0977ac */ /* 0x000e2c0008000800 */
.L_x_113:
[----:B------:R-:W2:Y:S01]  /*45f0*/  LDC.64 R34, c[0x0][0x390] ;  /* 0x0000e400ff227b82 */ /* 0x000ea20000000a00 */
[----:B------:R-:W-:-:S05]  /*4600*/  IADD3 R3, PT, PT, R32, R7, RZ ;  /* 0x0000000720037210 */ /* 0x000fca0007ffe0ff */
[----:B0-----:R-:W-:Y:S02]  /*4610*/  IMAD R3, R3, UR9, R4 ;  /* 0x0000000903037c24 */ /* 0x001fe4000f8e0204 */
[----:B------:R-:W0:Y:S02]  /*4620*/  LDC.64 R30, c[0x0][0x388] ;  /* 0x0000e200ff1e7b82 */ /* 0x000e240000000a00 */
[----:B------:R-:W-:Y:S02]  /*4630*/  VIADD R13, R3, UR9 ;  /* 0x00000009030d7c36 */ /* 0x000fe40008000000 */
[----:B--2---:R-:W-:-:S05]  /*4640*/  IMAD.WIDE.U32 R34, R32, 0x8, R34 ;  /* 0x0000000820227825 */ /* 0x004fca00078e0022 */
[----:B-1-34-:R-:W2:Y:S01]  /*4650*/  LDG.E.64 R14, desc[UR10][R34.64+0x8] ;  /* 0x0000080a220e7981 */ /* 0x01aea2000c1e1b00 */
[----:B0-----:R-:W-:-:S03]  /*4660*/  IMAD.WIDE.U32 R26, R3, 0x8, R30 ;  /* 0x00000008031a7825 */ /* 0x001fc600078e001e */
[----:B------:R-:W3:Y:S04]  /*4670*/  LDG.E.64 R20, desc[UR10][R34.64+0x10] ;  /* 0x0000100a22147981 */ /* 0x000ee8000c1e1b00 */
[----:B------:R-:W4:Y:S01]  /*4680*/  LDG.E.64 R2, desc[UR10][R34.64] ;  /* 0x0000000a22027981 */ /* 0x000f22000c1e1b00 */
[----:B------:R-:W-:-:S03]  /*4690*/  IMAD.WIDE.U32 R24, R13, 0x8, R30 ;  /* 0x000000080d187825 */ /* 0x000fc600078e001e */
[----:B------:R-:W4:Y:S01]  /*46a0*/  LDG.E.64 R16, desc[UR10][R26.64] ;  /* 0x0000000a1a107981 */ /* 0x000f22000c1e1b00 */
[----:B------:R-:W-:-:S03]  /*46b0*/  IADD3 R13, PT, PT, R13, UR9, RZ ;  /* 0x000000090d0d7c10 */ /* 0x000fc6000fffe0ff */
[----:B------:R-:W2:Y:S02]  /*46c0*/  LDG.E.64 R22, desc[UR10][R24.64] ;  /* 0x0000000a18167981 */ /* 0x000ea4000c1e1b00 */
[----:B------:R-:W-:-:S06]  /*46d0*/  IMAD.WIDE.U32 R18, R13, 0x8, R30 ;  /* 0x000000080d127825 */ /* 0x000fcc00078e001e */
[----:B------:R-:W3:Y:S01]  /*46e0*/  LDG.E.64 R18, desc[UR10][R18.64] ;  /* 0x0000000a12127981 */ /* 0x000ee2000c1e1b00 */
[----:B------:R-:W-:-:S04]  /*46f0*/  VIADD R37, R13, UR9 ;  /* 0x000000090d257c36 */ /* 0x000fc80008000000 */
[C---:B------:R-:W-:Y:S01]  /*4700*/  IMAD.WIDE.U32 R12, R37.reuse, 0x8, R30 ;  /* 0x00000008250c7825 */ /* 0x040fe200078e001e */
[----:B------:R-:W-:-:S05]  /*4710*/  IADD3 R37, PT, PT, R37, UR9, RZ ;  /* 0x0000000925257c10 */ /* 0x000fca000fffe0ff */
[----:B------:R-:W5:Y:S01]  /*4720*/  LDG.E.64 R12, desc[UR10][R12.64] ;  /* 0x0000000a0c0c7981 */ /* 0x000f62000c1e1b00 */
[----:B----4-:R-:W-:-:S03]  /*4730*/  DFMA R16, R2, R16, R28 ;  /* 0x000000100210722b */ /* 0x010fc6000000001c */
[----:B------:R-:W5:Y:S04]  /*4740*/  LDG.E.64 R2, desc[UR10][R34.64+0x18] ;  /* 0x0000180a22027981 */ /* 0x000f68000c1e1b00 */
[----:B------:R-:W4:Y:S01]  /*4750*/  LDG.E.64 R28, desc[UR10][R34.64+0x38] ;  /* 0x0000380a221c7981 */ /* 0x000f22000c1e1b00 */
[----:B--2---:R-:W-:Y:S01]  /*4760*/  DFMA R22, R14, R22, R16 ;  /* 0x000000160e16722b */ /* 0x004fe20000000010 */
[C---:B------:R-:W-:Y:S02]  /*4770*/  IMAD.WIDE.U32 R16, R37.reuse, 0x8, R30 ;  /* 0x0000000825107825 */ /* 0x040fe400078e001e */
[----:B------:R-:W2:Y:S02]  /*4780*/  LDG.E.64 R14, desc[UR10][R34.64+0x20] ;  /* 0x0000200a220e7981 */ /* 0x000ea4000c1e1b00 */
[----:B------:R-:W-:-:S02]  /*4790*/  VIADD R37, R37, UR9 ;  /* 0x0000000925257c36 */ /* 0x000fc40008000000 */
[----:B------:R-:W2:Y:S01]  /*47a0*/  LDG.E.64 R16, desc[UR10][R16.64] ;  /* 0x0000000a10107981 */ /* 0x000ea2000c1e1b00 */
[----:B---3--:R-:W-:Y:S01]  /*47b0*/  DFMA R18, R20, R18, R22 ;  /* 0x000000121412722b */ /* 0x008fe20000000016 */
[C-C-:B------:R-:W-:Y:S01]  /*47c0*/  IMAD.WIDE.U32 R22, R37.reuse, 0x8, R30.reuse ;  /* 0x0000000825167825 */ /* 0x140fe200078e001e */
[----:B------:R-:W-:Y:S01]  /*47d0*/  IADD3 R25, PT, PT, R37, UR9, RZ ;  /* 0x0000000925197c10 */ /* 0x000fe2000fffe0ff */
[----:B------:R-:W3:Y:S04]  /*47e0*/  LDG.E.64 R20, desc[UR10][R34.64+0x28] ;  /* 0x0000280a22147981 */ /* 0x000ee8000c1e1b00 */
[----:B------:R-:W3:Y:S01]  /*47f0*/  LDG.E.64 R22, desc[UR10][R22.64] ;  /* 0x0000000a16167981 */ /* 0x000ee2000c1e1b00 */
[C---:B------:R-:W-:Y:S02]  /*4800*/  VIADD R27, R25.reuse, UR9 ;  /* 0x00000009191b7c36 */ /* 0x040fe40008000000 */
[----:B------:R-:W-:-:S04]  /*4810*/  IMAD.WIDE.U32 R24, R25, 0x8, R30 ;  /* 0x0000000819187825 */ /* 0x000fc800078e001e */
[----:B------:R-:W-:Y:S02]  /*4820*/  IMAD.WIDE.U32 R30, R27, 0x8, R30 ;  /* 0x000000081b1e7825 */ /* 0x000fe400078e001e */
[----:B------:R-:W4:Y:S04]  /*4830*/  LDG.E.64 R24, desc[UR10][R24.64] ;  /* 0x0000000a18187981 */ /* 0x000f28000c1e1b00 */
[----:B------:R-:W4:Y:S04]  /*4840*/  LDG.E.64 R26, desc[UR10][R34.64+0x30] ;  /* 0x0000300a221a7981 */ /* 0x000f28000c1e1b00 */
[----:B------:R-:W4:Y:S01]  /*4850*/  LDG.E.64 R30, desc[UR10][R30.64] ;  /* 0x0000000a1e1e7981 */ /* 0x000f22000c1e1b00 */
[----:B------:R-:W-:-:S04]  /*4860*/  IADD3 R32, PT, PT, R32, 0x8, RZ ;  /* 0x0000000820207810 */ /* 0x000fc80007ffe0ff */
[----:B------:R-:W-:Y:S01]  /*4870*/  ISETP.NE.AND P0, PT, R32, UR7, PT ;  /* 0x0000000720007c0c */ /* 0x000fe2000bf05270 */
[----:B-----5:R-:W-:-:S08]  /*4880*/  DFMA R2, R2, R12, R18 ;  /* 0x0000000c0202722b */ /* 0x020fd00000000012 */
[----:B--2---:R-:W-:-:S08]  /*4890*/  DFMA R2, R14, R16, R2 ;  /* 0x000000100e02722b */ /* 0x004fd00000000002 */
[----:B---3--:R-:W-:-:S08]  /*48a0*/  DFMA R2, R20, R22, R2 ;  /* 0x000000161402722b */ /* 0x008fd00000000002 */
[----:B----4-:R-:W-:-:S08]  /*48b0*/  DFMA R2, R26, R24, R2 ;  /* 0x000000181a02722b */ /* 0x010fd00000000002 */
[----:B------:R-:W-:Y:S01]  /*48c0*/  DFMA R28, R28, R30, R2 ;  /* 0x0000001e1c1c722b */ /* 0x000fe20000000002 */
[----:B------:R-:W-:Y:S10]  /*48d0*/  @P0 BRA `(.L_x_113) ;  /* 0xfffffffc00440947 */ /* 0x000ff4000383ffff */
[----:B------:R-:W-:-:S07]  /*48e0*/  IMAD.U32 R30, RZ, RZ, UR7 ;  /* 0x00000007ff1e7e24 */ /* 0x000fce000f8e00ff */
.L_x_112:
[----:B------:R-:W-:-:S09]  /*48f0*/  ULOP3.LUT UP3, URZ, UR13, 0x7, URZ, 0xc0, !UPT ;  /* 0x000000070dff7892 */ /* 0x000fd2000f86c0ff */
[----:B------:R-:W-:Y:S05]  /*4900*/  BRA.U !UP3, `(.L_x_114) ;  /* 0x000000010bec7547 */ /* 0x000fea000b800000 */
[----:B------:R-:W-:Y:S02]  /*4910*/  UISETP.GE.U32.AND UP0, UPT, UR15, 0x3, UPT ;  /* 0x000000030f00788c */ /* 0x000fe4000bf06070 */
[----:B------:R-:W-:-:S07]  /*4920*/  UISETP.NE.AND UP1, UPT, UR6, URZ, UPT ;  /* 0x000000ff0600728c */ /* 0x000fce000bf25270 */
[----:B------:R-:W-:Y:S05]  /*4930*/  BRA.U !UP0, `(.L_x_115) ;  /* 0x0000000108687547 */ /* 0x000fea000b800000 */
[----:B------:R-:W0:Y:S01]  /*4940*/  LDC.64 R2, c[0x0][0x388] ;  /* 0x0000e200ff027b82 */ /* 0x000e220000000a00 */
[----:B------:R-:W2:Y:S01]  /*4950*/  LDCU UR9, c[0x0][0x39c] ;  /* 0x00007380ff0977ac */ /* 0x000ea20008000800 */
[----:B------:R-:W-:-:S06]  /*4960*/  IADD3 R13, PT, PT, R30, R7, RZ ;  /* 0x000000071e0d7210 */ /* 0x000fcc0007ffe0ff */
[----:B-1-34-:R-:W1:Y:S01]  /*4970*/  LDC.64 R24, c[0x0][0x390] ;  /* 0x0000e400ff187b82 */ /* 0x01ae620000000a00 */
[----:B--2---:R-:W-:-:S04]  /*4980*/  IMAD R13, R13, UR9, R4 ;  /* 0x000000090d0d7c24 */ /* 0x004fc8000f8e0204 */
[C---:B------:R-:W-:Y:S02]  /*4990*/  VIADD R17, R13.reuse, UR9 ;  /* 0x000000090d117c36 */ /* 0x040fe40008000000 */
[----:B0-----:R-:W-:-:S04]  /*49a0*/  IMAD.WIDE.U32 R14, R13, 0x8, R2 ;  /* 0x000000080d0e7825 */ /* 0x001fc800078e0002 */
[----:B-1----:R-:W-:Y:S02]  /*49b0*/  IMAD.WIDE.U32 R24, R30, 0x8, R24 ;  /* 0x000000081e187825 */ /* 0x002fe400078e0018 */
[----:B------:R-:W2:Y:S04]  /*49c0*/  LDG.E.64 R14, desc[UR10][R14.64] ;  /* 0x0000000a0e0e7981 */ /* 0x000ea8000c1e1b00 */
[----:B------:R-:W2:Y:S01]  /*49d0*/  LDG.E.64 R12, desc[UR10][R24.64] ;  /* 0x0000000a180c7981 */ /* 0x000ea2000c1e1b00 */
[C-C-:B------:R-:W-:Y:S01]  /*49e0*/  IMAD.WIDE.U32 R18, R17.reuse, 0x8, R2.reuse ;  /* 0x0000000811127825 */ /* 0x140fe200078e0002 */
[----:B------:R-:W-:Y:S02]  /*49f0*/  IADD3 R21, PT, PT, R17, UR9, RZ ;  /* 0x0000000911157c10 */ /* 0x000fe4000fffe0ff */
[----:B------:R-:W3:Y:S04]  /*4a00*/  LDG.E.64 R16, desc[UR10][R24.64+0x8] ;  /* 0x0000080a18107981 */ /* 0x000ee8000c1e1b00 */
[----:B------:R-:W3:Y:S01]  /*4a10*/  LDG.E.64 R18, desc[UR10][R18.64] ;  /* 0x0000000a12127981 */ /* 0x000ee2000c1e1b00 */
[----:B------:R-:W-:-:S04]  /*4a20*/  IMAD.WIDE.U32 R22, R21, 0x8, R2 ;  /* 0x0000000815167825 */ /* 0x000fc800078e0002 */
[----:B------:R-:W-:Y:S02]  /*4a30*/  VIADD R27, R21, UR9 ;  /* 0x00000009151b7c36 */ /* 0x000fe40008000000 */
[----:B------:R-:W4:Y:S02]  /*4a40*/  LDG.E.64 R20, desc[UR10][R24.64+0x10] ;  /* 0x0000100a18147981 */ /* 0x000f24000c1e1b00 */
[----:B------:R-:W-:Y:S02]  /*4a50*/  IMAD.WIDE.U32 R2, R27, 0x8, R2 ;  /* 0x000000081b027825 */ /* 0x000fe400078e0002 */
[----:B------:R-:W4:Y:S04]  /*4a60*/  LDG.E.64 R22, desc[UR10][R22.64] ;  /* 0x0000000a16167981 */ /* 0x000f28000c1e1b00 */
[----:B------:R-:W5:Y:S04]  /*4a70*/  LDG.E.64 R26, desc[UR10][R24.64+0x18] ;  /* 0x0000180a181a7981 */ /* 0x000f68000c1e1b00 */
[----:B------:R-:W5:Y:S01]  /*4a80*/  LDG.E.64 R2, desc[UR10][R2.64] ;  /* 0x0000000a02027981 */ /* 0x000f62000c1e1b00 */
[----:B------:R-:W-:Y:S01]  /*4a90*/  IADD3 R30, PT, PT, R30, 0x4, RZ ;  /* 0x000000041e1e7810 */ /* 0x000fe20007ffe0ff */
[----:B--2---:R-:W-:-:S08]  /*4aa0*/  DFMA R12, R12, R14, R28 ;  /* 0x0000000e0c0c722b */ /* 0x004fd0000000001c */
[----:B---3--:R-:W-:-:S08]  /*4ab0*/  DFMA R12, R16, R18, R12 ;  /* 0x00000012100c722b */ /* 0x008fd0000000000c */
[----:B----4-:R-:W-:-:S08]  /*4ac0*/  DFMA R12, R20, R22, R12 ;  /* 0x00000016140c722b */ /* 0x010fd0000000000c */
[----:B-----5:R-:W-:-:S11]  /*4ad0*/  DFMA R28, R26, R2, R12 ;  /* 0x000000021a1c722b */ /* 0x020fd6000000000c */
.L_x_115:
[----:B------:R-:W-:Y:S05]  /*4ae0*/  BRA.U !UP1, `(.L_x_114) ;  /* 0x0000000109747547 */ /* 0x000fea000b800000 */
[----:B------:R-:W-:Y:S02]  /*4af0*/  LOP3.LUT R2, R5, 0x3, RZ, 0xc0, !PT ;  /* 0x0000000305027812 */ /* 0x000fe400078ec0ff */
[----:B------:R-:W-:Y:S02]  /*4b00*/  ISETP.NE.AND P2, PT, R0, RZ, PT ;  /* 0x000000ff0000720c */ /* 0x000fe40003f45270 */
[----:B------:R-:W-:-:S11]  /*4b10*/  ISETP.NE.AND P0, PT, R2, 0x1, PT ;  /* 0x000000010200780c */ /* 0x000fd60003f05270 */
[----:B------:R-:W0:Y:S02]  /*4b20*/  @P2 LDC R20, c[0x0][0x39c] ;  /* 0x0000e700ff142b82 */ /* 0x000e240000000800 */
[----:B-1-34-:R-:W-:-:S06]  /*4b30*/  @P0 IMAD.IADD R15, R30, 0x1, R7 ;  /* 0x000000011e0f0824 */ /* 0x01afcc00078e0207 */
[----:B------:R-:W1:Y:S08]  /*4b40*/  @P0 LDC R14, c[0x0][0x39c] ;  /* 0x0000e700ff0e0b82 */ /* 0x000e700000000800 */
[----:B------:R-:W2:Y:S08]  /*4b50*/  @P0 LDC.64 R18, c[0x0][0x388] ;  /* 0x0000e200ff120b82 */ /* 0x000eb00000000a00 */
[----:B------:R-:W3:Y:S08]  /*4b60*/  @P0 LDC.64 R22, c[0x0][0x390] ;  /* 0x0000e400ff160b82 */ /* 0x000ef00000000a00 */
[----:B------:R-:W4:Y:S01]  /*4b70*/  @P2 LDC.64 R2, c[0x0][0x388] ;  /* 0x0000e200ff022b82 */ /* 0x000f220000000a00 */
[----:B-1----:R-:W-:-:S04]  /*4b80*/  @P0 IMAD R15, R15, R14, R4 ;  /* 0x0000000e0f0f0224 */ /* 0x002fc800078e0204 */
[----:B------:R-:W-:-:S03]  /*4b90*/  @P0 IMAD.IADD R25, R15, 0x1, R14 ;  /* 0x000000010f190824 */ /* 0x000fc600078e020e */
[----:B------:R-:W1:Y:S01]  /*4ba0*/  @P2 LDC.64 R12, c[0x0][0x390] ;  /* 0x0000e400ff0c2b82 */ /* 0x000e620000000a00 */
[----:B--2---:R-:W-:-:S04]  /*4bb0*/  @P0 IMAD.WIDE.U32 R16, R15, 0x8, R18 ;  /* 0x000000080f100825 */ /* 0x004fc800078e0012 */
[C---:B---3--:R-:W-:Y:S01]  /*4bc0*/  @P0 IMAD.WIDE.U32 R22, R30.reuse, 0x8, R22 ;  /* 0x000000081e160825 */ /* 0x048fe200078e0016 */
[----:B------:R-:W-:Y:S01]  /*4bd0*/  @P0 IADD3 R30, PT, PT, R30, 0x2, RZ ;  /* 0x000000021e1e0810 */ /* 0x000fe20007ffe0ff */
[----:B------:R-:W2:Y:S02]  /*4be0*/  @P0 LDG.E.64 R16, desc[UR10][R16.64] ;  /* 0x0000000a10100981 */ /* 0x000ea4000c1e1b00 */
[----:B------:R-:W-:Y:S01]  /*4bf0*/  @P0 IMAD.WIDE.U32 R18, R25, 0x8, R18 ;  /* 0x0000000819120825 */ /* 0x000fe200078e0012 */
[----:B------:R-:W-:Y:S01]  /*4c00*/  @P2 IADD3 R21, PT, PT, R30, R7, RZ ;  /* 0x000000071e152210 */ /* 0x000fe20007ffe0ff */
[----:B------:R-:W2:Y:S04]  /*4c10*/  @P0 LDG.E.64 R14, desc[UR10][R22.64] ;  /* 0x0000000a160e0981 */ /* 0x000ea8000c1e1b00 */
[----:B0-----:R-:W-:Y:S01]  /*4c20*/  @P2 IMAD R25, R21, R20, R4 ;  /* 0x0000001415192224 */ /* 0x001fe200078e0204 */
[----:B------:R-:W3:Y:S04]  /*4c30*/  @P0 LDG.E.64 R18, desc[UR10][R18.64] ;  /* 0x0000000a12120981 */ /* 0x000ee8000c1e1b00 */
[----:B------:R-:W3:Y:S01]  /*4c40*/  @P0 LDG.E.64 R20, desc[UR10][R22.64+0x8] ;  /* 0x0000080a16140981 */ /* 0x000ee2000c1e1b00 */
[----:B----4-:R-:W-:-:S04]  /*4c50*/  @P2 IMAD.WIDE.U32 R24, R25, 0x8, R2 ;  /* 0x0000000819182825 */ /* 0x010fc800078e0002 */
[----:B-1----:R-:W-:Y:S02]  /*4c60*/  @P2 IMAD.WIDE.U32 R12, R30, 0x8, R12 ;  /* 0x000000081e0c2825 */ /* 0x002fe400078e000c */
[----:B------:R-:W4:Y:S04]  /*4c70*/  @P2 LDG.E.64 R24, desc[UR10][R24.64] ;  /* 0x0000000a18182981 */ /* 0x000f28000c1e1b00 */
[----:B------:R-:W4:Y:S01]  /*4c80*/  @P2 LDG.E.64 R2, desc[UR10][R12.64] ;  /* 0x0000000a0c022981 */ /* 0x000f22000c1e1b00 */
[----:B--2---:R-:W-:-:S08]  /*4c90*/  @P0 DFMA R14, R14, R16, R28 ;  /* 0x000000100e0e022b */ /* 0x004fd0000000001c */
[----:B---3--:R-:W-:-:S08]  /*4ca0*/  @P0 DFMA R28, R20, R18, R14 ;  /* 0x00000012141c022b */ /* 0x008fd0000000000e */
[----:B----4-:R-:W-:-:S11]  /*4cb0*/  @P2 DFMA R28, R2, R24, R28 ;  /* 0x00000018021c222b */ /* 0x010fd6000000001c */
.L_x_114:
[----:B------:R-:W-:Y:S01]  /*4cc0*/  IMAD.MOV.U32 R2, RZ, RZ, RZ ;  /* 0x000000ffff027224 */ /* 0x000fe200078e00ff */
[----:B------:R-:W-:Y:S06]  /*4cd0*/  BRA.U !UP2, `(.L_x_116) ;  /* 0x000000050a087547 */ /* 0x000fec000b800000 */
[----:B-1-34-:R-:W-:Y:S01]  /*4ce0*/  MOV R14, RZ ;  /* 0x000000ff000e7202 */ /* 0x01afe20000000f00 */
[----:B------:R-:W0:Y:S06]  /*4cf0*/  LDCU UR9, c[0x0][0x39c] ;  /* 0x00007380ff0977ac */ /* 0x000e2c0008000800 */
.L_x_117:
[----:B-1----:R-:W1:Y:S01]  /*4d00*/  LDC.64 R12, c[0x0][0x390] ;  /* 0x0000e400ff0c7b82 */ /* 0x002e620000000a00 */
[----:B------:R-:W-:-:S04]  /*4d10*/  IMAD.IADD R15, R14, 0x1, R7 ;  /* 0x000000010e0f7824 */ /* 0x000fc800078e0207 */
[----:B0-----:R-:W-:-:S03]  /*4d20*/  IMAD R15, R15, UR9, R4 ;  /* 0x000000090f0f7c24 */ /* 0x001fc6000f8e0204 */
[----:B------:R-:W0:Y:S01]  /*4d30*/  LDC.64 R2, c[0x0][0x388] ;  /* 0x0000e200ff027b82 */ /* 0x000e220000000a00 */
[----:B-1----:R-:W-:-:S05]  /*4d40*/  IMAD.WIDE.U32 R12, R14, 0x8, R12 ;  /* 0x000000080e0c7825 */ /* 0x002fca00078e000c */
[----:B------:R-:W2:Y:S01]  /*4d50*/  LDG.E.64 R20, desc[UR10][R12.64] ;  /* 0x0000000a0c147981 */ /* 0x000ea2000c1e1b00 */
[----:B0-----:R-:W-:-:S05]  /*4d60*/  IMAD.WIDE.U32 R16, R15, 0x8, R2 ;  /* 0x000000080f107825 */ /* 0x001fca00078e0002 */
[----:B------:R-:W3:Y:S01]  /*4d70*/  LDG.E.64 R18, desc[UR10][R16.64] ;  /* 0x0000000a10127981 */ /* 0x000ee2000c1e1b00 */
[----:B------:R-:W-:Y:S01]  /*4d80*/  IADD3 R15, PT, PT, R15, UR9, RZ ;  /* 0x000000090f0f7c10 */ /* 0x000fe2000fffe0ff */
[----:B--2---:R-:W-:-:S08]  /*4d90*/  DADD R20, R20, R20 ;  /* 0x0000000014147229 */ /* 0x004fd00000000014 */
[----:B---3--:R-:W-:Y:S01]  /*4da0*/  DFMA R24, R20, -R28, R18 ;  /* 0x8000001c1418722b */ /* 0x008fe20000000012 */
[----:B------:R-:W-:-:S06]  /*4db0*/  IMAD.WIDE.U32 R18, R15, 0x8, R2 ;  /* 0x000000080f127825 */ /* 0x000fcc00078e0002 */
[----:B------:R0:W-:Y:S04]  /*4dc0*/  STG.E.64 desc[UR10][R16.64], R24 ;  /* 0x0000001810007986 */ /* 0x0001e8000c101b0a */
[----:B------:R-:W2:Y:S04]  /*4dd0*/  LDG.E.64 R22, desc[UR10][R12.64+0x8] ;  /* 0x0000080a0c167981 */ /* 0x000ea8000c1e1b00 */
[----:B------:R-:W3:Y:S01]  /*4de0*/  LDG.E.64 R20, desc[UR10][R18.64] ;  /* 0x0000000a12147981 */ /* 0x000ee2000c1e1b00 */
[----:B------:R-:W-:Y:S01]  /*4df0*/  VIADD R15, R15, UR9 ;  /* 0x000000090f0f7c36 */ /* 0x000fe20008000000 */
[----:B--2---:R-:W-:-:S08]  /*4e00*/  DADD R22, R22, R22 ;  /* 0x0000000016167229 */ /* 0x004fd00000000016 */
[----:B---3--:R-:W-:Y:S01]  /*4e10*/  DFMA R26, R22, -R28, R20 ;  /* 0x8000001c161a722b */ /* 0x008fe20000000014 */
[----:B------:R-:W-:-:S06]  /*4e20*/  IMAD.WIDE.U32 R20, R15, 0x8, R2 ;  /* 0x000000080f147825 */ /* 0x000fcc00078e0002 */
[----:B------:R1:W-:Y:S04]  /*4e30*/  STG.E.64 desc[UR10][R18.64], R26 ;  /* 0x0000001a12007986 */ /* 0x0003e8000c101b0a */
[----:B------:R-:W2:Y:S04]  /*4e40*/  LDG.E.64 R30, desc[UR10][R12.64+0x10] ;  /* 0x0000100a0c1e7981 */ /* 0x000ea8000c1e1b00 */
[----:B------:R-:W3:Y:S01]  /*4e50*/  LDG.E.64 R22, desc[UR10][R20.64] ;  /* 0x0000000a14167981 */ /* 0x000ee2000c1e1b00 */
[----:B------:R-:W-:-:S05]  /*4e60*/  IADD3 R15, PT, PT, R15, UR9, RZ ;  /* 0x000000090f0f7c10 */ /* 0x000fca000fffe0ff */
[----:B0-----:R-:W-:Y:S01]  /*4e70*/  IMAD.WIDE.U32 R16, R15, 0x8, R2 ;  /* 0x000000080f107825 */ /* 0x001fe200078e0002 */
[----:B--2---:R-:W-:-:S08]  /*4e80*/  DADD R30, R30, R30 ;  /* 0x000000001e1e7229 */ /* 0x004fd0000000001e */
[----:B---3--:R-:W-:-:S07]  /*4e90*/  DFMA R30, R30, -R28, R22 ;  /* 0x8000001c1e1e722b */ /* 0x008fce0000000016 */
[----:B------:R0:W-:Y:S04]  /*4ea0*/  STG.E.64 desc[UR10][R20.64], R30 ;  /* 0x0000001e14007986 */ /* 0x0001e8000c101b0a */
[----:B------:R-:W2:Y:S04]  /*4eb0*/  LDG.E.64 R24, desc[UR10][R12.64+0x18] ;  /* 0x0000180a0c187981 */ /* 0x000ea8000c1e1b00 */
[----:B------:R-:W3:Y:S01]  /*4ec0*/  LDG.E.64 R22, desc[UR10][R16.64] ;  /* 0x0000000a10167981 */ /* 0x000ee2000c1e1b00 */
[----:B------:R-:W-:-:S04]  /*4ed0*/  VIADD R15, R15, UR9 ;  /* 0x000000090f0f7c36 */ /* 0x000fc80008000000 */
[----:B-1----:R-:W-:Y:S01]  /*4ee0*/  IMAD.WIDE.U32 R18, R15, 0x8, R2 ;  /* 0x000000080f127825 */ /* 0x002fe200078e0002 */
[----:B--2---:R-:W-:-:S08]  /*4ef0*/  DADD R24, R24, R24 ;  /* 0x0000000018187229 */ /* 0x004fd00000000018 */
[----:B---3--:R-:W-:-:S07]  /*4f00*/  DFMA R24, R24, -R28, R22 ;  /* 0x8000001c1818722b */ /* 0x008fce0000000016 */
        /* <DEDUP_REMOVED lines=18> */
[----:B------:R-:W-:Y:S01]  /*5030*/  IMAD.WIDE.U32 R2, R15, 0x8, R2 ;  /* 0x000000080f027825 */ /* 0x000fe200078e0002 */
[----:B--2---:R-:W-:-:S08]  /*5040*/  DADD R24, R24, R24 ;  /* 0x0000000018187229 */ /* 0x004fd00000000018 */
[----:B---3--:R-:W-:-:S07]  /*5050*/  DFMA R22, R24, -R28, R22 ;  /* 0x8000001c1816722b */ /* 0x008fce0000000016 */
[----:B------:R1:W-:Y:S04]  /*5060*/  STG.E.64 desc[UR10][R16.64], R22 ;  /* 0x0000001610007986 */ /* 0x0003e8000c101b0a */
[----:B0-----:R-:W2:Y:S04]  /*5070*/  LDG.E.64 R18, desc[UR10][R12.64+0x38] ;  /* 0x0000380a0c127981 */ /* 0x001ea8000c1e1b00 */
[----:B------:R-:W3:Y:S01]  /*5080*/  LDG.E.64 R24, desc[UR10][R2.64] ;  /* 0x0000000a02187981 */ /* 0x000ee2000c1e1b00 */
[----:B------:R-:W-:-:S05]  /*5090*/  VIADD R14, R14, 0x8 ;  /* 0x000000080e0e7836 */ /* 0x000fca0000000000 */
[----:B------:R-:W-:Y:S01]  /*50a0*/  ISETP.NE.AND P0, PT, R14, UR7, PT ;  /* 0x000000070e007c0c */ /* 0x000fe2000bf05270 */
[----:B--2---:R-:W-:-:S08]  /*50b0*/  DADD R18, R18, R18 ;  /* 0x0000000012127229 */ /* 0x004fd00000000012 */
[----:B---3--:R-:W-:-:S07]  /*50c0*/  DFMA R18, R18, -R28, R24 ;  /* 0x8000001c1212722b */ /* 0x008fce0000000018 */
[----:B------:R1:W-:Y:S01]  /*50d0*/  STG.E.64 desc[UR10][R2.64], R18 ;  /* 0x0000001202007986 */ /* 0x0003e2000c101b0a */
[----:B------:R-:W-:Y:S05]  /*50e0*/  @P0 BRA `(.L_x_117) ;  /* 0xfffffffc00040947 */ /* 0x000fea000383ffff */
[----:B-1----:R-:W-:-:S07]  /*50f0*/  MOV R2, UR7 ;  /* 0x0000000700027c02 */ /* 0x002fce0008000f00 */
.L_x_116:
[----:B------:R-:W-:Y:S05]  /*5100*/  BRA.U !UP3, `(.L_x_118) ;  /* 0x000000050b247547 */ /* 0x000fea000b800000 */
[----:B------:R-:W-:Y:S02]  /*5110*/  UISETP.GE.U32.AND UP0, UPT, UR15, 0x3, UPT ;  /* 0x000000030f00788c */ /* 0x000fe4000bf06070 */
[----:B------:R-:W-:-:S07]  /*5120*/  UISETP.NE.AND UP1, UPT, UR6, URZ, UPT ;  /* 0x000000ff0600728c */ /* 0x000fce000bf25270 */
[----:B------:R-:W-:Y:S05]  /*5130*/  BRA.U !UP0, `(.L_x_119) ;  /* 0x0000000108887547 */ /* 0x000fea000b800000 */
[----:B-1-34-:R-:W0:Y:S01]  /*5140*/  LDC.64 R14, c[0x0][0x390] ;  /* 0x0000e400ff0e7b82 */ /* 0x01ae220000000a00 */
[----:B------:R-:W1:Y:S01]  /*5150*/  LDCU UR9, c[0x0][0x39c] ;  /* 0x00007380ff0977ac */ /* 0x000e620008000800 */
[----:B------:R-:W-:-:S06]  /*5160*/  IMAD.IADD R3, R2, 0x1, R7 ;  /* 0x0000000102037824 */ /* 0x000fcc00078e0207 */
[----:B------:R-:W2:Y:S01]  /*5170*/  LDC.64 R12, c[0x0][0x388] ;  /* 0x0000e200ff0c7b82 */ /* 0x000ea20000000a00 */
[----:B-1----:R-:W-:Y:S02]  /*5180*/  IMAD R3, R3, UR9, R4 ;  /* 0x0000000903037c24 */ /* 0x002fe4000f8e0204 */
[----:B0-----:R-:W-:-:S05]  /*5190*/  IMAD.WIDE.U32 R14, R2, 0x8, R14 ;  /* 0x00000008020e7825 */ /* 0x001fca00078e000e */
[----:B------:R-:W3:Y:S01]  /*51a0*/  LDG.E.64 R20, desc[UR10][R14.64] ;  /* 0x0000000a0e147981 */ /* 0x000ee2000c1e1b00 */
[----:B--2---:R-:W-:-:S05]  /*51b0*/  IMAD.WIDE.U32 R16, R3, 0x8, R12 ;  /* 0x0000000803107825 */ /* 0x004fca00078e000c */
[----:B------:R-:W2:Y:S01]  /*51c0*/  LDG.E.64 R18, desc[UR10][R16.64] ;  /* 0x0000000a10127981 */ /* 0x000ea2000c1e1b00 */
[----:B------:R-:W-:Y:S01]  /*51d0*/  IADD3 R3, PT, PT, R3, UR9, RZ ;  /* 0x0000000903037c10 */ /* 0x000fe2000fffe0ff */
[----:B---3--:R-:W-:-:S08]  /*51e0*/  DADD R20, R20, R20 ;  /* 0x0000000014147229 */ /* 0x008fd00000000014 */
[----:B--2---:R-:W-:Y:S01]  /*51f0*/  DFMA R24, R20, -R28, R18 ;  /* 0x8000001c1418722b */ /* 0x004fe20000000012 */
        /* <DEDUP_REMOVED lines=9> */
[----:B------:R-:W3:Y:S04]  /*5290*/  LDG.E.64 R30, desc[UR10][R14.64+0x10] ;  /* 0x0000100a0e1e7981 */ /* 0x000ee8000c1e1b00 */
[----:B------:R-:W4:Y:S01]  /*52a0*/  LDG.E.64 R22, desc[UR10][R20.64] ;  /* 0x0000000a14167981 */ /* 0x000f22000c1e1b00 */
[----:B------:R-:W-:-:S05]  /*52b0*/  IADD3 R3, PT, PT, R3, UR9, RZ ;  /* 0x0000000903037c10 */ /* 0x000fca000fffe0ff */
[----:B------:R-:W-:Y:S01]  /*52c0*/  IMAD.WIDE.U32 R12, R3, 0x8, R12 ;  /* 0x00000008030c7825 */ /* 0x000fe200078e000c */
[----:B---3--:R-:W-:-:S08]  /*52d0*/  DADD R30, R30, R30 ;  /* 0x000000001e1e7229 */ /* 0x008fd0000000001e */
[----:B----4-:R-:W-:-:S07]  /*52e0*/  DFMA R22, R30, -R28, R22 ;  /* 0x8000001c1e16722b */ /* 0x010fce0000000016 */
[----:B------:R2:W-:Y:S04]  /*52f0*/  STG.E.64 desc[UR10][R20.64], R22 ;  /* 0x0000001614007986 */ /* 0x0005e8000c101b0a */
[----:B0-----:R-:W3:Y:S04]  /*5300*/  LDG.E.64 R16, desc[UR10][R14.64+0x18] ;  /* 0x0000180a0e107981 */ /* 0x001ee8000c1e1b00 */
[----:B------:R-:W4:Y:S01]  /*5310*/  LDG.E.64 R24, desc[UR10][R12.64] ;  /* 0x0000000a0c187981 */ /* 0x000f22000c1e1b00 */
[----:B------:R-:W-:Y:S01]  /*5320*/  VIADD R2, R2, 0x4 ;  /* 0x0000000402027836 */ /* 0x000fe20000000000 */
[----:B---3--:R-:W-:-:S08]  /*5330*/  DADD R16, R16, R16 ;  /* 0x0000000010107229 */ /* 0x008fd00000000010 */
[----:B----4-:R-:W-:-:S07]  /*5340*/  DFMA R16, R16, -R28, R24 ;  /* 0x8000001c1010722b */ /* 0x010fce0000000018 */
[----:B------:R2:W-:Y:S04]  /*5350*/  STG.E.64 desc[UR10][R12.64], R16 ;  /* 0x000000100c007986 */ /* 0x0005e8000c101b0a */
.L_x_119:
[----:B------:R-:W-:Y:S05]  /*5360*/  BRA.U !UP1, `(.L_x_118) ;  /* 0x00000001098c7547 */ /* 0x000fea000b800000 */
[----:B------:R-:W-:-:S04]  /*5370*/  LOP3.LUT R3, R5, 0x3, RZ, 0xc0, !PT ;  /* 0x0000000305037812 */ /* 0x000fc800078ec0ff */
[----:B------:R-:W-:-:S13]  /*5380*/  ISETP.NE.AND P0, PT, R3, 0x1, PT ;  /* 0x000000010300780c */ /* 0x000fda0003f05270 */
[----:B--2---:R-:W0:Y:S01]  /*5390*/  @P0 LDC.64 R16, c[0x0][0x390] ;  /* 0x0000e400ff100b82 */ /* 0x004e220000000a00 */
[----:B------:R-:W-:-:S07]  /*53a0*/  @P0 IADD3 R3, PT, PT, R2, R7, RZ ;  /* 0x0000000702030210 */ /* 0x000fce0007ffe0ff */
[----:B-1-34-:R-:W1:Y:S08]  /*53b0*/  @P0 LDC R24, c[0x0][0x39c] ;  /* 0x0000e700ff180b82 */ /* 0x01ae700000000800 */
[----:B------:R-:W2:Y:S01]  /*53c0*/  @P0 LDC.64 R12, c[0x0][0x388] ;  /* 0x0000e200ff0c0b82 */ /* 0x000ea20000000a00 */
[----:B0-----:R-:W-:-:S05]  /*53d0*/  @P0 IMAD.WIDE.U32 R16, R2, 0x8, R16 ;  /* 0x0000000802100825 */ /* 0x001fca00078e0010 */
[----:B------:R-:W3:Y:S01]  /*53e0*/  @P0 LDG.E.64 R20, desc[UR10][R16.64] ;  /* 0x0000000a10140981 */ /* 0x000ee2000c1e1b00 */
[----:B-1----:R-:W-:-:S04]  /*53f0*/  @P0 IMAD R3, R3, R24, R4 ;  /* 0x0000001803030224 */ /* 0x002fc800078e0204 */
[----:B--2---:R-:W-:-:S05]  /*5400*/  @P0 IMAD.WIDE.U32 R14, R3, 0x8, R12 ;  /* 0x00000008030e0825 */ /* 0x004fca00078e000c */
[----:B------:R-:W2:Y:S01]  /*5410*/  @P0 LDG.E.64 R18, desc[UR10][R14.64] ;  /* 0x0000000a0e120981 */ /* 0x000ea2000c1e1b00 */
[----:B---3--:R-:W-:-:S08]  /*5420*/  @P0 DADD R20, R20, R20 ;  /* 0x0000000014140229 */ /* 0x008fd00000000014 */
[----:B--2---:R-:W-:Y:S01]  /*5430*/  @P0 DFMA R22, R20, -R28, R18 ;  /* 0x8000001c1416022b */ /* 0x004fe20000000012 */
[----:B------:R-:W-:-:S06]  /*5440*/  @P0 IMAD.IADD R19, R3, 0x1, R24 ;  /* 0x0000000103130824 */ /* 0x000fcc00078e0218 */
[----:B------:R0:W-:Y:S01]  /*5450*/  @P0 STG.E.64 desc[UR10][R14.64], R22 ;  /* 0x000000160e000986 */ /* 0x0001e2000c101b0a */
[----:B------:R-:W-:-:S03]  /*5460*/  @P0 IMAD.WIDE.U32 R18, R19, 0x8, R12 ;  /* 0x0000000813120825 */ /* 0x000fc600078e000c */
[----:B------:R-:W2:Y:S04]  /*5470*/  @P0 LDG.E.64 R24, desc[UR10][R16.64+0x8] ;  /* 0x0000080a10180981 */ /* 0x000ea8000c1e1b00 */
[----:B------:R-:W3:Y:S01]  /*5480*/  @P0 LDG.E.64 R26, desc[UR10][R18.64] ;  /* 0x0000000a121a0981 */ /* 0x000ee2000c1e1b00 */
[----:B------:R-:W-:-:S13]  /*5490*/  ISETP.NE.AND P2, PT, R0, RZ, PT ;  /* 0x000000ff0000720c */ /* 0x000fda0003f45270 */
[----:B------:R-:W1:Y:S08]  /*54a0*/  @P2 LDC.64 R20, c[0x0][0x390] ;  /* 0x0000e400ff142b82 */ /* 0x000e700000000a00 */
[----:B------:R-:W4:Y:S08]  /*54b0*/  @P2 LDC R30, c[0x0][0x39c] ;  /* 0x0000e700ff1e2b82 */ /* 0x000f300000000800 */
[----:B------:R-:W5:Y:S01]  /*54c0*/  @P2 LDC.64 R12, c[0x0][0x388] ;  /* 0x0000e200ff0c2b82 */ /* 0x000f620000000a00 */
[----:B------:R-:W-:-:S05]  /*54d0*/  @P0 IADD3 R2, PT, PT, R2, 0x2, RZ ;  /* 0x0000000202020810 */ /* 0x000fca0007ffe0ff */
[C---:B------:R-:W-:Y:S02]  /*54e0*/  @P2 IMAD.IADD R3, R2.reuse, 0x1, R7 ;  /* 0x0000000102032824 */ /* 0x040fe400078e0207 */
[----:B-1----:R-:W-:-:S04]  /*54f0*/  @P2 IMAD.WIDE.U32 R20, R2, 0x8, R20 ;  /* 0x0000000802142825 */ /* 0x002fc800078e0014 */
[----:B----4-:R-:W-:-:S04]  /*5500*/  @P2 IMAD R3, R3, R30, R4 ;  /* 0x0000001e03032224 */ /* 0x010fc800078e0204 */
[----:B-----5:R-:W-:Y:S01]  /*5510*/  @P2 IMAD.WIDE.U32 R12, R3, 0x8, R12 ;  /* 0x00000008030c2825 */ /* 0x020fe200078e000c */
[----:B--2---:R-:W-:-:S08]  /*5520*/  @P0 DADD R24, R24, R24 ;  /* 0x0000000018180229 */ /* 0x004fd00000000018 */
[----:B---3--:R-:W-:-:S07]  /*5530*/  @P0 DFMA R26, R24, -R28, R26 ;  /* 0x8000001c181a022b */ /* 0x008fce000000001a */
[----:B------:R1:W-:Y:S04]  /*5540*/  @P0 STG.E.64 desc[UR10][R18.64], R26 ;  /* 0x0000001a12000986 */ /* 0x0003e8000c101b0a */
[----:B------:R-:W2:Y:S04]  /*5550*/  @P2 LDG.E.64 R20, desc[UR10][R20.64] ;  /* 0x0000000a14142981 */ /* 0x000ea8000c1e1b00 */
[----:B0-----:R-:W3:Y:S01]  /*5560*/  @P2 LDG.E.64 R14, desc[UR10][R12.64] ;  /* 0x0000000a0c0e2981 */ /* 0x001ee2000c1e1b00 */
[----:B--2---:R-:W-:-:S08]  /*5570*/  @P2 DADD R2, R20, R20 ;  /* 0x0000000014022229 */ /* 0x004fd00000000014 */
[----:B---3--:R-:W-:-:S07]  /*5580*/  @P2 DFMA R2, R2, -R28, R14 ;  /* 0x8000001c0202222b */ /* 0x008fce000000000e */
[----:B------:R1:W-:Y:S04]  /*5590*/  @P2 STG.E.64 desc[UR10][R12.64], R2 ;  /* 0x000000020c002986 */ /* 0x0003e8000c101b0a */
.L_x_118:
[----:B------:R-:W0:Y:S01]  /*55a0*/  LDCU UR9, c[0x0][0x39c] ;  /* 0x00007380ff0977ac */ /* 0x000e220008000800 */
[----:B------:R-:W-:-:S04]  /*55b0*/  IADD3 R4, PT, PT, R4, 0x1, RZ ;  /* 0x0000000104047810 */ /* 0x000fc80007ffe0ff */
[----:B0-----:R-:W-:-:S13]  /*55c0*/  ISETP.NE.AND P0, PT, R4, UR9, PT ;  /* 0x0000000904007c0c */ /* 0x001fda000bf05270 */
[----:B------:R-:W-:Y:S05]  /*55d0*/  @P0 BRA `(.L_x_120) ;  /* 0xffffffec00e80947 */ /* 0x000fea000383ffff */
.L_x_111:
[----:B------:R-:W-:Y:S01]  /*55e0*/  IMAD.MOV R0, RZ, RZ, -R8 ;  /* 0x000000ffff007224 */ /* 0x000fe200078e0a08 */
[----:B-1----:R-:W-:Y:S01]  /*55f0*/  IADD3 R2, PT, PT, RZ, -R6, RZ ;  /* 0x80000006ff027210 */ /* 0x002fe20007ffe0ff */
[----:B------:R-:W0:Y:S03]  /*5600*/  LDC R4, c[0x0][0x398] ;  /* 0x0000e600ff047b82 */ /* 0x000e260000000800 */
[----:B------:R-:W-:Y:S02]  /*5610*/  PRMT R0, R0, 0x7710, RZ ;  /* 0x0000771000007816 */ /* 0x000fe400000000ff */
[----:B------:R-:W-:-:S03]  /*5620*/  PRMT R2, R2, 0x7710, RZ ;  /* 0x0000771002027816 */ /* 0x000fc600000000ff */
[----:B------:R-:W-:Y:S01]  /*5630*/  VIADD R0, R0, UR12 ;  /* 0x0000000c00007c36 */ /* 0x000fe20008000000 */
[----:B------:R-:W-:-:S04]  /*5640*/  IADD3 R2, PT, PT, R2, UR12, RZ ;  /* 0x0000000c02027c10 */ /* 0x000fc8000fffe0ff */
[----:B------:R-:W-:Y:S02]  /*5650*/  LOP3.LUT R28, R0, 0xffff, RZ, 0xc0, !PT ;  /* 0x0000ffff001c7812 */ /* 0x000fe400078ec0ff */
[----:B------:R-:W-:Y:S02]  /*5660*/  LOP3.LUT R0, R2, 0xffff, RZ, 0xc0, !PT ;  /* 0x0000ffff02007812 */ /* 0x000fe400078ec0ff */
[----:B------:R-:W-:Y:S02]  /*5670*/  LOP3.LUT R2, R28, 0x7, RZ, 0xc0, !PT ;  /* 0x000000071c027812 */ /* 0x000fe400078ec0ff */
[----:B------:R-:W-:Y:S02]  /*5680*/  LOP3.LUT R3, R0, 0xf, RZ, 0xc0, !PT ;  /* 0x0000000f00037812 */ /* 0x000fe400078ec0ff */
[----:B------:R-:W-:Y:S01]  /*5690*/  LOP3.LUT R28, R28, 0x3, RZ, 0xc0, !PT ;  /* 0x000000031c1c7812 */ /* 0x000fe200078ec0ff */
[----:B------:R-:W-:Y:S01]  /*56a0*/  VIADD R2, R2, 0xffffffff ;  /* 0xffffffff02027836 */ /* 0x000fe20000000000 */
[----:B------:R-:W-:-:S02]  /*56b0*/  IADD3 R3, PT, PT, R3, -0x1, RZ ;  /* 0xffffffff03037810 */ /* 0x000fc40007ffe0ff */
[----:B0-----:R-:W-:Y:S01]  /*56c0*/  ISETP.LE.U32.AND P0, PT, R4, UR12, PT ;  /* 0x0000000c04007c0c */ /* 0x001fe2000bf03070 */
[----:B------:R-:W-:Y:S01]  /*56d0*/  IMAD.MOV.U32 R4, RZ, RZ, RZ ;  /* 0x000000ffff047224 */ /* 0x000fe200078e00ff */
[----:B------:R-:W-:Y:S02]  /*56e0*/  ISETP.GE.U32.AND P2, PT, R2, 0x3, PT ;  /* 0x000000030200780c */ /* 0x000fe40003f46070 */
[----:B------:R-:W-:Y:S02]  /*56f0*/  IADD3 R2, PT, PT, -R7, UR12, RZ ;  /* 0x0000000c07027c10 */ /* 0x000fe4000fffe1ff */
[----:B------:R-:W-:Y:S02]  /*5700*/  ISETP.GE.U32.AND P3, PT, R3, 0x7, PT ;  /* 0x000000070300780c */ /* 0x000fe40003f66070 */
[C---:B------:R-:W-:Y:S02]  /*5710*/  LOP3.LUT R3, R2.reuse, 0xfffffff0, RZ, 0xc0, !PT ;  /* 0xfffffff002037812 */ /* 0x040fe400078ec0ff */
[----:B------:R-:W-:-:S02]  /*5720*/  LOP3.LUT R5, R2, 0x3, RZ, 0xc0, !PT ;  /* 0x0000000302057812 */ /* 0x000fc400078ec0ff */
[C---:B--2---:R-:W-:Y:S02]  /*5730*/  LOP3.LUT R26, R2.reuse, 0xfffffffc, RZ, 0xc0, !PT ;  /* 0xfffffffc021a7812 */ /* 0x044fe400078ec0ff */
[----:B------:R-:W-:-:S07]  /*5740*/  SEL R27, R2, R33, !P0 ;  /* 0x00000021021b7207 */ /* 0x000fce0004000000 */
.L_x_133:
[----:B------:R-:W-:Y:S02]  /*5750*/  ISETP.NE.AND P0, PT, R27, RZ, PT ;  /* 0x000000ff1b00720c */ /* 0x000fe40003f05270 */
[----:B------:R-:W-:-:S11]  /*5760*/  CS2R R12, SRZ ;  /* 0x00000000000c7805 */ /* 0x000fd6000001ff00 */
[----:B012---:R-:W-:Y:S05]  /*5770*/  @!P0 BRA `(.L_x_121) ;  /* 0x0000000c00008947 */ /* 0x007fea0003800000 */
[----:B------:R-:W-:Y:S01]  /*5780*/  UISETP.GE.U32.AND UP0, UPT, UR14, 0xf, UPT ;  /* 0x0000000f0e00788c */ /* 0x000fe2000bf06070 */
[----:B------:R-:W-:Y:S01]  /*5790*/  IMAD R29, R4, UR12, R7 ;  /* 0x0000000c041d7c24 */ /* 0x000fe2000f8e0207 */
[----:B------:R-:W-:Y:S02]  /*57a0*/  MOV R30, RZ ;  /* 0x000000ff001e7202 */ /* 0x000fe40000000f00 */
[----:B------:R-:W-:-:S05]  /*57b0*/  CS2R R22, SRZ ;  /* 0x0000000000167805 */ /* 0x000fca000001ff00 */
[----:B------:R-:W-:Y:S05]  /*57c0*/  BRA.U !UP0, `(.L_x_122) ;  /* 0x0000000508647547 */ /* 0x000fea000b800000 */
[----:B------:R-:W-:Y:S01]  /*57d0*/  IMAD.MOV.U32 R30, RZ, RZ, RZ ;  /* 0x000000ffff1e7224 */ /* 0x000fe200078e00ff */
[----:B------:R-:W-:-:S07]  /*57e0*/  CS2R R22, SRZ ;  /* 0x0000000000167805 */ /* 0x000fce000001ff00 */
.L_x_123:
[----:B---34-:R-:W0:Y:S01]  /*57f0*/  LDC.64 R14, c[0x0][0x380] ;  /* 0x0000e000ff0e7b82 */ /* 0x018e220000000a00 */
[----:B------:R-:W-:-:S07]  /*5800*/  IADD3 R31, PT, PT, R29, R30, RZ ;  /* 0x0000001e1d1f7210 */ /* 0x000fce0007ffe0ff */
[----:B------:R-:W1:Y:S01]  /*5810*/  LDC.64 R12, c[0x0][0x390] ;  /* 0x0000e400ff0c7b82 */ /* 0x000e620000000a00 */
[----:B0-----:R-:W-:-:S05]  /*5820*/  IMAD.WIDE.U32 R36, R31, 0x8, R14 ;  /* 0x000000081f247825 */ /* 0x001fca00078e000e */
[----:B------:R0:W2:Y:S01]  /*5830*/  LDG.E.64 R16, desc[UR10][R36.64] ;  /* 0x0000000a24107981 */ /* 0x0000a2000c1e1b00 */
[----:B-1----:R-:W-:-:S05]  /*5840*/  IMAD.WIDE.U32 R12, R30, 0x8, R12 ;  /* 0x000000081e0c7825 */ /* 0x002fca00078e000c */
[----:B------:R-:W2:Y:S01]  /*5850*/  LDG.E.64 R24, desc[UR10][R12.64] ;  /* 0x0000000a0c187981 */ /* 0x000ea2000c1e1b00 */
[----:B------:R-:W-:-:S03]  /*5860*/  VIADD R33, R31, 0x1 ;  /* 0x000000011f217836 */ /* 0x000fc60000000000 */
[----:B------:R-:W3:Y:S01]  /*5870*/  LDG.E.64 R20, desc[UR10][R12.64+0x8] ;  /* 0x0000080a0c147981 */ /* 0x000ee2000c1e1b00 */
[----:B------:R-:W-:Y:S01]  /*5880*/  IMAD.WIDE.U32 R32, R33, 0x8, R14 ;  /* 0x0000000821207825 */ /* 0x000fe200078e000e */
[----:B------:R-:W-:-:S04]  /*5890*/  IADD3 R35, PT, PT, R31, 0x2, RZ ;  /* 0x000000021f237810 */ /* 0x000fc80007ffe0ff */
[----:B------:R-:W3:Y:S01]  /*58a0*/  LDG.E.64 R18, desc[UR10][R32.64] ;  /* 0x0000000a20127981 */ /* 0x000ee2000c1e1b00 */
[----:B------:R-:W-:-:S04]  /*58b0*/  IMAD.WIDE.U32 R34, R35, 0x8, R14 ;  /* 0x0000000823227825 */ /* 0x000fc800078e000e */
[----:B0-----:R-:W-:Y:S01]  /*58c0*/  VIADD R37, R31, 0x3 ;  /* 0x000000031f257836 */ /* 0x001fe20000000000 */
[----:B--2---:R-:W-:Y:S01]  /*58d0*/  DFMA R24, R16, R24, R22 ;  /* 0x000000181018722b */ /* 0x004fe20000000016 */
[----:B------:R-:W2:Y:S04]  /*58e0*/  LDG.E.64 R22, desc[UR10][R12.64+0x10] ;  /* 0x0000100a0c167981 */ /* 0x000ea8000c1e1b00 */
[----:B------:R0:W2:Y:S01]  /*58f0*/  LDG.E.64 R16, desc[UR10][R34.64] ;  /* 0x0000000a22107981 */ /* 0x0000a2000c1e1b00 */
[----:B------:R-:W-:Y:S02]  /*5900*/  IMAD.WIDE.U32 R36, R37, 0x8, R14 ;  /* 0x0000000825247825 */ /* 0x000fe400078e000e */
[----:B---3--:R-:W-:Y:S02]  /*5910*/  DFMA R20, R18, R20, R24 ;  /* 0x000000141214722b */ /* 0x008fe40000000018 */
[----:B------:R-:W3:Y:S04]  /*5920*/  LDG.E.64 R24, desc[UR10][R12.64+0x18] ;  /* 0x0000180a0c187981 */ /* 0x000ee8000c1e1b00 */
[----:B------:R-:W3:Y:S01]  /*5930*/  LDG.E.64 R18, desc[UR10][R36.64] ;  /* 0x0000000a24127981 */ /* 0x000ee2000c1e1b00 */
[----:B------:R-:W-:-:S05]  /*5940*/  IADD3 R33, PT, PT, R31, 0x4, RZ ;  /* 0x000000041f217810 */ /* 0x000fca0007ffe0ff */
        /* <DEDUP_REMOVED lines=14> */
[----:B------:R-:W2:Y:S01]  /*5a30*/  LDG.E.64 R16, desc[UR10][R36.64] ;  /* 0x0000000a24107981 */ /* 0x000ea2000c1e1b00 */
[----:B------:R-:W-:Y:S02]  /*5a40*/  IMAD.WIDE.U32 R32, R33, 0x8, R14 ;  /* 0x0000000821207825 */ /* 0x000fe400078e000e */
[----:B---3--:R-:W-:Y:S01]  /*5a50*/  DFMA R22, R18, R22, R20 ;  /* 0x000000161216722b */ /* 0x008fe20000000014 */
[----:B------:R-:W3:Y:S04]  /*5a60*/  LDG.E.64 R18, desc[UR10][R12.64+0x38] ;  /* 0x0000380a0c127981 */ /* 0x000ee8000c1e1b00 */
[----:B------:R-:W3:Y:S01]  /*5a70*/  LDG.E.64 R20, desc[UR10][R32.64] ;  /* 0x0000000a20147981 */ /* 0x000ee2000c1e1b00 */
[----:B------:R-:W-:-:S05]  /*5a80*/  IADD3 R35, PT, PT, R31, 0x8, RZ ;  /* 0x000000081f237810 */ /* 0x000fca0007ffe0ff */
[--C-:B------:R-:W-:Y:S01]  /*5a90*/  IMAD.WIDE.U32 R34, R35, 0x8, R14.reuse ;  /* 0x0000000823227825 */ /* 0x100fe200078e000e */
[----:B--2---:R-:W-:Y:S01]  /*5aa0*/  DFMA R24, R16, R24, R22 ;  /* 0x000000181018722b */ /* 0x004fe20000000016 */
[----:B------:R-:W2:Y:S04]  /*5ab0*/  LDG.E.64 R22, desc[UR10][R12.64+0x40] ;  /* 0x0000400a0c167981 */ /* 0x000ea8000c1e1b00 */
[----:B------:R-:W2:Y:S01]  /*5ac0*/  LDG.E.64 R16, desc[UR10][R34.64] ;  /* 0x0000000a22107981 */ /* 0x000ea2000c1e1b00 */
[----:B------:R-:W-:Y:S02]  /*5ad0*/  VIADD R37, R31, 0x9 ;  /* 0x000000091f257836 */ /* 0x000fe40000000000 */
[----:B---3--:R-:W-:Y:S02]  /*5ae0*/  DFMA R24, R20, R18, R24 ;  /* 0x000000121418722b */ /* 0x008fe40000000018 */
[--C-:B------:R-:W-:Y:S01]  /*5af0*/  IMAD.WIDE.U32 R20, R37, 0x8, R14.reuse ;  /* 0x0000000825147825 */ /* 0x100fe200078e000e */
[----:B------:R-:W-:Y:S01]  /*5b00*/  IADD3 R37, PT, PT, R31, 0xa, RZ ;  /* 0x0000000a1f257810 */ /* 0x000fe20007ffe0ff */
[----:B------:R-:W3:Y:S04]  /*5b10*/  LDG.E.64 R18, desc[UR10][R12.64+0x48] ;  /* 0x0000480a0c127981 */ /* 0x000ee8000c1e1b00 */
[----:B------:R-:W3:Y:S01]  /*5b20*/  LDG.E.64 R20, desc[UR10][R20.64] ;  /* 0x0000000a14147981 */ /* 0x000ee2000c1e1b00 */
[----:B------:R-:W-:Y:S01]  /*5b30*/  IMAD.WIDE.U32 R32, R37, 0x8, R14 ;  /* 0x0000000825207825 */ /* 0x000fe200078e000e */
[----:B--2---:R-:W-:-:S02]  /*5b40*/  DFMA R22, R16, R22, R24 ;  /* 0x000000161016722b */ /* 0x004fc40000000018 */
[----:B------:R-:W2:Y:S04]  /*5b50*/  LDG.E.64 R24, desc[UR10][R12.64+0x50] ;  /* 0x0000500a0c187981 */ /* 0x000ea8000c1e1b00 */
[----:B------:R-:W2:Y:S01]  /*5b60*/  LDG.E.64 R16, desc[UR10][R32.64] ;  /* 0x0000000a20107981 */ /* 0x000ea2000c1e1b00 */
[C---:B------:R-:W-:Y:S01]  /*5b70*/  VIADD R35, R31.reuse, 0xb ;  /* 0x0000000b1f237836 */ /* 0x040fe20000000000 */
[----:B------:R-:W-:Y:S01]  /*5b80*/  IADD3 R37, PT, PT, R31, 0xc, RZ ;  /* 0x0000000c1f257810 */ /* 0x000fe20007ffe0ff */
[----:B---3--:R-:W-:Y:S02]  /*5b90*/  DFMA R18, R20, R18, R22 ;  /* 0x000000121412722b */ /* 0x008fe40000000016 */
[--C-:B------:R-:W-:Y:S01]  /*5ba0*/  IMAD.WIDE.U32 R34, R35, 0x8, R14.reuse ;  /* 0x0000000823227825 */ /* 0x100fe200078e000e */
[----:B------:R-:W3:Y:S04]  /*5bb0*/  LDG.E.64 R20, desc[UR10][R12.64+0x58] ;  /* 0x0000580a0c147981 */ /* 0x000ee8000c1e1b00 */
[----:B------:R-:W3:Y:S01]  /*5bc0*/  LDG.E.64 R22, desc[UR10][R34.64] ;  /* 0x0000000a22167981 */ /* 0x000ee2000c1e1b00 */
[----:B--2---:R-:W-:Y:S01]  /*5bd0*/  DFMA R24, R16, R24, R18 ;  /* 0x000000181018722b */ /* 0x004fe20000000012 */
[----:B------:R-:W-:-:S02]  /*5be0*/  IMAD.WIDE.U32 R18, R37, 0x8, R14 ;  /* 0x0000000825127825 */ /* 0x000fc400078e000e */
[----:B------:R-:W2:Y:S04]  /*5bf0*/  LDG.E.64 R16, desc[UR10][R12.64+0x60] ;  /* 0x0000600a0c107981 */ /* 0x000ea8000c1e1b00 */
[----:B------:R-:W2:Y:S01]  /*5c00*/  LDG.E.64 R18, desc[UR10][R18.64] ;  /* 0x0000000a12127981 */ /* 0x000ea2000c1e1b00 */
[----:B------:R-:W-:Y:S01]  /*5c10*/  VIADD R33, R31, 0xd ;  /* 0x0000000d1f217836 */ /* 0x000fe20000000000 */
[----:B---3--:R-:W-:-:S03]  /*5c20*/  DFMA R24, R22, R20, R24 ;  /* 0x000000141618722b */ /* 0x008fc60000000018 */
[--C-:B------:R-:W-:Y:S01]  /*5c30*/  IMAD.WIDE.U32 R22, R33, 0x8, R14.reuse ;  /* 0x0000000821167825 */ /* 0x100fe200078e000e */
[C---:B------:R-:W-:Y:S01]  /*5c40*/  IADD3 R33, PT, PT, R31.reuse, 0xe, RZ ;  /* 0x0000000e1f217810 */ /* 0x040fe20007ffe0ff */
[----:B------:R-:W3:Y:S04]  /*5c50*/  LDG.E.64 R20, desc[UR10][R12.64+0x68] ;  /* 0x0000680a0c147981 */ /* 0x000ee8000c1e1b00 */
[----:B------:R-:W3:Y:S01]  /*5c60*/  LDG.E.64 R22, desc[UR10][R22.64] ;  /* 0x0000000a16167981 */ /* 0x000ee2000c1e1b00 */
[----:B------:R-:W-:Y:S01]  /*5c70*/  VIADD R31, R31, 0xf ;  /* 0x0000000f1f1f7836 */ /* 0x000fe20000000000 */
[----:B--2---:R-:W-:Y:S01]  /*5c80*/  DFMA R24, R18, R16, R24 ;  /* 0x000000101218722b */ /* 0x004fe20000000018 */
[--C-:B------:R-:W-:Y:S01]  /*5c90*/  IMAD.WIDE.U32 R16, R33, 0x8, R14.reuse ;  /* 0x0000000821107825 */ /* 0x100fe200078e000e */
[----:B------:R-:W2:Y:S04]  /*5ca0*/  LDG.E.64 R18, desc[UR10][R12.64+0x78] ;  /* 0x0000780a0c127981 */ /* 0x000ea8000c1e1b00 */
[----:B------:R-:W4:Y:S01]  /*5cb0*/  LDG.E.64 R32, desc[UR10][R12.64+0x70] ;  /* 0x0000700a0c207981 */ /* 0x000f22000c1e1b00 */
[----:B------:R-:W-:-:S03]  /*5cc0*/  IMAD.WIDE.U32 R14, R31, 0x8, R14 ;  /* 0x000000081f0e7825 */ /* 0x000fc600078e000e */
[----:B------:R-:W4:Y:S04]  /*5cd0*/  LDG.E.64 R16, desc[UR10][R16.64] ;  /* 0x0000000a10107981 */ /* 0x000f28000c1e1b00 */
[----:B------:R-:W2:Y:S01]  /*5ce0*/  LDG.E.64 R14, desc[UR10][R14.64] ;  /* 0x0000000a0e0e7981 */ /* 0x000ea2000c1e1b00 */
[----:B------:R-:W-:Y:S01]  /*5cf0*/  IADD3 R30, PT, PT, R30, 0x10, RZ ;  /* 0x000000101e1e7810 */ /* 0x000fe20007ffe0ff */
[----:B---3--:R-:W-:-:S03]  /*5d00*/  DFMA R20, R22, R20, R24 ;  /* 0x000000141614722b */ /* 0x008fc60000000018 */
[----:B------:R-:W-:-:S05]  /*5d10*/  ISETP.NE.AND P4, PT, R30, R3, PT ;  /* 0x000000031e00720c */ /* 0x000fca0003f85270 */
[----:B----4-:R-:W-:-:S08]  /*5d20*/  DFMA R20, R16, R32, R20 ;  /* 0x000000201014722b */ /* 0x010fd00000000014 */
[----:B--2---:R-:W-:Y:S01]  /*5d30*/  DFMA R22, R14, R18, R20 ;  /* 0x000000120e16722b */ /* 0x004fe20000000014 */
[----:B------:R-:W-:Y:S10]  /*5d40*/  @P4 BRA `(.L_x_123) ;  /* 0xfffffff800a84947 */ /* 0x000ff4000383ffff */
[----:B------:R-:W-:-:S07]  /*5d50*/  IMAD.MOV.U32 R30, RZ, RZ, R3 ;  /* 0x000000ffff1e7224 */ /* 0x000fce00078e0003 */
.L_x_122:
[----:B------:R-:W-:-:S13]  /*5d60*/  LOP3.LUT P4, RZ, R2, 0xf, RZ, 0xc0, !PT ;  /* 0x0000000f02ff7812 */ /* 0x000fda000788c0ff */
[----:B------:R-:W-:Y:S05]  /*5d70*/  @!P4 BRA `(.L_x_124) ;  /* 0x00000004007cc947 */ /* 0x000fea0003800000 */
[----:B------:R-:W-:Y:S01]  /*5d80*/  LOP3.LUT P4, RZ, R0, 0x7, RZ, 0xc0, !PT ;  /* 0x0000000700ff7812 */ /* 0x000fe2000788c0ff */
[----:B------:R-:W-:-:S12]  /*5d90*/  @!P3 BRA `(.L_x_125) ;  /* 0x0000000000b0b947 */ /* 0x000fd80003800000 */
[----:B------:R-:W0:Y:S01]  /*5da0*/  LDC.64 R12, c[0x0][0x380] ;  /* 0x0000e000ff0c7b82 */ /* 0x000e220000000a00 */
[----:B------:R-:W-:-:S07]  /*5db0*/  IADD3 R31, PT, PT, R29, R30, RZ ;  /* 0x0000001e1d1f7210 */ /* 0x000fce0007ffe0ff */
[----:B---34-:R-:W1:Y:S01]  /*5dc0*/  LDC.64 R24, c[0x0][0x390] ;  /* 0x0000e400ff187b82 */ /* 0x018e620000000a00 */
[----:B0-----:R-:W-:-:S05]  /*5dd0*/  IMAD.WIDE.U32 R34, R31, 0x8, R12 ;  /* 0x000000081f227825 */ /* 0x001fca00078e000c */
[----:B------:R-:W2:Y:S01]  /*5de0*/  LDG.E.64 R16, desc[UR10][R34.64] ;  /* 0x0000000a22107981 */ /* 0x000ea2000c1e1b00 */
[----:B-1----:R-:W-:-:S05]  /*5df0*/  IMAD.WIDE.U32 R24, R30, 0x8, R24 ;  /* 0x000000081e187825 */ /* 0x002fca00078e0018 */
[----:B------:R-:W2:Y:S01]  /*5e00*/  LDG.E.64 R20, desc[UR10][R24.64] ;  /* 0x0000000a18147981 */ /* 0x000ea2000c1e1b00 */
[C---:B------:R-:W-:Y:S01]  /*5e10*/  VIADD R37, R31.reuse, 0x1 ;  /* 0x000000011f257836 */ /* 0x040fe20000000000 */
[----:B------:R-:W-:Y:S02]  /*5e20*/  IADD3 R33, PT, PT, R31, 0x2, RZ ;  /* 0x000000021f217810 */ /* 0x000fe40007ffe0ff */
[----:B------:R-:W3:Y:S01]  /*5e30*/  LDG.E.64 R14, desc[UR10][R24.64+0x8] ;  /* 0x0000080a180e7981 */ /* 0x000ee2000c1e1b00 */
[----:B------:R-:W-:-:S05]  /*5e40*/  IMAD.WIDE.U32 R36, R37, 0x8, R12 ;  /* 0x0000000825247825 */ /* 0x000fca00078e000c */
[----:B------:R-:W3:Y:S01]  /*5e50*/  LDG.E.64 R18, desc[UR10][R36.64] ;  /* 0x0000000a24127981 */ /* 0x000ee2000c1e1b00 */
[----:B------:R-:W-:Y:S01]  /*5e60*/  IMAD.WIDE.U32 R32, R33, 0x8, R12 ;  /* 0x0000000821207825 */ /* 0x000fe200078e000c */
[----:B--2---:R-:W-:Y:S02]  /*5e70*/  DFMA R20, R16, R20, R22 ;  /* 0x000000141014722b */ /* 0x004fe40000000016 */
[----:B------:R-:W2:Y:S04]  /*5e80*/  LDG.E.64 R22, desc[UR10][R24.64+0x10] ;  /* 0x0000100a18167981 */ /* 0x000ea8000c1e1b00 */
[----:B------:R0:W2:Y:S01]  /*5e90*/  LDG.E.64 R16, desc[UR10][R32.64] ;  /* 0x0000000a20107981 */ /* 0x0000a2000c1e1b00 */
[----:B------:R-:W-:Y:S01]  /*5ea0*/  VIADD R35, R31, 0x3 ;  /* 0x000000031f237836 */ /* 0x000fe20000000000 */
[----:B---3--:R-:W-:-:S03]  /*5eb0*/  DFMA R18, R18, R14, R20 ;  /* 0x0000000e1212722b */ /* 0x008fc60000000014 */
[----:B------:R-:W-:Y:S01]  /*5ec0*/  IMAD.WIDE.U32 R34, R35, 0x8, R12 ;  /* 0x0000000823227825 */ /* 0x000fe200078e000c */
[----:B------:R-:W3:Y:S01]  /*5ed0*/  LDG.E.64 R14, desc[UR10][R24.64+0x18] ;  /* 0x0000180a180e7981 */ /* 0x000ee2000c1e1b00 */
[----:B0-----:R-:W-:-:S03]  /*5ee0*/  IADD3 R33, PT, PT, R31, 0x4, RZ ;  /* 0x000000041f217810 */ /* 0x001fc60007ffe0ff */
[----:B------:R-:W3:Y:S01]  /*5ef0*/  LDG.E.64 R20, desc[UR10][R34.64] ;  /* 0x0000000a22147981 */ /* 0x000ee2000c1e1b00 */
[----:B--2---:R-:W-:Y:S01]  /*5f00*/  DFMA R22, R16, R22, R18 ;  /* 0x000000161016722b */ /* 0x004fe20000000012 */
[----:B------:R-:W-:Y:S02]  /*5f10*/  IMAD.WIDE.U32 R18, R33, 0x8, R12 ;  /* 0x0000000821127825 */ /* 0x000fe400078e000c */
        /* <DEDUP_REMOVED lines=16> */
[----:B---3--:R-:W-:Y:S01]  /*6020*/  DFMA R14, R20, R14, R22 ;  /* 0x0000000e140e722b */ /* 0x008fe20000000016 */
[----:B------:R-:W-:-:S07]  /*6030*/  IADD3 R30, PT, PT, R30, 0x8, RZ ;  /* 0x000000081e1e7810 */ /* 0x000fce0007ffe0ff */
[----:B----4-:R-:W-:-:S08]  /*6040*/  DFMA R14, R16, R32, R14 ;  /* 0x00000020100e722b */ /* 0x010fd0000000000e */
[----:B--2---:R-:W-:-:S11]  /*6050*/  DFMA R22, R12, R18, R14 ;  /* 0x000000120c16722b */ /* 0x004fd6000000000e */
.L_x_125:
[----:B------:R-:W-:Y:S05]  /*6060*/  @!P4 BRA `(.L_x_124) ;  /* 0x0000000000c0c947 */ /* 0x000fea0003800000 */
[----:B------:R-:W-:Y:S01]  /*6070*/  ISETP.NE.AND P4, PT, R28, RZ, PT ;  /* 0x000000ff1c00720c */ /* 0x000fe20003f85270 */
[----:B------:R-:W-:-:S12]  /*6080*/  @!P2 BRA `(.L_x_126) ;  /* 0x000000000060a947 */ /* 0x000fd80003800000 */
[----:B------:R-:W0:Y:S01]  /*6090*/  LDC.64 R18, c[0x0][0x380] ;  /* 0x0000e000ff127b82 */ /* 0x000e220000000a00 */
[----:B------:R-:W-:-:S07]  /*60a0*/  IMAD.IADD R31, R29, 0x1, R30 ;  /* 0x000000011d1f7824 */ /* 0x000fce00078e021e */
[----:B------:R-:W1:Y:S01]  /*60b0*/  LDC.64 R16, c[0x0][0x390] ;  /* 0x0000e400ff107b82 */ /* 0x000e620000000a00 */
[----:B0-----:R-:W-:-:S05]  /*60c0*/  IMAD.WIDE.U32 R32, R31, 0x8, R18 ;  /* 0x000000081f207825 */ /* 0x001fca00078e0012 */
[----:B------:R-:W2:Y:S01]  /*60d0*/  LDG.E.64 R20, desc[UR10][R32.64] ;  /* 0x0000000a20147981 */ /* 0x000ea2000c1e1b00 */
[----:B-1----:R-:W-:-:S05]  /*60e0*/  IMAD.WIDE.U32 R16, R30, 0x8, R16 ;  /* 0x000000081e107825 */ /* 0x002fca00078e0010 */
[----:B---34-:R-:W2:Y:S01]  /*60f0*/  LDG.E.64 R24, desc[UR10][R16.64] ;  /* 0x0000000a10187981 */ /* 0x018ea2000c1e1b00 */
[C---:B------:R-:W-:Y:S01]  /*6100*/  IADD3 R15, PT, PT, R31.reuse, 0x1, RZ ;  /* 0x000000011f0f7810 */ /* 0x040fe20007ffe0ff */
[----:B------:R-:W-:Y:S02]  /*6110*/  VIADD R35, R31, 0x2 ;  /* 0x000000021f237836 */ /* 0x000fe40000000000 */
[----:B------:R-:W3:Y:S02]  /*6120*/  LDG.E.64 R12, desc[UR10][R16.64+0x8] ;  /* 0x0000080a100c7981 */ /* 0x000ee4000c1e1b00 */
[--C-:B------:R-:W-:Y:S01]  /*6130*/  IMAD.WIDE.U32 R14, R15, 0x8, R18.reuse ;  /* 0x000000080f0e7825 */ /* 0x100fe200078e0012 */
[----:B------:R-:W-:Y:S01]  /*6140*/  IADD3 R31, PT, PT, R31, 0x3, RZ ;  /* 0x000000031f1f7810 */ /* 0x000fe20007ffe0ff */
[----:B------:R-:W4:Y:S04]  /*6150*/  LDG.E.64 R32, desc[UR10][R16.64+0x18] ;  /* 0x0000180a10207981 */ /* 0x000f28000c1e1b00 */
[----:B------:R-:W3:Y:S01]  /*6160*/  LDG.E.64 R14, desc[UR10][R14.64] ;  /* 0x0000000a0e0e7981 */ /* 0x000ee2000c1e1b00 */
[----:B------:R-:W-:-:S04]  /*6170*/  IMAD.WIDE.U32 R34, R35, 0x8, R18 ;  /* 0x0000000823227825 */ /* 0x000fc800078e0012 */
[----:B------:R-:W-:-:S06]  /*6180*/  IMAD.WIDE.U32 R18, R31, 0x8, R18 ;  /* 0x000000081f127825 */ /* 0x000fcc00078e0012 */
[----:B------:R-:W4:Y:S01]  /*6190*/  LDG.E.64 R18, desc[UR10][R18.64] ;  /* 0x0000000a12127981 */ /* 0x000f22000c1e1b00 */
[----:B--2---:R-:W-:-:S03]  /*61a0*/  DFMA R24, R20, R24, R22 ;  /* 0x000000181418722b */ /* 0x004fc60000000016 */
[----:B------:R-:W2:Y:S04]  /*61b0*/  LDG.E.64 R20, desc[UR10][R16.64+0x10] ;  /* 0x0000100a10147981 */ /* 0x000ea8000c1e1b00 */
[----:B------:R-:W2:Y:S01]  /*61c0*/  LDG.E.64 R22, desc[UR10][R34.64] ;  /* 0x0000000a22167981 */ /* 0x000ea2000c1e1b00 */
[----:B---3--:R-:W-:Y:S01]  /*61d0*/  DFMA R12, R14, R12, R24 ;  /* 0x0000000c0e0c722b */ /* 0x008fe20000000018 */
[----:B------:R-:W-:-:S07]  /*61e0*/  VIADD R30, R30, 0x4 ;  /* 0x000000041e1e7836 */ /* 0x000fce0000000000 */
[----:B--2---:R-:W-:-:S08]  /*61f0*/  DFMA R22, R22, R20, R12 ;  /* 0x000000141616722b */ /* 0x004fd0000000000c */
[----:B----4-:R-:W-:-:S11]  /*6200*/  DFMA R22, R18, R32, R22 ;  /* 0x000000201216722b */ /* 0x010fd60000000016 */
.L_x_126:
[----:B------:R-:W-:Y:S05]  /*6210*/  @!P4 BRA `(.L_x_124) ;  /* 0x000000000054c947 */ /* 0x000fea0003800000 */
[----:B---34-:R-:W0:Y:S01]  /*6220*/  LDC.64 R14, c[0x0][0x380] ;  /* 0x0000e000ff0e7b82 */ /* 0x018e220000000a00 */
[----:B------:R-:W-:-:S07]  /*6230*/  IADD3 R21, PT, PT, R29, R30, RZ ;  /* 0x0000001e1d157210 */ /* 0x000fce0007ffe0ff */
[----:B------:R-:W1:Y:S01]  /*6240*/  LDC.64 R12, c[0x0][0x390] ;  /* 0x0000e400ff0c7b82 */ /* 0x000e620000000a00 */
[----:B0-----:R-:W-:-:S06]  /*6250*/  IMAD.WIDE.U32 R18, R21, 0x8, R14 ;  /* 0x0000000815127825 */ /* 0x001fcc00078e000e */
[----:B------:R-:W2:Y:S01]  /*6260*/  LDG.E.64 R18, desc[UR10][R18.64] ;  /* 0x0000000a12127981 */ /* 0x000ea2000c1e1b00 */
[----:B-1----:R-:W-:-:S05]  /*6270*/  IMAD.WIDE.U32 R12, R30, 0x8, R12 ;  /* 0x000000081e0c7825 */ /* 0x002fca00078e000c */
[----:B------:R-:W2:Y:S01]  /*6280*/  LDG.E.64 R16, desc[UR10][R12.64] ;  /* 0x0000000a0c107981 */ /* 0x000ea2000c1e1b00 */
[----:B------:R-:W-:Y:S01]  /*6290*/  ISETP.NE.AND P4, PT, R28, 0x1, PT ;  /* 0x000000011c00780c */ /* 0x000fe20003f85270 */
[----:B--2---:R-:W-:-:S12]  /*62a0*/  DFMA R22, R18, R16, R22 ;  /* 0x000000101216722b */ /* 0x004fd80000000016 */
[----:B------:R-:W-:Y:S05]  /*62b0*/  @!P4 BRA `(.L_x_124) ;  /* 0x00000000002cc947 */ /* 0x000fea0003800000 */
[----:B------:R-:W-:Y:S01]  /*62c0*/  ISETP.NE.AND P4, PT, R28, 0x2, PT ;  /* 0x000000021c00780c */ /* 0x000fe20003f85270 */
[----:B------:R-:W-:Y:S01]  /*62d0*/  VIADD R19, R21, 0x1 ;  /* 0x0000000115137836 */ /* 0x000fe20000000000 */
[----:B------:R-:W2:Y:S03]  /*62e0*/  LDG.E.64 R16, desc[UR10][R12.64+0x8] ;  /* 0x0000080a0c107981 */ /* 0x000ea6000c1e1b00 */
[----:B------:R-:W-:-:S06]  /*62f0*/  IMAD.WIDE.U32 R18, R19, 0x8, R14 ;  /* 0x0000000813127825 */ /* 0x000fcc00078e000e */
[----:B------:R-:W2:Y:S02]  /*6300*/  LDG.E.64 R18, desc[UR10][R18.64] ;  /* 0x0000000a12127981 */ /* 0x000ea4000c1e1b00 */
[----:B------:R-:W-:-:S05]  /*6310*/  @P4 IADD3 R21, PT, PT, R21, 0x2, RZ ;  /* 0x0000000215154810 */ /* 0x000fca0007ffe0ff */
[----:B------:R-:W-:Y:S02]  /*6320*/  @P4 IMAD.WIDE.U32 R14, R21, 0x8, R14 ;  /* 0x00000008150e4825 */ /* 0x000fe400078e000e */
[----:B------:R-:W3:Y:S04]  /*6330*/  @P4 LDG.E.64 R20, desc[UR10][R12.64+0x10] ;  /* 0x0000100a0c144981 */ /* 0x000ee8000c1e1b00 */
[----:B------:R-:W3:Y:S01]  /*6340*/  @P4 LDG.E.64 R14, desc[UR10][R14.64] ;  /* 0x0000000a0e0e4981 */ /* 0x000ee2000c1e1b00 */
[----:B--2---:R-:W-:-:S08]  /*6350*/  DFMA R22, R18, R16, R22 ;  /* 0x000000101216722b */ /* 0x004fd00000000016 */
[----:B---3--:R-:W-:-:S11]  /*6360*/  @P4 DFMA R22, R14, R20, R22 ;  /* 0x000000140e16422b */ /* 0x008fd60000000016 */
.L_x_124:
[----:B------:R-:W-:-:S11]  /*6370*/  DADD R12, R22, R22 ;  /* 0x00000000160c7229 */ /* 0x000fd60000000016 */
.L_x_121:
[----:B------:R-:W-:Y:S05]  /*6380*/  @!P0 BRA `(.L_x_127) ;  /* 0x0000000c00c48947 */ /* 0x000fea0003800000 */
[----:B------:R-:W-:Y:S01]  /*6390*/  UISETP.GE.U32.AND UP0, UPT, UR14, 0x3, UPT ;  /* 0x000000030e00788c */ /* 0x000fe2000bf06070 */
[----:B------:R-:W-:Y:S02]  /*63a0*/  IMAD R29, R4, UR12, R7 ;  /* 0x0000000c041d7c24 */ /* 0x000fe4000f8e0207 */
[----:B------:R-:W-:-:S06]  /*63b0*/  IMAD.MOV.U32 R22, RZ, RZ, RZ ;  /* 0x000000ffff167224 */ /* 0x000fcc00078e00ff */
[----:B------:R-:W-:Y:S05]  /*63c0*/  BRA.U !UP0, `(.L_x_128) ;  /* 0x0000000d08487547 */ /* 0x000fea000b800000 */
[----:B------:R-:W-:Y:S02]  /*63d0*/  ISETP.GT.AND P0, PT, R26, RZ, PT ;  /* 0x000000ff1a00720c */ /* 0x000fe40003f04270 */
[----:B------:R-:W-:-:S11]  /*63e0*/  MOV R31, RZ ;  /* 0x000000ff001f7202 */ /* 0x000fd60000000f00 */
[----:B------:R-:W-:Y:S05]  /*63f0*/  @!P0 BRA `(.L_x_129) ;  /* 0x0000000800c08947 */ /* 0x000fea0003800000 */
[----:B---34-:R-:W-:Y:S01]  /*6400*/  IMAD.IADD R14, R26, 0x1, -R31 ;  /* 0x000000011a0e7824 */ /* 0x018fe200078e0a1f */
[----:B------:R-:W-:-:S04]  /*6410*/  PLOP3.LUT P0, PT, PT, PT, PT, 0x80, 0x8 ;  /* 0x000000000008781c */ /* 0x000fc80003f0f070 */
[----:B------:R-:W-:-:S13]  /*6420*/  ISETP.GT.AND P4, PT, R14, 0xc, PT ;  /* 0x0000000c0e00780c */ /* 0x000fda0003f84270 */
[----:B------:R-:W-:Y:S05]  /*6430*/  @!P4 BRA `(.L_x_130) ;  /* 0x0000000400bcc947 */ /* 0x000fea0003800000 */
[----:B------:R-:W-:Y:S02]  /*6440*/  PLOP3.LUT P0, PT, PT, PT, PT, 0x8, 0x80 ;  /* 0x000000000080781c */ /* 0x000fe40003f0e170 */
[----:B------:R-:W-:-:S11]  /*6450*/  IADD3 R30, PT, PT, R26, -0xc, RZ ;  /* 0xfffffff41a1e7810 */ /* 0x000fd60007ffe0ff */
.L_x_131:
[----:B0-----:R-:W0:Y:S01]  /*6460*/  LDC.64 R16, c[0x0][0x390] ;  /* 0x0000e400ff107b82 */ /* 0x001e220000000a00 */
[----:B------:R-:W-:-:S07]  /*6470*/  IMAD.IADD R33, R29, 0x1, R31 ;  /* 0x000000011d217824 */ /* 0x000fce00078e021f */
[----:B------:R-:W1:Y:S01]  /*6480*/  LDC.64 R18, c[0x0][0x380] ;  /* 0x0000e000ff127b82 */ /* 0x000e620000000a00 */
[----:B0-----:R-:W-:-:S05]  /*6490*/  IMAD.WIDE.U32 R20, R31, 0x8, R16 ;  /* 0x000000081f147825 */ /* 0x001fca00078e0010 */
[----:B------:R-:W2:Y:S01]  /*64a0*/  LDG.E.64 R14, desc[UR10][R20.64] ;  /* 0x0000000a140e7981 */ /* 0x000ea2000c1e1b00 */
[----:B-1----:R-:W-:-:S05]  /*64b0*/  IMAD.WIDE.U32 R22, R33, 0x8, R18 ;  /* 0x0000000821167825 */ /* 0x002fca00078e0012 */
[----:B------:R-:W2:Y:S01]  /*64c0*/  LDG.E.64 R36, desc[UR10][R22.64] ;  /* 0x0000000a16247981 */ /* 0x000ea2000c1e1b00 */
[----:B------:R-:W-:-:S05]  /*64d0*/  IADD3 R25, PT, PT, R33, 0x1, RZ ;  /* 0x0000000121197810 */ /* 0x000fca0007ffe0ff */
[----:B------:R-:W-:Y:S01]  /*64e0*/  IMAD.WIDE.U32 R24, R25, 0x8, R18 ;  /* 0x0000000819187825 */ /* 0x000fe200078e0012 */
[----:B--2---:R-:W-:-:S07]  /*64f0*/  DFMA R36, R14, -R12, R36 ;  /* 0x8000000c0e24722b */ /* 0x004fce0000000024 */
[----:B------:R0:W-:Y:S04]  /*6500*/  STG.E.64 desc[UR10][R22.64], R36 ;  /* 0x0000002416007986 */ /* 0x0001e8000c101b0a */
[----:B------:R-:W2:Y:S04]  /*6510*/  LDG.E.64 R14, desc[UR10][R20.64+0x8] ;  /* 0x0000080a140e7981 */ /* 0x000ea8000c1e1b00 */
[----:B------:R-:W2:Y:S02]  /*6520*/  LDG.E.64 R34, desc[UR10][R24.64] ;  /* 0x0000000a18227981 */ /* 0x000ea4000c1e1b00 */
[----:B--2---:R-:W-:Y:S01]  /*6530*/  DFMA R34, R14, -R12, R34 ;  /* 0x8000000c0e22722b */ /* 0x004fe20000000022 */
[----:B------:R-:W-:-:S04]  /*6540*/  VIADD R15, R33, 0x2 ;  /* 0x00000002210f7836 */ /* 0x000fc80000000000 */
[----:B0-----:R-:W-:Y:S02]  /*6550*/  IMAD.WIDE.U32 R22, R15, 0x8, R18 ;  /* 0x000000080f167825 */ /* 0x001fe400078e0012 */
[----:B------:R0:W-:Y:S04]  /*6560*/  STG.E.64 desc[UR10][R24.64], R34 ;  /* 0x0000002218007986 */ /* 0x0001e8000c101b0a */
[----:B------:R-:W2:Y:S04]  /*6570*/  LDG.E.64 R14, desc[UR10][R22.64] ;  /* 0x0000000a160e7981 */ /* 0x000ea8000c1e1b00 */
[----:B0-----:R-:W2:Y:S01]  /*6580*/  LDG.E.64 R24, desc[UR10][R20.64+0x10] ;  /* 0x0000100a14187981 */ /* 0x001ea2000c1e1b00 */
[----:B------:R-:W-:-:S05]  /*6590*/  IADD3 R32, PT, PT, R33, 0x3, RZ ;  /* 0x0000000321207810 */ /* 0x000fca0007ffe0ff */
[----:B------:R-:W-:Y:S01]  /*65a0*/  IMAD.WIDE.U32 R36, R32, 0x8, R18 ;  /* 0x0000000820247825 */ /* 0x000fe200078e0012 */
[----:B--2---:R-:W-:-:S07]  /*65b0*/  DFMA R14, R24, -R12, R14 ;  /* 0x8000000c180e722b */ /* 0x004fce000000000e */
[----:B------:R0:W-:Y:S04]  /*65c0*/  STG.E.64 desc[UR10][R22.64], R14 ;  /* 0x0000000e16007986 */ /* 0x0001e8000c101b0a */
[----:B------:R-:W2:Y:S04]  /*65d0*/  LDG.E.64 R20, desc[UR10][R20.64+0x18] ;  /* 0x0000180a14147981 */ /* 0x000ea8000c1e1b00 */
[----:B------:R-:W2:Y:S01]  /*65e0*/  LDG.E.64 R24, desc[UR10][R36.64] ;  /* 0x0000000a24187981 */ /* 0x000ea2000c1e1b00 */
[----:B------:R-:W-:-:S05]  /*65f0*/  VIADD R32, R31, 0x4 ;  /* 0x000000041f207836 */ /* 0x000fca0000000000 */
[----:B0-----:R-:W-:-:S05]  /*6600*/  IADD3 R15, PT, PT, R29, R32, RZ ;  /* 0x000000201d0f7210 */ /* 0x001fca0007ffe0ff */
[----:B------:R-:W-:Y:S01]  /*6610*/  IMAD.WIDE.U32 R22, R15, 0x8, R18 ;  /* 0x000000080f167825 */ /* 0x000fe200078e0012 */
[----:B--2---:R-:W-:-:S03]  /*6620*/  DFMA R24, R20, -R12, R24 ;  /* 0x8000000c1418722b */ /* 0x004fc60000000018 */
[----:B------:R-:W-:-:S04]  /*6630*/  IMAD.WIDE.U32 R20, R32, 0x8, R16 ;  /* 0x0000000820147825 */ /* 0x000fc800078e0010 */
        /* <DEDUP_REMOVED lines=8> */
[----:B------:R-:W2:Y:S02]  /*66c0*/  LDG.E.64 R36, desc[UR10][R24.64] ;  /* 0x0000000a18247981 */ /* 0x000ea4000c1e1b00 */
[----:B--2---:R-:W-:Y:S01]  /*66d0*/  DFMA R36, R14, -R12, R36 ;  /* 0x8000000c0e24722b */ /* 0x004fe20000000024 */
[----:B------:R-:W-:-:S05]  /*66e0*/  IADD3 R15, PT, PT, R33, 0x6, RZ ;  /* 0x00000006210f7810 */ /* 0x000fca0007ffe0ff */
[----:B0-----:R-:W-:Y:S01]  /*66f0*/  IMAD.WIDE.U32 R22, R15, 0x8, R18 ;  /* 0x000000080f167825 */ /* 0x001fe200078e0012 */
[----:B------:R0:W-:Y:S04]  /*6700*/  STG.E.64 desc[UR10][R24.64], R36 ;  /* 0x0000002418007986 */ /* 0x0001e8000c101b0a */
[----:B------:R-:W2:Y:S04]  /*6710*/  LDG.E.64 R14, desc[UR10][R22.64] ;  /* 0x0000000a160e7981 */ /* 0x000ea8000c1e1b00 */
[----:B0-----:R-:W2:Y:S01]  /*6720*/  LDG.E.64 R24, desc[UR10][R20.64+0x10] ;  /* 0x0000100a14187981 */ /* 0x001ea2000c1e1b00 */
[----:B------:R-:W-:-:S04]  /*6730*/  VIADD R32, R33, 0x7 ;  /* 0x0000000721207836 */ /* 0x000fc80000000000 */
[----:B------:R-:W-:Y:S01]  /*6740*/  IMAD.WIDE.U32 R34, R32, 0x8, R18 ;  /* 0x0000000820227825 */ /* 0x000fe200078e0012 */
[----:B--2---:R-:W-:-:S07]  /*6750*/  DFMA R14, R24, -R12, R14 ;  /* 0x8000000c180e722b */ /* 0x004fce000000000e */
[----:B------:R0:W-:Y:S04]  /*6760*/  STG.E.64 desc[UR10][R22.64], R14 ;  /* 0x0000000e16007986 */ /* 0x0001e8000c101b0a */
[----:B------:R-:W2:Y:S04]  /*6770*/  LDG.E.64 R20, desc[UR10][R20.64+0x18] ;  /* 0x0000180a14147981 */ /* 0x000ea8000c1e1b00 */
[----:B------:R-:W2:Y:S01]  /*6780*/  LDG.E.64 R36, desc[UR10][R34.64] ;  /* 0x0000000a22247981 */ /* 0x000ea2000c1e1b00 */
[----:B------:R-:W-:-:S05]  /*6790*/  IADD3 R32, PT, PT, R31, 0x8, RZ ;  /* 0x000000081f207810 */ /* 0x000fca0007ffe0ff */
[----:B0-----:R-:W-:-:S04]  /*67a0*/  IMAD.IADD R15, R29, 0x1, R32 ;  /* 0x000000011d0f7824 */ /* 0x001fc800078e0220 */
[----:B------:R-:W-:Y:S01]  /*67b0*/  IMAD.WIDE.U32 R22, R15, 0x8, R18 ;  /* 0x000000080f167825 */ /* 0x000fe200078e0012 */
[----:B--2---:R-:W-:-:S03]  /*67c0*/  DFMA R36, R20, -R12, R36 ;  /* 0x8000000c1424722b */ /* 0x004fc60000000024 */
[----:B------:R-:W-:-:S04]  /*67d0*/  IMAD.WIDE.U32 R20, R32, 0x8, R16 ;  /* 0x0000000820147825 */ /* 0x000fc800078e0010 */
        /* <DEDUP_REMOVED lines=8> */
[----:B------:R-:W2:Y:S02]  /*6860*/  LDG.E.64 R34, desc[UR10][R36.64] ;  /* 0x0000000a24227981 */ /* 0x000ea4000c1e1b00 */
[----:B--2---:R-:W-:Y:S01]  /*6870*/  DFMA R34, R14, -R12, R34 ;  /* 0x8000000c0e22722b */ /* 0x004fe20000000022 */
[----:B------:R-:W-:-:S04]  /*6880*/  VIADD R15, R33, 0xa ;  /* 0x0000000a210f7836 */ /* 0x000fc80000000000 */
[----:B------:R-:W-:Y:S02]  /*6890*/  IMAD.WIDE.U32 R14, R15, 0x8, R18 ;  /* 0x000000080f0e7825 */ /* 0x000fe400078e0012 */
[----:B------:R1:W-:Y:S04]  /*68a0*/  STG.E.64 desc[UR10][R36.64], R34 ;  /* 0x0000002224007986 */ /* 0x0003e8000c101b0a */
[----:B0-----:R-:W2:Y:S04]  /*68b0*/  LDG.E.64 R22, desc[UR10][R20.64+0x10] ;  /* 0x0000100a14167981 */ /* 0x001ea8000c1e1b00 */
[----:B------:R-:W2:Y:S01]  /*68c0*/  LDG.E.64 R24, desc[UR10][R14.64] ;  /* 0x0000000a0e187981 */ /* 0x000ea2000c1e1b00 */
[----:B------:R-:W-:Y:S01]  /*68d0*/  IADD3 R32, PT, PT, R33, 0xb, RZ ;  /* 0x0000000b21207810 */ /* 0x000fe20007ffe0ff */
[----:B--2---:R-:W-:-:S04]  /*68e0*/  DFMA R22, R22, -R12, R24 ;  /* 0x8000000c1616722b */ /* 0x004fc80000000018 */
[----:B------:R-:W-:-:S03]  /*68f0*/  IMAD.WIDE.U32 R24, R32, 0x8, R18 ;  /* 0x0000000820187825 */ /* 0x000fc600078e0012 */
[----:B------:R0:W-:Y:S04]  /*6900*/  STG.E.64 desc[UR10][R14.64], R22 ;  /* 0x000000160e007986 */ /* 0x0001e8000c101b0a */
[----:B------:R-:W2:Y:S04]  /*6910*/  LDG.E.64 R20, desc[UR10][R20.64+0x18] ;  /* 0x0000180a14147981 */ /* 0x000ea8000c1e1b00 */
[----:B-1----:R-:W2:Y:S01]  /*6920*/  LDG.E.64 R34, desc[UR10][R24.64] ;  /* 0x0000000a18227981 */ /* 0x002ea2000c1e1b00 */
[----:B------:R-:W-:-:S05]  /*6930*/  VIADD R32, R31, 0xc ;  /* 0x0000000c1f207836 */ /* 0x000fca0000000000 */
[----:B------:R-:W-:Y:S01]  /*6940*/  IADD3 R37, PT, PT, R29, R32, RZ ;  /* 0x000000201d257210 */ /* 0x000fe20007ffe0ff */
[----:B------:R-:W-:-:S04]  /*6950*/  IMAD.WIDE.U32 R16, R32, 0x8, R16 ;  /* 0x0000000820107825 */ /* 0x000fc800078e0010 */
[----:B------:R-:W-:Y:S01]  /*6960*/  IMAD.WIDE.U32 R36, R37, 0x8, R18 ;  /* 0x0000000825247825 */ /* 0x000fe200078e0012 */
[----:B--2---:R-:W-:-:S07]  /*6970*/  DFMA R34, R20, -R12, R34 ;  /* 0x8000000c1422722b */ /* 0x004fce0000000022 */
[----:B------:R1:W-:Y:S04]  /*6980*/  STG.E.64 desc[UR10][R24.64], R34 ;  /* 0x0000002218007986 */ /* 0x0003e8000c101b0a */
[----:B0-----:R-:W2:Y:S04]  /*6990*/  LDG.E.64 R22, desc[UR10][R16.64] ;  /* 0x0000000a10167981 */ /* 0x001ea8000c1e1b00 */
[----:B------:R-:W2:Y:S01]  /*69a0*/  LDG.E.64 R20, desc[UR10][R36.64] ;  /* 0x0000000a24147981 */ /* 0x000ea2000c1e1b00 */
[----:B------:R-:W-:-:S04]  /*69b0*/  VIADD R15, R33, 0xd ;  /* 0x0000000d210f7836 */ /* 0x000fc80000000000 */
[----:B-1----:R-:W-:Y:S01]  /*69c0*/  IMAD.WIDE.U32 R24, R15, 0x8, R18 ;  /* 0x000000080f187825 */ /* 0x002fe200078e0012 */
[----:B--2---:R-:W-:-:S07]  /*69d0*/  DFMA R22, R22, -R12, R20 ;  /* 0x8000000c1616722b */ /* 0x004fce0000000014 */
[----:B------:R0:W-:Y:S04]  /*69e0*/  STG.E.64 desc[UR10][R36.64], R22 ;  /* 0x0000001624007986 */ /* 0x0001e8000c101b0a */
[----:B------:R-:W2:Y:S04]  /*69f0*/  LDG.E.64 R20, desc[UR10][R16.64+0x8] ;  /* 0x0000080a10147981 */ /* 0x000ea8000c1e1b00 */
[----:B------:R-:W2:Y:S01]  /*6a00*/  LDG.E.64 R14, desc[UR10][R24.64] ;  /* 0x0000000a180e7981 */ /* 0x000ea2000c1e1b00 */
[----:B------:R-:W-:Y:S01]  /*6a10*/  IADD3 R32, PT, PT, R33, 0xe, RZ ;  /* 0x0000000e21207810 */ /* 0x000fe20007ffe0ff */
[----:B--2---:R-:W-:-:S04]  /*6a20*/  DFMA R14, R20, -R12, R14 ;  /* 0x8000000c140e722b */ /* 0x004fc8000000000e */
[----:B------:R-:W-:-:S03]  /*6a30*/  IMAD.WIDE.U32 R20, R32, 0x8, R18 ;  /* 0x0000000820147825 */ /* 0x000fc600078e0012 */
[----:B------:R1:W-:Y:S04]  /*6a40*/  STG.E.64 desc[UR10][R24.64], R14 ;  /* 0x0000000e18007986 */ /* 0x0003e8000c101b0a */
[----:B0-----:R-:W2:Y:S04]  /*6a50*/  LDG.E.64 R22, desc[UR10][R16.64+0x10] ;  /* 0x0000100a10167981 */ /* 0x001ea8000c1e1b00 */
[----:B-1----:R-:W2:Y:S01]  /*6a60*/  LDG.E.64 R14, desc[UR10][R20.64] ;  /* 0x0000000a140e7981 */ /* 0x002ea2000c1e1b00 */
[----:B------:R-:W-:-:S04]  /*6a70*/  VIADD R35, R33, 0xf ;  /* 0x0000000f21237836 */ /* 0x000fc80000000000 */
[----:B------:R-:W-:Y:S01]  /*6a80*/  IMAD.WIDE.U32 R18, R35, 0x8, R18 ;  /* 0x0000000823127825 */ /* 0x000fe200078e0012 */
[----:B--2---:R-:W-:-:S07]  /*6a90*/  DFMA R32, R22, -R12, R14 ;  /* 0x8000000c1620722b */ /* 0x004fce000000000e */
[----:B------:R0:W-:Y:S04]  /*6aa0*/  STG.E.64 desc[UR10][R20.64], R32 ;  /* 0x0000002014007986 */ /* 0x0001e8000c101b0a */
[----:B------:R-:W2:Y:S04]  /*6ab0*/  LDG.E.64 R34, desc[UR10][R16.64+0x18] ;  /* 0x0000180a10227981 */ /* 0x000ea8000c1e1b00 */
[----:B------:R-:W2:Y:S01]  /*6ac0*/  LDG.E.64 R22, desc[UR10][R18.64] ;  /* 0x0000000a12167981 */ /* 0x000ea2000c1e1b00 */
[----:B------:R-:W-:-:S04]  /*6ad0*/  IADD3 R31, PT, PT, R31, 0x10, RZ ;  /* 0x000000101f1f7810 */ /* 0x000fc80007ffe0ff */
[----:B------:R-:W-:Y:S01]  /*6ae0*/  ISETP.GE.AND P4, PT, R31, R30, PT ;  /* 0x0000001e1f00720c */ /* 0x000fe20003f86270 */
[----:B--2---:R-:W-:-:S07]  /*6af0*/  DFMA R22, R34, -R12, R22 ;  /* 0x8000000c2216722b */ /* 0x004fce0000000016 */
[----:B------:R0:W-:Y:S05]  /*6b00*/  STG.E.64 desc[UR10][R18.64], R22 ;  /* 0x0000001612007986 */ /* 0x0001ea000c101b0a */
[----:B------:R-:W-:Y:S05]  /*6b10*/  @!P4 BRA `(.L_x_131) ;  /* 0xfffffff80050c947 */ /* 0x000fea000383ffff */
[----:B0-----:R-:W-:-:S07]  /*6b20*/  IMAD.MOV.U32 R22, RZ, RZ, R26 ;  /* 0x000000ffff167224 */ /* 0x001fce00078e001a */
.L_x_130:
[----:B------:R-:W-:-:S04]  /*6b30*/  IADD3 R14, PT, PT, R26, -R31, RZ ;  /* 0x8000001f1a0e7210 */ /* 0x000fc80007ffe0ff */
[----:B------:R-:W-:-:S13]  /*6b40*/  ISETP.GT.AND P4, PT, R14, 0x4, PT ;  /* 0x000000040e00780c */ /* 0x000fda0003f84270 */
[----:B------:R-:W-:Y:S05]  /*6b50*/  @!P4 BRA `(.L_x_132) ;  /* 0x0000000000e0c947 */ /* 0x000fea0003800000 */
[----:B------:R-:W0:Y:S01]  /*6b60*/  LDC.64 R16, c[0x0][0x390] ;  /* 0x0000e400ff107b82 */ /* 0x000e220000000a00 */
        /* <DEDUP_REMOVED lines=11> */
[----:B------:R-:W2:Y:S01]  /*6c20*/  LDG.E.64 R32, desc[UR10][R36.64] ;  /* 0x0000000a24207981 */ /* 0x000ea2000c1e1b00 */
[----:B------:R-:W-:-:S04]  /*6c30*/  VIADD R30, R35, 0x2 ;  /* 0x00000002231e7836 */ /* 0x000fc80000000000 */
[----:B0-----:R-:W-:Y:S01]  /*6c40*/  IMAD.WIDE.U32 R22, R30, 0x8, R14 ;  /* 0x000000081e167825 */ /* 0x001fe200078e000e */
[----:B--2---:R-:W-:-:S07]  /*6c50*/  DFMA R32, R18, -R12, R32 ;  /* 0x8000000c1220722b */ /* 0x004fce0000000020 */
[----:B------:R0:W-:Y:S04]  /*6c60*/  STG.E.64 desc[UR10][R36.64], R32 ;  /* 0x0000002024007986 */ /* 0x0001e8000c101b0a */
[----:B------:R-:W2:Y:S04]  /*6c70*/  LDG.E.64 R18, desc[UR10][R24.64+0x10] ;  /* 0x0000100a18127981 */ /* 0x000ea8000c1e1b00 */
[----:B------:R-:W2:Y:S01]  /*6c80*/  LDG.E.64 R20, desc[UR10][R22.64] ;  /* 0x0000000a16147981 */ /* 0x000ea2000c1e1b00 */
[----:B------:R-:W-:Y:S01]  /*6c90*/  IADD3 R30, PT, PT, R35, 0x3, RZ ;  /* 0x00000003231e7810 */ /* 0x000fe20007ffe0ff */
[----:B--2---:R-:W-:-:S04]  /*6ca0*/  DFMA R20, R18, -R12, R20 ;  /* 0x8000000c1214722b */ /* 0x004fc80000000014 */
[----:B------:R-:W-:-:S03]  /*6cb0*/  IMAD.WIDE.U32 R18, R30, 0x8, R14 ;  /* 0x000000081e127825 */ /* 0x000fc600078e000e */
[----:B------:R-:W-:Y:S04]  /*6cc0*/  STG.E.64 desc[UR10][R22.64], R20 ;  /* 0x0000001416007986 */ /* 0x000fe8000c101b0a */
[----:B------:R-:W2:Y:S04]  /*6cd0*/  LDG.E.64 R24, desc[UR10][R24.64+0x18] ;  /* 0x0000180a18187981 */ /* 0x000ea8000c1e1b00 */
[----:B0-----:R-:W2:Y:S01]  /*6ce0*/  LDG.E.64 R32, desc[UR10][R18.64] ;  /* 0x0000000a12207981 */ /* 0x001ea2000c1e1b00 */
[----:B------:R-:W-:-:S05]  /*6cf0*/  VIADD R30, R31, 0x4 ;  /* 0x000000041f1e7836 */ /* 0x000fca0000000000 */
[----:B------:R-:W-:Y:S01]  /*6d00*/  IADD3 R34, PT, PT, R29, R30, RZ ;  /* 0x0000001e1d227210 */ /* 0x000fe20007ffe0ff */
[----:B------:R-:W-:-:S04]  /*6d10*/  IMAD.WIDE.U32 R16, R30, 0x8, R16 ;  /* 0x000000081e107825 */ /* 0x000fc800078e0010 */
[----:B------:R-:W-:Y:S01]  /*6d20*/  IMAD.WIDE.U32 R36, R34, 0x8, R14 ;  /* 0x0000000822247825 */ /* 0x000fe200078e000e */
[----:B--2---:R-:W-:-:S07]  /*6d30*/  DFMA R32, R24, -R12, R32 ;  /* 0x8000000c1820722b */ /* 0x004fce0000000020 */
[----:B------:R0:W-:Y:S04]  /*6d40*/  STG.E.64 desc[UR10][R18.64], R32 ;  /* 0x0000002012007986 */ /* 0x0001e8000c101b0a */
[----:B------:R-:W2:Y:S04]  /*6d50*/  LDG.E.64 R24, desc[UR10][R36.64] ;  /* 0x0000000a24187981 */ /* 0x000ea8000c1e1b00 */
[----:B0-----:R-:W2:Y:S01]  /*6d60*/  LDG.E.64 R32, desc[UR10][R16.64] ;  /* 0x0000000a10207981 */ /* 0x001ea2000c1e1b00 */
[----:B------:R-:W-:Y:S01]  /*6d70*/  IADD3 R21, PT, PT, R35, 0x5, RZ ;  /* 0x0000000523157810 */ /* 0x000fe20007ffe0ff */
[----:B--2---:R-:W-:-:S04]  /*6d80*/  DFMA R32, R32, -R12, R24 ;  /* 0x8000000c2020722b */ /* 0x004fc80000000018 */
[----:B------:R-:W-:-:S03]  /*6d90*/  IMAD.WIDE.U32 R24, R21, 0x8, R14 ;  /* 0x0000000815187825 */ /* 0x000fc600078e000e */
[----:B------:R-:W-:Y:S04]  /*6da0*/  STG.E.64 desc[UR10][R36.64], R32 ;  /* 0x0000002024007986 */ /* 0x000fe8000c101b0a */
[----:B------:R-:W2:Y:S04]  /*6db0*/  LDG.E.64 R20, desc[UR10][R16.64+0x8] ;  /* 0x0000080a10147981 */ /* 0x000ea8000c1e1b00 */
[----:B------:R-:W2:Y:S01]  /*6dc0*/  LDG.E.64 R22, desc[UR10][R24.64] ;  /* 0x0000000a18167981 */ /* 0x000ea2000c1e1b00 */
[----:B------:R-:W-:Y:S01]  /*6dd0*/  VIADD R30, R35, 0x6 ;  /* 0x00000006231e7836 */ /* 0x000fe20000000000 */
[----:B--2---:R-:W-:-:S03]  /*6de0*/  DFMA R22, R20, -R12, R22 ;  /* 0x8000000c1416722b */ /* 0x004fc60000000016 */
[----:B------:R-:W-:-:S04]  /*6df0*/  IMAD.WIDE.U32 R20, R30, 0x8, R14 ;  /* 0x000000081e147825 */ /* 0x000fc800078e000e */
        /* <DEDUP_REMOVED lines=9> */
[----:B------:R-:W-:Y:S01]  /*6e90*/  PLOP3.LUT P0, PT, PT, PT, PT, 0x8, 0x80 ;  /* 0x000000000080781c */ /* 0x000fe20003f0e170 */
[----:B------:R-:W-:Y:S01]  /*6ea0*/  VIADD R31, R31, 0x8 ;  /* 0x000000081f1f7836 */ /* 0x000fe20000000000 */
[----:B------:R-:W-:Y:S01]  /*6eb0*/  MOV R22, R26 ;  /* 0x0000001a00167202 */ /* 0x000fe20000000f00 */
[----:B--2---:R-:W-:-:S07]  /*6ec0*/  DFMA R32, R34, -R12, R32 ;  /* 0x8000000c2220722b */ /* 0x004fce0000000020 */
[----:B------:R0:W-:Y:S04]  /*6ed0*/  STG.E.64 desc[UR10][R14.64], R32 ;  /* 0x000000200e007986 */ /* 0x0001e8000c101b0a */
.L_x_132:
[----:B------:R-:W-:-:S13]  /*6ee0*/  ISETP.NE.OR P0, PT, R31, R26, P0 ;  /* 0x0000001a1f00720c */ /* 0x000fda0000705670 */
[----:B------:R-:W-:Y:S05]  /*6ef0*/  @!P0 BRA `(.L_x_128) ;  /* 0x00000000007c8947 */ /* 0x000fea0003800000 */
.L_x_129:
[----:B0-----:R-:W0:Y:S01]  /*6f00*/  LDC.64 R18, c[0x0][0x390] ;  /* 0x0000e400ff127b82 */ /* 0x001e220000000a00 */
[----:B------:R-:W-:-:S07]  /*6f10*/  IADD3 R35, PT, PT, R29, R31, RZ ;  /* 0x0000001f1d237210 */ /* 0x000fce0007ffe0ff */
[----:B-1----:R-:W1:Y:S01]  /*6f20*/  LDC.64 R16, c[0x0][0x380] ;  /* 0x0000e000ff107b82 */ /* 0x002e620000000a00 */
[----:B0-----:R-:W-:-:S05]  /*6f30*/  IMAD.WIDE.U32 R18, R31, 0x8, R18 ;  /* 0x000000081f127825 */ /* 0x001fca00078e0012 */
[----:B---34-:R-:W2:Y:S01]  /*6f40*/  LDG.E.64 R14, desc[UR10][R18.64] ;  /* 0x0000000a120e7981 */ /* 0x018ea2000c1e1b00 */
        /* <DEDUP_REMOVED lines=20> */
[----:B------:R-:W-:-:S04]  /*7090*/  IADD3 R31, PT, PT, R31, 0x4, RZ ;  /* 0x000000041f1f7810 */ /* 0x000fc80007ffe0ff */
[----:B------:R-:W-:Y:S01]  /*70a0*/  ISETP.NE.AND P0, PT, R31, R26, PT ;  /* 0x0000001a1f00720c */ /* 0x000fe20003f05270 */
[----:B--2---:R-:W-:-:S07]  /*70b0*/  DFMA R20, R34, -R12, R20 ;  /* 0x8000000c2214722b */ /* 0x004fce0000000014 */
[----:B------:R1:W-:Y:S05]  /*70c0*/  STG.E.64 desc[UR10][R16.64], R20 ;  /* 0x0000001410007986 */ /* 0x0003ea000c101b0a */
[----:B------:R-:W-:Y:S05]  /*70d0*/  @P0 BRA `(.L_x_129) ;  /* 0xfffffffc00880947 */ /* 0x000fea000383ffff */
[----:B-1----:R-:W-:-:S07]  /*70e0*/  IMAD.MOV.U32 R22, RZ, RZ, R26 ;  /* 0x000000ffff167224 */ /* 0x002fce00078e001a */
.L_x_128:
[----:B------:R-:W-:-:S13]  /*70f0*/  ISETP.NE.AND P0, PT, R5, RZ, PT ;  /* 0x000000ff0500720c */ /* 0x000fda0003f05270 */
[----:B------:R-:W-:Y:S05]  /*7100*/  @!P0 BRA `(.L_x_127) ;  /* 0x0000000000648947 */ /* 0x000fea0003800000 */
[----:B------:R-:W1:Y:S01]  /*7110*/  LDC.64 R16, c[0x0][0x390] ;  /* 0x0000e400ff107b82 */ /* 0x000e620000000a00 */
[----:B------:R-:W-:-:S07]  /*7120*/  IADD3 R29, PT, PT, R29, R22, RZ ;  /* 0x000000161d1d7210 */ /* 0x000fce0007ffe0ff */
[----:B0--34-:R-:W0:Y:S01]  /*7130*/  LDC.64 R14, c[0x0][0x380] ;  /* 0x0000e000ff0e7b82 */ /* 0x019e220000000a00 */
[----:B-1----:R-:W-:-:S05]  /*7140*/  IMAD.WIDE.U32 R16, R22, 0x8, R16 ;  /* 0x0000000816107825 */ /* 0x002fca00078e0010 */
[----:B------:R-:W2:Y:S01]  /*7150*/  LDG.E.64 R22, desc[UR10][R16.64] ;  /* 0x0000000a10167981 */ /* 0x000ea2000c1e1b00 */
[----:B0-----:R-:W-:-:S05]  /*7160*/  IMAD.WIDE.U32 R20, R29, 0x8, R14 ;  /* 0x000000081d147825 */ /* 0x001fca00078e000e */
[----:B------:R-:W2:Y:S01]  /*7170*/  LDG.E.64 R18, desc[UR10][R20.64] ;  /* 0x0000000a14127981 */ /* 0x000ea2000c1e1b00 */
[----:B------:R-:W-:Y:S01]  /*7180*/  ISETP.NE.AND P0, PT, R5, 0x1, PT ;  /* 0x000000010500780c */ /* 0x000fe20003f05270 */
[----:B--2---:R-:W-:-:S07]  /*7190*/  DFMA R18, R22, -R12, R18 ;  /* 0x8000000c1612722b */ /* 0x004fce0000000012 */
[----:B------:R1:W-:Y:S05]  /*71a0*/  STG.E.64 desc[UR10][R20.64], R18 ;  /* 0x0000001214007986 */ /* 0x0003ea000c101b0a */
[----:B------:R-:W-:Y:S05]  /*71b0*/  @!P0 BRA `(.L_x_127) ;  /* 0x0000000000388947 */ /* 0x000fea0003800000 */
[----:B-1----:R-:W-:Y:S01]  /*71c0*/  IADD3 R21, PT, PT, R29, 0x1, RZ ;  /* 0x000000011d157810 */ /* 0x002fe20007ffe0ff */
[----:B------:R-:W2:Y:S04]  /*71d0*/  LDG.E.64 R22, desc[UR10][R16.64+0x8] ;  /* 0x0000080a10167981 */ /* 0x000ea8000c1e1b00 */
[----:B------:R-:W-:-:S05]  /*71e0*/  IMAD.WIDE.U32 R20, R21, 0x8, R14 ;  /* 0x0000000815147825 */ /* 0x000fca00078e000e */
[----:B------:R-:W2:Y:S01]  /*71f0*/  LDG.E.64 R18, desc[UR10][R20.64] ;  /* 0x0000000a14127981 */ /* 0x000ea2000c1e1b00 */
[----:B------:R-:W-:Y:S01]  /*7200*/  ISETP.NE.AND P0, PT, R5, 0x2, PT ;  /* 0x000000020500780c */ /* 0x000fe20003f05270 */
[----:B--2---:R-:W-:-:S07]  /*7210*/  DFMA R18, R22, -R12, R18 ;  /* 0x8000000c1612722b */ /* 0x004fce0000000012 */
[----:B------:R2:W-:Y:S05]  /*7220*/  STG.E.64 desc[UR10][R20.64], R18 ;  /* 0x0000001214007986 */ /* 0x0005ea000c101b0a */
[----:B------:R-:W-:Y:S05]  /*7230*/  @!P0 BRA `(.L_x_127) ;  /* 0x0000000000188947 */ /* 0x000fea0003800000 */
[----:B------:R-:W-:Y:S01]  /*7240*/  VIADD R29, R29, 0x2 ;  /* 0x000000021d1d7836 */ /* 0x000fe20000000000 */
[----:B------:R-:W3:Y:S03]  /*7250*/  LDG.E.64 R16, desc[UR10][R16.64+0x10] ;  /* 0x0000100a10107981 */ /* 0x000ee6000c1e1b00 */
[----:B------:R-:W-:-:S05]  /*7260*/  IMAD.WIDE.U32 R14, R29, 0x8, R14 ;  /* 0x000000081d0e7825 */ /* 0x000fca00078e000e */
[----:B--2---:R-:W3:Y:S02]  /*7270*/  LDG.E.64 R18, desc[UR10][R14.64] ;  /* 0x0000000a0e127981 */ /* 0x004ee4000c1e1b00 */
[----:B---3--:R-:W-:-:S07]  /*7280*/  DFMA R18, R16, -R12, R18 ;  /* 0x8000000c1012722b */ /* 0x008fce0000000012 */
[----:B------:R0:W-:Y:S04]  /*7290*/  STG.E.64 desc[UR10][R14.64], R18 ;  /* 0x000000120e007986 */ /* 0x0001e8000c101b0a */
.L_x_127:
[----:B------:R-:W5:Y:S01]  /*72a0*/  LDCU UR6, c[0x0][0x398] ;  /* 0x00007300ff0677ac */ /* 0x000f620008000800 */
[----:B------:R-:W-:-:S04]  /*72b0*/  IADD3 R4, PT, PT, R4, 0x1, RZ ;  /* 0x0000000104047810 */ /* 0x000fc80007ffe0ff */
[----:B-----5:R-:W-:-:S13]  /*72c0*/  ISETP.NE.AND P0, PT, R4, UR6, PT ;  /* 0x0000000604007c0c */ /* 0x020fda000bf05270 */
[----:B------:R-:W-:Y:S05]  /*72d0*/  @P0 BRA `(.L_x_133) ;  /* 0xffffffe4001c0947 */ /* 0x000fea000383ffff */
.L_x_83:
[----:B--2---:R-:W-:Y:S01]  /*72e0*/  UIADD3 UR13, UPT, UPT, UR13, -0x1, URZ ;  /* 0xffffffff0d0d7890 */ /* 0x004fe2000fffe0ff */
[----:B------:R-:W-:Y:S01]  /*72f0*/  IADD3 R6, PT, PT, R6, 0x1, RZ ;  /* 0x0000000106067810 */ /* 0x000fe20007ffe0ff */
[----:B------:R-:W-:Y:S01]  /*7300*/  VIADD R8, R8, 0x1 ;  /* 0x0000000108087836 */ /* 0x000fe20000000000 */
[----:B------:R-:W-:Y:S01]  /*7310*/  IADD3 R9, PT, PT, R9, 0x1, RZ ;  /* 0x0000000109097810 */ /* 0x000fe20007ffe0ff */
[----:B------:R-:W-:Y:S08]  /*7320*/  @P1 BRA `(.L_x_134) ;  /* 0xffffff9c00001947 */ /* 0x000ff0000383ffff */
[----:B------:R-:W-:Y:S05]  /*7330*/  EXIT ;  /* 0x000000000000794d */ /* 0x000fea0003800000 */
        .weak           $__internal_0_$__cuda_sm20_div_rn_f64_full
        .type           $__internal_0_$__cuda_sm20_div_rn_f64_full,@function
        .size           $__internal_0_$__cuda_sm20_div_rn_f64_full,($__internal_1_$__cuda_sm20_dsqrt_rn_f64_mediumpath_v1 - $__internal_0_$__cuda_sm20_div_rn_f64_full)
$__internal_0_$__cuda_sm20_div_rn_f64_full:
[C---:B------:R-:W-:Y:S01]  /*7340*/  FSETP.GEU.AND P0, PT, |R19|.reuse, 1.469367938527859385e-39, PT ;  /* 0x001000001300780b */ /* 0x040fe20003f0e200 */
[----:B------:R-:W-:Y:S01]  /*7350*/  IMAD.MOV.U32 R22, RZ, RZ, 0x1 ;  /* 0x00000001ff167424 */ /* 0x000fe200078e00ff */
[C---:B------:R-:W-:Y:S02]  /*7360*/  LOP3.LUT R16, R19.reuse, 0x800fffff, RZ, 0xc0, !PT ;  /* 0x800fffff13107812 */ /* 0x040fe400078ec0ff */
[----:B------:R-:W-:Y:S02]  /*7370*/  LOP3.LUT R27, R19, 0x7ff00000, RZ, 0xc0, !PT ;  /* 0x7ff00000131b7812 */ /* 0x000fe400078ec0ff */
[----:B------:R-:W-:Y:S02]  /*7380*/  LOP3.LUT R17, R16, 0x3ff00000, RZ, 0xfc, !PT ;  /* 0x3ff0000010117812 */ /* 0x000fe400078efcff */
[----:B------:R-:W-:Y:S02]  /*7390*/  MOV R16, R18 ;  /* 0x0000001200107202 */ /* 0x000fe40000000f00 */
[----:B------:R-:W-:-:S02]  /*73a0*/  LOP3.LUT R30, R21, 0x7ff00000, RZ, 0xc0, !PT ;  /* 0x7ff00000151e7812 */ /* 0x000fc400078ec0ff */
[----:B------:R-:W-:Y:S01]  /*73b0*/  MOV R28, 0x1ca00000 ;  /* 0x1ca00000001c7802 */ /* 0x000fe20000000f00 */
[----:B------:R-:W-:Y:S01]  /*73c0*/  @!P0 DMUL R16, R18, 8.98846567431157953865e+307 ;  /* 0x7fe0000012108828 */ /* 0x000fe20000000000 */
[----:B------:R-:W-:-:S05]  /*73d0*/  ISETP.GE.U32.AND P3, PT, R30, R27, PT ;  /* 0x0000001b1e00720c */ /* 0x000fca0003f66070 */
[----:B------:R-:W0:Y:S02]  /*73e0*/  MUFU.RCP64H R23, R17 ;  /* 0x0000001100177308 */ /* 0x000e240000001800 */
[----:B0-----:R-:W-:-:S08]  /*73f0*/  DFMA R24, R22, -R16, 1 ;  /* 0x3ff000001618742b */ /* 0x001fd00000000810 */
[----:B------:R-:W-:-:S08]  /*7400*/  DFMA R24, R24, R24, R24 ;  /* 0x000000181818722b */ /* 0x000fd00000000018 */
[----:B------:R-:W-:Y:S01]  /*7410*/  DFMA R24, R22, R24, R22 ;  /* 0x000000181618722b */ /* 0x000fe20000000016 */
[----:B------:R-:W-:Y:S02]  /*7420*/  SEL R23, R28, 0x63400000, !P3 ;  /* 0x634000001c177807 */ /* 0x000fe40005800000 */
[----:B------:R-:W-:Y:S02]  /*7430*/  FSETP.GEU.AND P3, PT, |R21|, 1.469367938527859385e-39, PT ;  /* 0x001000001500780b */ /* 0x000fe40003f6e200 */
[----:B------:R-:W-:-:S03]  /*7440*/  LOP3.LUT R23, R23, 0x800fffff, R21, 0xf8, !PT ;  /* 0x800fffff17177812 */ /* 0x000fc600078ef815 */
[----:B------:R-:W-:Y:S01]  /*7450*/  DFMA R34, R24, -R16, 1 ;  /* 0x3ff000001822742b */ /* 0x000fe20000000810 */
[----:B------:R-:W-:-:S07]  /*7460*/  MOV R22, R20 ;  /* 0x0000001400167202 */ /* 0x000fce0000000f00 */
[----:B------:R-:W-:Y:S01]  /*7470*/  DFMA R24, R24, R34, R24 ;  /* 0x000000221818722b */ /* 0x000fe20000000018 */
[----:B------:R-:W-:Y:S10]  /*7480*/  @P3 BRA `(.L_x_135) ;  /* 0x0000000000203947 */ /* 0x000ff40003800000 */
[----:B------:R-:W-:-:S04]  /*7490*/  LOP3.LUT R29, R19, 0x7ff00000, RZ, 0xc0, !PT ;  /* 0x7ff00000131d7812 */ /* 0x000fc800078ec0ff */
[----:B------:R-:W-:-:S04]  /*74a0*/  ISETP.GE.U32.AND P3, PT, R30, R29, PT ;  /* 0x0000001d1e00720c */ /* 0x000fc80003f66070 */
[----:B------:R-:W-:Y:S01]  /*74b0*/  SEL R29, R28, 0x63400000, !P3 ;  /* 0x634000001c1d7807 */ /* 0x000fe20005800000 */
[----:B------:R-:W-:-:S03]  /*74c0*/  IMAD.MOV.U32 R28, RZ, RZ, RZ ;  /* 0x000000ffff1c7224 */ /* 0x000fc600078e00ff */
[----:B------:R-:W-:-:S04]  /*74d0*/  LOP3.LUT R29, R29, 0x80000000, R21, 0xf8, !PT ;  /* 0x800000001d1d7812 */ /* 0x000fc800078ef815 */
[----:B------:R-:W-:-:S06]  /*74e0*/  LOP3.LUT R29, R29, 0x100000, RZ, 0xfc, !PT ;  /* 0x001000001d1d7812 */ /* 0x000fcc00078efcff */
[----:B------:R-:W-:-:S10]  /*74f0*/  DFMA R22, R22, 2, -R28 ;  /* 0x400000001616782b */ /* 0x000fd4000000081c */
[----:B------:R-:W-:-:S07]  /*7500*/  LOP3.LUT R30, R23, 0x7ff00000, RZ, 0xc0, !PT ;  /* 0x7ff00000171e7812 */ /* 0x000fce00078ec0ff */
.L_x_135:
[----:B------:R-:W-:Y:S01]  /*7510*/  IADD3 R28, PT, PT, R30, -0x1, RZ ;  /* 0xffffffff1e1c7810 */ /* 0x000fe20007ffe0ff */
[----:B------:R-:W-:Y:S01]  /*7520*/  DMUL R34, R24, R22 ;  /* 0x0000001618227228 */ /* 0x000fe20000000000 */
[----:B------:R-:W-:Y:S02]  /*7530*/  @!P0 LOP3.LUT R27, R17, 0x7ff00000, RZ, 0xc0, !PT ;  /* 0x7ff00000111b8812 */ /* 0x000fe400078ec0ff */
[----:B------:R-:W-:Y:S02]  /*7540*/  ISETP.GT.U32.AND P0, PT, R28, 0x7feffffe, PT ;  /* 0x7feffffe1c00780c */ /* 0x000fe40003f04070 */
[----:B------:R-:W-:-:S03]  /*7550*/  IADD3 R28, PT, PT, R27, -0x1, RZ ;  /* 0xffffffff1b1c7810 */ /* 0x000fc60007ffe0ff */
[----:B------:R-:W-:Y:S01]  /*7560*/  DFMA R36, R34, -R16, R22 ;  /* 0x800000102224722b */ /* 0x000fe20000000016 */
[----:B------:R-:W-:-:S07]  /*7570*/  ISETP.GT.U32.OR P0, PT, R28, 0x7feffffe, P0 ;  /* 0x7feffffe1c00780c */ /* 0x000fce0000704470 */
[----:B------:R-:W-:-:S06]  /*7580*/  DFMA R28, R24, R36, R34 ;  /* 0x00000024181c722b */ /* 0x000fcc0000000022 */
[----:B------:R-:W-:Y:S05]  /*7590*/  @P0 BRA `(.L_x_136) ;  /* 0x0000000000740947 */ /* 0x000fea0003800000 */
[----:B------:R-:W-:Y:S01]  /*75a0*/  LOP3.LUT R21, R21, 0x7ff00000, RZ, 0xc0, !PT ;  /* 0x7ff0000015157812 */ /* 0x000fe200078ec0ff */
[----:B------:R-:W-:Y:S01]  /*75b0*/  IMAD.MOV.U32 R20, RZ, RZ, 0x1ca00000 ;  /* 0x1ca00000ff147424 */ /* 0x000fe200078e00ff */
[----:B------:R-:W-:Y:S01]  /*75c0*/  LOP3.LUT R24, R19, 0x7ff00000, RZ, 0xc0, !PT ;  /* 0x7ff0000013187812 */ /* 0x000fe200078ec0ff */
[----:B------:R-:W-:-:S03]  /*75d0*/  IMAD.MOV.U32 R34, RZ, RZ, RZ ;  /* 0x000000ffff227224 */ /* 0x000fc600078e00ff */
[CC--:B------:R-:W-:Y:S02]  /*75e0*/  VIADDMNMX R25, R21.reuse, -R24.reuse, 0xb9600000, !PT ;  /* 0xb960000015197446 */ /* 0x0c0fe40007800918 */
[----:B------:R-:W-:Y:S02]  /*75f0*/  ISETP.GE.U32.AND P0, PT, R21, R24, PT ;  /* 0x000000181500720c */ /* 0x000fe40003f06070 */
[----:B------:R-:W-:Y:S02]  /*7600*/  VIMNMX R25, PT, PT, R25, 0x46a00000, PT ;  /* 0x46a0000019197848 */ /* 0x000fe40003fe0100 */
[----:B------:R-:W-:-:S04]  /*7610*/  SEL R20, R20, 0x63400000, !P0 ;  /* 0x6340000014147807 */ /* 0x000fc80004000000 */
[----:B------:R-:W-:-:S04]  /*7620*/  IADD3 R20, PT, PT, -R20, R25, RZ ;  /* 0x0000001914147210 */ /* 0x000fc80007ffe1ff */
[----:B------:R-:W-:-:S06]  /*7630*/  IADD3 R35, PT, PT, R20, 0x7fe00000, RZ ;  /* 0x7fe0000014237810 */ /* 0x000fcc0007ffe0ff */
[----:B------:R-:W-:-:S10]  /*7640*/  DMUL R24, R28, R34 ;  /* 0x000000221c187228 */ /* 0x000fd40000000000 */
[----:B------:R-:W-:-:S13]  /*7650*/  FSETP.GTU.AND P0, PT, |R25|, 1.469367938527859385e-39, PT ;  /* 0x001000001900780b */ /* 0x000fda0003f0c200 */
[----:B------:R-:W-:Y:S05]  /*7660*/  @P0 BRA `(.L_x_137) ;  /* 0x0000000000940947 */ /* 0x000fea0003800000 */
[----:B------:R-:W-:Y:S01]  /*7670*/  DFMA R16, R28, -R16, R22 ;  /* 0x800000101c10722b */ /* 0x000fe20000000016 */
[----:B------:R-:W-:-:S09]  /*7680*/  MOV R34, RZ ;  /* 0x000000ff00227202 */ /* 0x000fd20000000f00 */
[C---:B------:R-:W-:Y:S02]  /*7690*/  FSETP.NEU.AND P0, PT, R17.reuse, RZ, PT ;  /* 0x000000ff1100720b */ /* 0x040fe40003f0d000 */
[----:B------:R-:W-:-:S04]  /*76a0*/  LOP3.LUT R18, R17, 0x80000000, R19, 0x48, !PT ;  /* 0x8000000011127812 */ /* 0x000fc800078e4813 */
[----:B------:R-:W-:-:S07]  /*76b0*/  LOP3.LUT R35, R18, R35, RZ, 0xfc, !PT ;  /* 0x0000002312237212 */ /* 0x000fce00078efcff */
[----:B------:R-:W-:Y:S05]  /*76c0*/  @!P0 BRA `(.L_x_137) ;  /* 0x00000000007c8947 */ /* 0x000fea0003800000 */
[C---:B------:R-:W-:Y:S01]  /*76d0*/  IADD3 R17, PT, PT, -R20.reuse, RZ, RZ ;  /* 0x000000ff14117210 */ /* 0x040fe20007ffe1ff */
[----:B------:R-:W-:Y:S01]  /*76e0*/  IMAD.MOV.U32 R16, RZ, RZ, RZ ;  /* 0x000000ffff107224 */ /* 0x000fe200078e00ff */
[----:B------:R-:W-:-:S05]  /*76f0*/  IADD3 R20, PT, PT, -R20, -0x43300000, RZ ;  /* 0xbcd0000014147810 */ /* 0x000fca0007ffe1ff */
[----:B------:R-:W-:Y:S02]  /*7700*/  DFMA R16, R24, -R16, R28 ;  /* 0x800000101810722b */ /* 0x000fe4000000001c */
[----:B------:R-:W-:-:S08]  /*7710*/  DMUL.RP R28, R28, R34 ;  /* 0x000000221c1c7228 */ /* 0x000fd00000008000 */
[----:B------:R-:W-:Y:S02]  /*7720*/  FSETP.NEU.AND P0, PT, |R17|, R20, PT ;  /* 0x000000141100720b */ /* 0x000fe40003f0d200 */
[----:B------:R-:W-:Y:S02]  /*7730*/  LOP3.LUT R17, R29, R18, RZ, 0x3c, !PT ;  /* 0x000000121d117212 */ /* 0x000fe400078e3cff */
[----:B------:R-:W-:Y:S02]  /*7740*/  FSEL R24, R28, R24, !P0 ;  /* 0x000000181c187208 */ /* 0x000fe40004000000 */
[----:B------:R-:W-:Y:S01]  /*7750*/  FSEL R25, R17, R25, !P0 ;  /* 0x0000001911197208 */ /* 0x000fe20004000000 */
[----:B------:R-:W-:Y:S06]  /*7760*/  BRA `(.L_x_137) ;  /* 0x0000000000547947 */ /* 0x000fec0003800000 */
.L_x_136:
[----:B------:R-:W-:-:S14]  /*7770*/  DSETP.NAN.AND P0, PT, R20, R20, PT ;  /* 0x000000141400722a */ /* 0x000fdc0003f08000 */
[----:B------:R-:W-:Y:S05]  /*7780*/  @P0 BRA `(.L_x_138) ;  /* 0x0000000000440947 */ /* 0x000fea0003800000 */
[----:B------:R-:W-:-:S14]  /*7790*/  DSETP.NAN.AND P0, PT, R18, R18, PT ;  /* 0x000000121200722a */ /* 0x000fdc0003f08000 */
[----:B------:R-:W-:Y:S05]  /*77a0*/  @P0 BRA `(.L_x_139) ;  /* 0x0000000000300947 */ /* 0x000fea0003800000 */
[----:B------:R-:W-:Y:S02]  /*77b0*/  ISETP.NE.AND P0, PT, R30, R27, PT ;  /* 0x0000001b1e00720c */ /* 0x000fe40003f05270 */
[----:B------:R-:W-:Y:S02]  /*77c0*/  MOV R24, 0x0 ;  /* 0x0000000000187802 */ /* 0x000fe40000000f00 */
[----:B------:R-:W-:-:S09]  /*77d0*/  MOV R25, 0xfff80000 ;  /* 0xfff8000000197802 */ /* 0x000fd20000000f00 */
[----:B------:R-:W-:Y:S05]  /*77e0*/  @!P0 BRA `(.L_x_137) ;  /* 0x0000000000348947 */ /* 0x000fea0003800000 */
[----:B------:R-:W-:Y:S02]  /*77f0*/  ISETP.NE.AND P0, PT, R30, 0x7ff00000, PT ;  /* 0x7ff000001e00780c */ /* 0x000fe40003f05270 */
[----:B------:R-:W-:Y:S02]  /*7800*/  LOP3.LUT R25, R21, 0x80000000, R19, 0x48, !PT ;  /* 0x8000000015197812 */ /* 0x000fe400078e4813 */
[----:B------:R-:W-:-:S13]  /*7810*/  ISETP.EQ.OR P0, PT, R27, RZ, !P0 ;  /* 0x000000ff1b00720c */ /* 0x000fda0004702670 */
[----:B------:R-:W-:Y:S01]  /*7820*/  @P0 LOP3.LUT R16, R25, 0x7ff00000, RZ, 0xfc, !PT ;  /* 0x7ff0000019100812 */ /* 0x000fe200078efcff */
[----:B------:R-:W-:Y:S01]  /*7830*/  @!P0 IMAD.MOV.U32 R24, RZ, RZ, RZ ;  /* 0x000000ffff188224 */ /* 0x000fe200078e00ff */
[----:B------:R-:W-:Y:S02]  /*7840*/  @P0 MOV R24, RZ ;  /* 0x000000ff00180202 */ /* 0x000fe40000000f00 */
[----:B------:R-:W-:Y:S01]  /*7850*/  @P0 MOV R25, R16 ;  /* 0x0000001000190202 */ /* 0x000fe20000000f00 */
[----:B------:R-:W-:Y:S06]  /*7860*/  BRA `(.L_x_137) ;  /* 0x0000000000147947 */ /* 0x000fec0003800000 */
.L_x_139:
[----:B------:R-:W-:Y:S01]  /*7870*/  LOP3.LUT R25, R19, 0x80000, RZ, 0xfc, !PT ;  /* 0x0008000013197812 */ /* 0x000fe200078efcff */
[----:B------:R-:W-:Y:S01]  /*7880*/  IMAD.MOV.U32 R24, RZ, RZ, R18 ;  /* 0x000000ffff187224 */ /* 0x000fe200078e0012 */
[----:B------:R-:W-:Y:S06]  /*7890*/  BRA `(.L_x_137) ;  /* 0x0000000000087947 */ /* 0x000fec0003800000 */
.L_x_138:
[----:B------:R-:W-:Y:S02]  /*78a0*/  LOP3.LUT R25, R21, 0x80000, RZ, 0xfc, !PT ;  /* 0x0008000015197812 */ /* 0x000fe400078efcff */
[----:B------:R-:W-:-:S07]  /*78b0*/  MOV R24, R20 ;  /* 0x0000001400187202 */ /* 0x000fce0000000f00 */
.L_x_137:
[----:B------:R-:W-:-:S04]  /*78c0*/  MOV R27, 0x0 ;  /* 0x00000000001b7802 */ /* 0x000fc80000000f00 */
[----:B------:R-:W-:Y:S05]  /*78d0*/  RET.REL.NODEC R26 `(qr_decompose_f64) ;  /* 0xffffff841ac87950 */ /* 0x000fea0003c3ffff */
        .weak           $__internal_1_$__cuda_sm20_dsqrt_rn_f64_mediumpath_v1
        .type           $__internal_1_$__cuda_sm20_dsqrt_rn_f64_mediumpath_v1,@function
        .size           $__internal_1_$__cuda_sm20_dsqrt_rn_f64_mediumpath_v1,(.L_x_615 - $__internal_1_$__cuda_sm20_dsqrt_rn_f64_mediumpath_v1)
$__internal_1_$__cuda_sm20_dsqrt_rn_f64_mediumpath_v1:
[----:B------:R-:W-:Y:S01]  /*78e0*/  ISETP.GE.U32.AND P0, PT, R14, -0x3400000, PT ;  /* 0xfcc000000e00780c */ /* 0x000fe20003f06070 */
[----:B------:R-:W-:-:S12]  /*78f0*/  IMAD.MOV.U32 R14, RZ, RZ, R2 ;  /* 0x000000ffff0e7224 */ /* 0x000fd800078e0002 */
[----:B------:R-:W-:Y:S05]  /*7900*/  @!P0 BRA `(.L_x_140) ;  /* 0x0000000000208947 */ /* 0x000fea0003800000 */
[----:B------:R-:W-:-:S10]  /*7910*/  DFMA.RM R14, R24, R14, R18 ;  /* 0x0000000e180e722b */ /* 0x000fd40000004012 */
[----:B------:R-:W-:-:S04]  /*7920*/  IADD3 R18, P0, PT, R14, 0x1, RZ ;  /* 0x000000010e127810 */ /* 0x000fc80007f1e0ff */
[----:B------:R-:W-:-:S06]  /*7930*/  IADD3.X R19, PT, PT, RZ, R15, RZ, P0, !PT ;  /* 0x0000000fff137210 */ /* 0x000fcc00007fe4ff */
[----:B------:R-:W-:-:S08]  /*7940*/  DFMA.RP R12, -R14, R18, R12 ;  /* 0x000000120e0c722b */ /* 0x000fd0000000810c */
[----:B------:R-:W-:-:S06]  /*7950*/  DSETP.GT.AND P0, PT, R12, RZ, PT ;  /* 0x000000ff0c00722a */ /* 0x000fcc0003f04000 */
[----:B------:R-:W-:Y:S02]  /*7960*/  FSEL R14, R18, R14, P0 ;  /* 0x0000000e120e7208 */ /* 0x000fe40000000000 */
[----:B------:R-:W-:Y:S01]  /*7970*/  FSEL R15, R19, R15, P0 ;  /* 0x0000000f130f7208 */ /* 0x000fe20000000000 */
[----:B------:R-:W-:Y:S06]  /*7980*/  BRA `(.L_x_141) ;  /* 0x0000000000647947 */ /* 0x000fec0003800000 */
.L_x_140:
[----:B------:R-:W-:-:S14]  /*7990*/  DSETP.NE.AND P0, PT, R12, RZ, PT ;  /* 0x000000ff0c00722a */ /* 0x000fdc0003f05000 */
[----:B------:R-:W-:Y:S05]  /*79a0*/  @!P0 BRA `(.L_x_142) ;  /* 0x0000000000588947 */ /* 0x000fea0003800000 */
[----:B------:R-:W-:-:S13]  /*79b0*/  ISETP.GE.AND P0, PT, R13, RZ, PT ;  /* 0x000000ff0d00720c */ /* 0x000fda0003f06270 */
[----:B------:R-:W-:Y:S01]  /*79c0*/  @!P0 MOV R14, 0x0 ;  /* 0x00000000000e8802 */ /* 0x000fe20000000f00 */
[----:B------:R-:W-:Y:S01]  /*79d0*/  @!P0 IMAD.MOV.U32 R15, RZ, RZ, -0x80000 ;  /* 0xfff80000ff0f8424 */ /* 0x000fe200078e00ff */
[----:B------:R-:W-:Y:S06]  /*79e0*/  @!P0 BRA `(.L_x_141) ;  /* 0x00000000004c8947 */ /* 0x000fec0003800000 */
[----:B------:R-:W-:-:S13]  /*79f0*/  ISETP.GT.AND P0, PT, R13, 0x7fefffff, PT ;  /* 0x7fefffff0d00780c */ /* 0x000fda0003f04270 */
[----:B------:R-:W-:Y:S05]  /*7a00*/  @P0 BRA `(.L_x_142) ;  /* 0x0000000000400947 */ /* 0x000fea0003800000 */
[----:B------:R-:W-:Y:S01]  /*7a10*/  DMUL R12, R12, 8.11296384146066816958e+31 ;  /* 0x469000000c0c7828 */ /* 0x000fe20000000000 */
[----:B------:R-:W-:Y:S01]  /*7a20*/  MOV R14, RZ ;  /* 0x000000ff000e7202 */ /* 0x000fe20000000f00 */
[----:B------:R-:W-:Y:S01]  /*7a30*/  IMAD.MOV.U32 R19, RZ, RZ, 0x3fd80000 ;  /* 0x3fd80000ff137424 */ /* 0x000fe200078e00ff */
[----:B------:R-:W-:-:S03]  /*7a40*/  MOV R18, 0x0 ;  /* 0x0000000000127802 */ /* 0x000fc60000000f00 */
[----:B------:R-:W0:Y:S02]  /*7a50*/  MUFU.RSQ64H R15, R13 ;  /* 0x0000000d000f7308 */ /* 0x000e240000001c00 */
[----:B0-----:R-:W-:-:S08]  /*7a60*/  DMUL R22, R14, R14 ;  /* 0x0000000e0e167228 */ /* 0x001fd00000000000 */
[----:B------:R-:W-:-:S08]  /*7a70*/  DFMA R22, R12, -R22, 1 ;  /* 0x3ff000000c16742b */ /* 0x000fd00000000816 */
[----:B------:R-:W-:Y:S02]  /*7a80*/  DFMA R18, R22, R18, 0.5 ;  /* 0x3fe000001612742b */ /* 0x000fe40000000012 */
[----:B------:R-:W-:-:S08]  /*7a90*/  DMUL R22, R14, R22 ;  /* 0x000000160e167228 */ /* 0x000fd00000000000 */
[----:B------:R-:W-:-:S08]  /*7aa0*/  DFMA R18, R18, R22, R14 ;  /* 0x000000161212722b */ /* 0x000fd0000000000e */
[----:B------:R-:W-:Y:S02]  /*7ab0*/  DMUL R14, R12, R18 ;  /* 0x000000120c0e7228 */ /* 0x000fe40000000000 */
[----:B------:R-:W-:-:S06]  /*7ac0*/  IADD3 R19, PT, PT, R19, -0x100000, RZ ;  /* 0xfff0000013137810 */ /* 0x000fcc0007ffe0ff */
[----:B------:R-:W-:-:S08]  /*7ad0*/  DFMA R22, R14, -R14, R12 ;  /* 0x8000000e0e16722b */ /* 0x000fd0000000000c */
[----:B------:R-:W-:-:S10]  /*7ae0*/  DFMA R14, R18, R22, R14 ;  /* 0x00000016120e722b */ /* 0x000fd4000000000e */
[----:B------:R-:W-:Y:S01]  /*7af0*/  IADD3 R15, PT, PT, R15, -0x3500000, RZ ;  /* 0xfcb000000f0f7810 */ /* 0x000fe20007ffe0ff */
[----:B------:R-:W-:Y:S06]  /*7b00*/  BRA `(.L_x_141) ;  /* 0x0000000000047947 */ /* 0x000fec0003800000 */
.L_x_142:
[----:B------:R-:W-:-:S11]  /*7b10*/  DADD R14, R12, R12 ;  /* 0x000000000c0e7229 */ /* 0x000fd6000000000c */
.L_x_141:
[----:B------:R-:W-:Y:S01]  /*7b20*/  MOV R17, 0x0 ;  /* 0x0000000000117802 */ /* 0x000fe20000000f00 */
[----:B------:R-:W-:Y:S01]  /*7b30*/  IMAD.MOV.U32 R12, RZ, RZ, R14 ;  /* 0x000000ffff0c7224 */ /* 0x000fe200078e000e */
[----:B------:R-:W-:Y:S02]  /*7b40*/  MOV R13, R15 ;  /* 0x0000000f000d7202 */ /* 0x000fe40000000f00 */
[----:B------:R-:W-:Y:S05]  /*7b50*/  RET.REL.NODEC R16 `(qr_decompose_f64) ;  /* 0xffffff8410287950 */ /* 0x000fea0003c3ffff */
.L_x_143:
        /* <DEDUP_REMOVED lines=10> */
.L_x_615:


//--------------------- .text.qr_decompose_f32    --------------------------
	.section	.text.qr_decompose_f32,"ax",@progbits
	.align	128
        .global         qr_decompose_f32
        .type           qr_decompose_f32,@function
        .size           qr_decompose_f32,(.L_x_617 - qr_decompose_f32)
        .other          qr_decompose_f32,@"STO_CUDA_ENTRY STV_DEFAULT"
qr_decompose_f32:
.text.qr_decompose_f32:
[----:B------:R-:W-:Y:S01]  /*0000*/  LDC R1, c[0x0][0x37c] ;  /* 0x0000df00ff017b82 */ /* 0x000fe20000000800 */
[----:B------:R-:W0:Y:S07]  /*0010*/  S2R R0, SR_TID.X ;  /* 0x0000000000007919 */ /* 0x000e2e0000002100 */
[----:B------:R-:W0:Y:S02]  /*0020*/  S2UR UR4, SR_CTAID.X ;  /* 0x00000000000479c3 */ /* 0x000e240000002500 */
[----:B0-----:R-:W-:-:S13]  /*0030*/  LOP3.LUT P0, RZ, R0, UR4, RZ, 0xfc, !PT ;  /* 0x0000000400ff7c12 */ /* 0x001fda000f80fcff */
[----:B------:R-:W-:Y:S05]  /*0040*/  @P0 EXIT ;  /* 0x000000000000094d */ /* 0x000fea0003800000 */
[----:B------:R-:W0:Y:S01]  /*0050*/  LDCU.64 UR4, c[0x0][0x398] ;  /* 0x00007300ff0477ac */ /* 0x000e220008000a00 */
[----:B------:R-:W1:Y:S01]  /*0060*/  LDC R0, c[0x0][0x3a0] ;  /* 0x0000e800ff007b82 */ /* 0x000e620000000800 */
[----:B------:R-:W2:Y:S01]  /*0070*/  LDCU.64 UR12, c[0x0][0x358] ;  /* 0x00006b00ff0c77ac */ /* 0x000ea20008000a00 */
[----:B0-----:R-:W-:-:S04]  /*0080*/  MOV R3, UR4 ;  /* 0x0000000400037c02 */ /* 0x001fc80008000f00 */
[C---:B------:R-:W-:Y:S02]  /*0090*/  ISETP.NE.AND P1, PT, R3.reuse, RZ, PT ;  /* 0x000000ff0300720c */ /* 0x040fe40003f25270 */
[----:B------:R-:W-:Y:S02]  /*00a0*/  VIMNMX.U32 R4, PT, PT, R3, UR5, PT ;  /* 0x0000000503047c48 */ /* 0x000fe4000bfe0000 */
[----:B-1----:R-:W-:-:S04]  /*00b0*/  ISETP.NE.AND P0, PT, R0, RZ, PT ;  /* 0x000000ff0000720c */ /* 0x002fc80003f05270 */
[----:B------:R-:W-:-:S05]  /*00c0*/  SEL R5, R4, R3, P0 ;  /* 0x0000000304057207 */ /* 0x000fca0000000000 */
[----:B--2---:R-:W-:Y:S05]  /*00d0*/  @!P1 BRA `(.L_x_144) ;  /* 0x0000000400e49947 */ /* 0x004fea0003800000 */
[C---:B------:R-:W-:Y:S01]  /*00e0*/  LOP3.LUT R18, R5.reuse, 0x7, RZ, 0xc0, !PT ;  /* 0x0000000705127812 */ /* 0x040fe200078ec0ff */
[----:B------:R-:W-:Y:S01]  /*00f0*/  HFMA2 R2, -RZ, RZ, 0, 0 ;  /* 0x00000000ff027431 */ /* 0x000fe200000001ff */
[----:B------:R-:W-:Y:S02]  /*0100*/  LOP3.LUT R19, R5, 0x3, RZ, 0xc0, !PT ;  /* 0x0000000305137812 */ /* 0x000fe400078ec0ff */
[----:B------:R-:W-:-:S04]  /*0110*/  IADD3 R0, PT, PT, R18, -0x1, RZ ;  /* 0xffffffff12007810 */ /* 0x000fc80007ffe0ff */
[----:B------:R-:W-:Y:S02]  /*0120*/  ISETP.GE.U32.AND P0, PT, R0, 0x3, PT ;  /* 0x000000030000780c */ /* 0x000fe40003f06070 */
[----:B------:R-:W-:-:S11]  /*0130*/  LOP3.LUT R0, R5, 0xfffffff8, RZ, 0xc0, !PT ;  /* 0xfffffff805007812 */ /* 0x000fd600078ec0ff */
.L_x_150:
[----:B------:R-:W-:-:S13]  /*0140*/  ISETP.NE.AND P1, PT, R5, RZ, PT ;  /* 0x000000ff0500720c */ /* 0x000fda0003f25270 */
[----:B0-----:R-:W-:Y:S05]  /*0150*/  @!P1 BRA `(.L_x_145) ;  /* 0x0000000400b49947 */ /* 0x001fea0003800000 */
[C---:B------:R-:W-:Y:S01]  /*0160*/  ISETP.GE.U32.AND P1, PT, R5.reuse, 0x8, PT ;  /* 0x000000080500780c */ /* 0x040fe20003f26070 */
[----:B------:R-:W-:Y:S01]  /*0170*/  IMAD R3, R5, R2, RZ ;  /* 0x0000000205037224 */ /* 0x000fe200078e02ff */
[----:B------:R-:W-:-:S11]  /*0180*/  MOV R12, RZ ;  /* 0x000000ff000c7202 */ /* 0x000fd60000000f00 */
[----:B------:R-:W-:Y:S05]  /*0190*/  @!P1 BRA `(.L_x_146) ;  /* 0x0000000000d49947 */ /* 0x000fea0003800000 */
[----:B------:R-:W0:Y:S01]  /*01a0*/  LDC.64 R6, c[0x0][0x380] ;  /* 0x0000e000ff067b82 */ /* 0x000e220000000a00 */
[----:B------:R-:W-:-:S05]  /*01b0*/  UMOV UR4, URZ ;  /* 0x000000ff00047c82 */ /* 0x000fca0008000000 */
.L_x_147:
[----:B------:R-:W-:Y:S02]  /*01c0*/  UIADD3 UR5, UPT, UPT, UR4, 0x1, URZ ;  /* 0x0000000104057890 */ /* 0x000fe4000fffe0ff */
[----:B-1----:R-:W-:Y:S01]  /*01d0*/  IADD3 R17, PT, PT, R3, UR4, RZ ;  /* 0x0000000403117c10 */ /* 0x002fe2000fffe0ff */
[----:B------:R-:W-:Y:S02]  /*01e0*/  UIADD3 UR6, UPT, UPT, UR4, 0x2, URZ ;  /* 0x0000000204067890 */ /* 0x000fe4000fffe0ff */
[C---:B------:R-:W-:Y:S01]  /*01f0*/  ISETP.NE.AND P1, PT, R2.reuse, UR4, PT ;  /* 0x0000000402007c0c */ /* 0x040fe2000bf25270 */
[----:B------:R-:W-:Y:S01]  /*0200*/  UIADD3 UR7, UPT, UPT, UR4, 0x3, URZ ;  /* 0x0000000304077890 */ /* 0x000fe2000fffe0ff */
[C---:B------:R-:W-:Y:S01]  /*0210*/  IADD3 R11, PT, PT, R17.reuse, 0x1, RZ ;  /* 0x00000001110b7810 */ /* 0x040fe20007ffe0ff */
[C-C-:B0-----:R-:W-:Y:S01]  /*0220*/  IMAD.WIDE.U32 R8, R17.reuse, 0x4, R6.reuse ;  /* 0x0000000411087825 */ /* 0x141fe200078e0006 */
[C---:B------:R-:W-:Y:S01]  /*0230*/  ISETP.NE.AND P2, PT, R2.reuse, UR5, PT ;  /* 0x0000000502007c0c */ /* 0x040fe2000bf45270 */
[----:B------:R-:W-:Y:S01]  /*0240*/  UIADD3 UR8, UPT, UPT, UR4, 0x4, URZ ;  /* 0x0000000404087890 */ /* 0x000fe2000fffe0ff */
[----:B------:R-:W-:Y:S01]  /*0250*/  FSEL R15, RZ, 1, P1 ;  /* 0x3f800000ff0f7808 */ /* 0x000fe20000800000 */
[----:B------:R-:W-:Y:S01]  /*0260*/  UIADD3 UR5, UPT, UPT, UR4, 0x5, URZ ;  /* 0x0000000504057890 */ /* 0x000fe2000fffe0ff */
[----:B------:R-:W-:Y:S01]  /*0270*/  IADD3 R13, PT, PT, R17, 0x2, RZ ;  /* 0x00000002110d7810 */ /* 0x000fe20007ffe0ff */
[--C-:B------:R-:W-:Y:S01]  /*0280*/  IMAD.WIDE.U32 R10, R11, 0x4, R6.reuse ;  /* 0x000000040b0a7825 */ /* 0x100fe200078e0006 */
[C---:B------:R-:W-:Y:S01]  /*0290*/  ISETP.NE.AND P3, PT, R2.reuse, UR6, PT ;  /* 0x0000000602007c0c */ /* 0x040fe2000bf65270 */
[----:B------:R-:W-:Y:S01]  /*02a0*/  UIADD3 UR6, UPT, UPT, UR4, 0x6, URZ ;  /* 0x0000000604067890 */ /* 0x000fe2000fffe0ff */
[----:B------:R-:W-:Y:S01]  /*02b0*/  FSEL R21, RZ, 1, P2 ;  /* 0x3f800000ff157808 */ /* 0x000fe20001000000 */
[----:B------:R-:W-:Y:S01]  /*02c0*/  UIADD3 UR9, UPT, UPT, UR4, 0x7, URZ ;  /* 0x0000000704097890 */ /* 0x000fe2000fffe0ff */
[----:B------:R-:W-:Y:S01]  /*02d0*/  FSEL R23, RZ, 1, P3 ;  /* 0x3f800000ff177808 */ /* 0x000fe20001800000 */
[----:B------:R-:W-:Y:S01]  /*02e0*/  IMAD.WIDE.U32 R12, R13, 0x4, R6 ;  /* 0x000000040d0c7825 */ /* 0x000fe200078e0006 */
[----:B------:R0:W-:Y:S01]  /*02f0*/  STG.E desc[UR12][R8.64], R15 ;  /* 0x0000000f08007986 */ /* 0x0001e2000c10190c */
[----:B------:R-:W-:Y:S01]  /*0300*/  IADD3 R25, PT, PT, R17, 0x3, RZ ;  /* 0x0000000311197810 */ /* 0x000fe20007ffe0ff */
[----:B------:R-:W-:Y:S01]  /*0310*/  UIADD3 UR4, UPT, UPT, UR4, 0x8, URZ ;  /* 0x0000000804047890 */ /* 0x000fe2000fffe0ff */
[C---:B------:R-:W-:Y:S01]  /*0320*/  ISETP.NE.AND P1, PT, R2.reuse, UR7, PT ;  /* 0x0000000702007c0c */ /* 0x040fe2000bf25270 */
[----:B------:R1:W-:Y:S01]  /*0330*/  STG.E desc[UR12][R10.64], R21 ;  /* 0x000000150a007986 */ /* 0x0003e2000c10190c */
[----:B------:R-:W-:-:S02]  /*0340*/  ISETP.NE.AND P2, PT, R2, UR8, PT ;  /* 0x0000000802007c0c */ /* 0x000fc4000bf45270 */
[C---:B------:R-:W-:Y:S01]  /*0350*/  IADD3 R27, PT, PT, R17.reuse, 0x5, RZ ;  /* 0x00000005111b7810 */ /* 0x040fe20007ffe0ff */
[----:B------:R2:W-:Y:S01]  /*0360*/  STG.E desc[UR12][R12.64], R23 ;  /* 0x000000170c007986 */ /* 0x0005e2000c10190c */
[C---:B------:R-:W-:Y:S02]  /*0370*/  ISETP.NE.AND P3, PT, R2.reuse, UR5, PT ;  /* 0x0000000502007c0c */ /* 0x040fe4000bf65270 */
[----:B------:R-:W-:Y:S01]  /*0380*/  IADD3 R29, PT, PT, R17, 0x6, RZ ;  /* 0x00000006111d7810 */ /* 0x000fe20007ffe0ff */
[--C-:B0-----:R-:W-:Y:S01]  /*0390*/  IMAD.WIDE.U32 R8, R25, 0x4, R6.reuse ;  /* 0x0000000419087825 */ /* 0x101fe200078e0006 */
[C---:B------:R-:W-:Y:S02]  /*03a0*/  IADD3 R15, PT, PT, R17.reuse, 0x4, RZ ;  /* 0x00000004110f7810 */ /* 0x040fe40007ffe0ff */
[C---:B------:R-:W-:Y:S02]  /*03b0*/  ISETP.NE.AND P4, PT, R2.reuse, UR6, PT ;  /* 0x0000000602007c0c */ /* 0x040fe4000bf85270 */
[----:B------:R-:W-:Y:S01]  /*03c0*/  IADD3 R17, PT, PT, R17, 0x7, RZ ;  /* 0x0000000711117810 */ /* 0x000fe20007ffe0ff */
[----:B-1----:R-:W-:Y:S01]  /*03d0*/  IMAD.WIDE.U32 R10, R15, 0x4, R6 ;  /* 0x000000040f0a7825 */ /* 0x002fe200078e0006 */
[----:B------:R-:W-:-:S02]  /*03e0*/  ISETP.NE.AND P5, PT, R2, UR9, PT ;  /* 0x0000000902007c0c */ /* 0x000fc4000bfa5270 */
[----:B------:R-:W-:Y:S01]  /*03f0*/  FSEL R21, RZ, 1, P1 ;  /* 0x3f800000ff157808 */ /* 0x000fe20000800000 */
[--C-:B--2---:R-:W-:Y:S01]  /*0400*/  IMAD.WIDE.U32 R12, R27, 0x4, R6.reuse ;  /* 0x000000041b0c7825 */ /* 0x104fe200078e0006 */
[----:B------:R-:W-:Y:S02]  /*0410*/  FSEL R23, RZ, 1, P2 ;  /* 0x3f800000ff177808 */ /* 0x000fe40001000000 */
[----:B------:R-:W-:Y:S01]  /*0420*/  FSEL R25, RZ, 1, P3 ;  /* 0x3f800000ff197808 */ /* 0x000fe20001800000 */
[--C-:B------:R-:W-:Y:S01]  /*0430*/  IMAD.WIDE.U32 R14, R29, 0x4, R6.reuse ;  /* 0x000000041d0e7825 */ /* 0x100fe200078e0006 */
[----:B------:R-:W-:Y:S01]  /*0440*/  FSEL R27, RZ, 1, P4 ;  /* 0x3f800000ff1b7808 */ /* 0x000fe20002000000 */
[----:B------:R1:W-:Y:S01]  /*0450*/  STG.E desc[UR12][R8.64], R21 ;  /* 0x0000001508007986 */ /* 0x0003e2000c10190c */
[----:B------:R-:W-:Y:S01]  /*0460*/  FSEL R29, RZ, 1, P5 ;  /* 0x3f800000ff1d7808 */ /* 0x000fe20002800000 */
[----:B------:R-:W-:Y:S01]  /*0470*/  IMAD.WIDE.U32 R16, R17, 0x4, R6 ;  /* 0x0000000411107825 */ /* 0x000fe200078e0006 */
[----:B------:R-:W-:Y:S01]  /*0480*/  ISETP.NE.AND P1, PT, R0, UR4, PT ;  /* 0x0000000400007c0c */ /* 0x000fe2000bf25270 */
[----:B------:R1:W-:Y:S04]  /*0490*/  STG.E desc[UR12][R10.64], R23 ;  /* 0x000000170a007986 */ /* 0x0003e8000c10190c */
[----:B------:R1:W-:Y:S04]  /*04a0*/  STG.E desc[UR12][R12.64], R25 ;  /* 0x000000190c007986 */ /* 0x0003e8000c10190c */
[----:B------:R1:W-:Y:S04]  /*04b0*/  STG.E desc[UR12][R14.64], R27 ;  /* 0x0000001b0e007986 */ /* 0x0003e8000c10190c */
[----:B------:R1:W-:Y:S01]  /*04c0*/  STG.E desc[UR12][R16.64], R29 ;  /* 0x0000001d10007986 */ /* 0x0003e2000c10190c */
[----:B------:R-:W-:Y:S05]  /*04d0*/  @P1 BRA `(.L_x_147) ;  /* 0xfffffffc00381947 */ /* 0x000fea000383ffff */
[----:B-1----:R-:W-:-:S07]  /*04e0*/  MOV R12, R0 ;  /* 0x00000000000c7202 */ /* 0x002fce0000000f00 */
.L_x_146:
[----:B------:R-:W-:-:S13]  /*04f0*/  ISETP.NE.AND P1, PT, R18, RZ, PT ;  /* 0x000000ff1200720c */ /* 0x000fda0003f25270 */
[----:B------:R-:W-:Y:S05]  /*0500*/  @!P1 BRA `(.L_x_145) ;  /* 0x0000000000c89947 */ /* 0x000fea0003800000 */
[----:B------:R-:W-:Y:S01]  /*0510*/  ISETP.NE.AND P5, PT, R19, RZ, PT ;  /* 0x000000ff1300720c */ /* 0x000fe20003fa5270 */
[----:B------:R-:W-:-:S12]  /*0520*/  @!P0 BRA `(.L_x_148) ;  /* 0x0000000000648947 */ /* 0x000fd80003800000 */
[----:B------:R-:W0:Y:S01]  /*0530*/  LDC.64 R8, c[0x0][0x380] ;  /* 0x0000e000ff087b82 */ /* 0x000e220000000a00 */
[C---:B------:R-:W-:Y:S02]  /*0540*/  IADD3 R11, PT, PT, R12.reuse, 0x1, RZ ;  /* 0x000000010c0b7810 */ /* 0x040fe40007ffe0ff */
[C---:B------:R-:W-:Y:S02]  /*0550*/  IADD3 R15, PT, PT, R12.reuse, 0x3, RZ ;  /* 0x000000030c0f7810 */ /* 0x040fe40007ffe0ff */
[----:B------:R-:W-:Y:S02]  /*0560*/  IADD3 R13, PT, PT, R12, 0x2, RZ ;  /* 0x000000020c0d7810 */ /* 0x000fe40007ffe0ff */
[----:B------:R-:W-:Y:S02]  /*0570*/  IADD3 R7, PT, PT, R3, R12, RZ ;  /* 0x0000000c03077210 */ /* 0x000fe40007ffe0ff */
[C---:B------:R-:W-:Y:S02]  /*0580*/  ISETP.NE.AND P2, PT, R2.reuse, R11, PT ;  /* 0x0000000b0200720c */ /* 0x040fe40003f45270 */
[----:B------:R-:W-:-:S02]  /*0590*/  ISETP.NE.AND P4, PT, R2, R15, PT ;  /* 0x0000000f0200720c */ /* 0x000fc40003f85270 */
[C---:B------:R-:W-:Y:S02]  /*05a0*/  ISETP.NE.AND P3, PT, R2.reuse, R13, PT ;  /* 0x0000000d0200720c */ /* 0x040fe40003f65270 */
[C---:B------:R-:W-:Y:S02]  /*05b0*/  IADD3 R11, PT, PT, R7.reuse, 0x1, RZ ;  /* 0x00000001070b7810 */ /* 0x040fe40007ffe0ff */
[C---:B------:R-:W-:Y:S02]  /*05c0*/  IADD3 R15, PT, PT, R7.reuse, 0x2, RZ ;  /* 0x00000002070f7810 */ /* 0x040fe40007ffe0ff */
[C---:B------:R-:W-:Y:S02]  /*05d0*/  IADD3 R13, PT, PT, R7.reuse, 0x3, RZ ;  /* 0x00000003070d7810 */ /* 0x040fe40007ffe0ff */
[----:B------:R-:W-:Y:S02]  /*05e0*/  ISETP.NE.AND P1, PT, R2, R12, PT ;  /* 0x0000000c0200720c */ /* 0x000fe40003f25270 */
[----:B------:R-:W-:Y:S01]  /*05f0*/  FSEL R17, RZ, 1, P2 ;  /* 0x3f800000ff117808 */ /* 0x000fe20001000000 */
[----:B0-----:R-:W-:Y:S01]  /*0600*/  IMAD.WIDE.U32 R6, R7, 0x4, R8 ;  /* 0x0000000407067825 */ /* 0x001fe200078e0008 */
[----:B------:R-:W-:-:S02]  /*0610*/  FSEL R21, RZ, 1, P3 ;  /* 0x3f800000ff157808 */ /* 0x000fc40001800000 */
[----:B------:R-:W-:Y:S01]  /*0620*/  FSEL R23, RZ, 1, P4 ;  /* 0x3f800000ff177808 */ /* 0x000fe20002000000 */
[----:B------:R-:W-:Y:S01]  /*0630*/  IMAD.WIDE.U32 R10, R11, 0x4, R8 ;  /* 0x000000040b0a7825 */ /* 0x000fe200078e0008 */
[----:B------:R-:W-:-:S03]  /*0640*/  IADD3 R12, PT, PT, R12, 0x4, RZ ;  /* 0x000000040c0c7810 */ /* 0x000fc60007ffe0ff */
[----:B------:R-:W-:-:S04]  /*0650*/  IMAD.WIDE.U32 R14, R15, 0x4, R8 ;  /* 0x000000040f0e7825 */ /* 0x000fc800078e0008 */
[----:B------:R-:W-:Y:S01]  /*0660*/  IMAD.WIDE.U32 R8, R13, 0x4, R8 ;  /* 0x000000040d087825 */ /* 0x000fe200078e0008 */
[----:B------:R-:W-:-:S05]  /*0670*/  FSEL R13, RZ, 1, P1 ;  /* 0x3f800000ff0d7808 */ /* 0x000fca0000800000 */
[----:B------:R0:W-:Y:S04]  /*0680*/  STG.E desc[UR12][R6.64], R13 ;  /* 0x0000000d06007986 */ /* 0x0001e8000c10190c */
[----:B------:R0:W-:Y:S04]  /*0690*/  STG.E desc[UR12][R10.64], R17 ;  /* 0x000000110a007986 */ /* 0x0001e8000c10190c */
[----:B------:R0:W-:Y:S04]  /*06a0*/  STG.E desc[UR12][R14.64], R21 ;  /* 0x000000150e007986 */ /* 0x0001e8000c10190c */
[----:B------:R0:W-:Y:S02]  /*06b0*/  STG.E desc[UR12][R8.64], R23 ;  /* 0x0000001708007986 */ /* 0x0001e4000c10190c */
.L_x_148:
[----:B------:R-:W-:Y:S05]  /*06c0*/  @!P5 BRA `(.L_x_145) ;  /* 0x000000000058d947 */ /* 0x000fea0003800000 */
[----:B------:R-:W-:Y:S02]  /*06d0*/  LOP3.LUT P2, RZ, R5, 0x1, RZ, 0xc0, !PT ;  /* 0x0000000105ff7812 */ /* 0x000fe4000784c0ff */
[----:B------:R-:W-:-:S11]  /*06e0*/  ISETP.NE.AND P1, PT, R19, 0x1, PT ;  /* 0x000000011300780c */ /* 0x000fd60003f25270 */
[----:B0-----:R-:W0:Y:S02]  /*06f0*/  @P2 LDC.64 R10, c[0x0][0x380] ;  /* 0x0000e000ff0a2b82 */ /* 0x001e240000000a00 */
[----:B------:R-:W-:Y:S05]  /*0700*/  @!P1 BRA `(.L_x_149) ;  /* 0x0000000000349947 */ /* 0x000fea0003800000 */
[----:B------:R-:W1:Y:S01]  /*0710*/  LDC.64 R6, c[0x0][0x380] ;  /* 0x0000e000ff067b82 */ /* 0x000e620000000a00 */
[-C--:B------:R-:W-:Y:S01]  /*0720*/  IADD3 R9, PT, PT, R3, R12.reuse, RZ ;  /* 0x0000000c03097210 */ /* 0x080fe20007ffe0ff */
[----:B------:R-:W-:Y:S01]  /*0730*/  VIADD R13, R12, 0x1 ;  /* 0x000000010c0d7836 */ /* 0x000fe20000000000 */
[C---:B------:R-:W-:Y:S02]  /*0740*/  ISETP.NE.AND P1, PT, R2.reuse, R12, PT ;  /* 0x0000000c0200720c */ /* 0x040fe40003f25270 */
[C---:B------:R-:W-:Y:S02]  /*0750*/  IADD3 R15, PT, PT, R9.reuse, 0x1, RZ ;  /* 0x00000001090f7810 */ /* 0x040fe40007ffe0ff */
[----:B------:R-:W-:Y:S02]  /*0760*/  ISETP.NE.AND P3, PT, R2, R13, PT ;  /* 0x0000000d0200720c */ /* 0x000fe40003f65270 */
[----:B------:R-:W-:Y:S02]  /*0770*/  FSEL R13, RZ, 1, P1 ;  /* 0x3f800000ff0d7808 */ /* 0x000fe40000800000 */
[----:B------:R-:W-:Y:S01]  /*0780*/  IADD3 R12, PT, PT, R12, 0x2, RZ ;  /* 0x000000020c0c7810 */ /* 0x000fe20007ffe0ff */
[----:B-1----:R-:W-:-:S04]  /*0790*/  IMAD.WIDE.U32 R8, R9, 0x4, R6 ;  /* 0x0000000409087825 */ /* 0x002fc800078e0006 */
[----:B------:R-:W-:Y:S01]  /*07a0*/  IMAD.WIDE.U32 R6, R15, 0x4, R6 ;  /* 0x000000040f067825 */ /* 0x000fe200078e0006 */
[----:B------:R-:W-:Y:S01]  /*07b0*/  FSEL R15, RZ, 1, P3 ;  /* 0x3f800000ff0f7808 */ /* 0x000fe20001800000 */
[----:B------:R1:W-:Y:S04]  /*07c0*/  STG.E desc[UR12][R8.64], R13 ;  /* 0x0000000d08007986 */ /* 0x0003e8000c10190c */
[----:B------:R1:W-:Y:S02]  /*07d0*/  STG.E desc[UR12][R6.64], R15 ;  /* 0x0000000f06007986 */ /* 0x0003e4000c10190c */
.L_x_149:
[-C--:B-1----:R-:W-:Y:S02]  /*07e0*/  @P2 IADD3 R7, PT, PT, R3, R12.reuse, RZ ;  /* 0x0000000c03072210 */ /* 0x082fe40007ffe0ff */
[----:B------:R-:W-:-:S03]  /*07f0*/  @P2 ISETP.NE.AND P1, PT, R2, R12, PT ;  /* 0x0000000c0200220c */ /* 0x000fc60003f25270 */
[----:B0-----:R-:W-:Y:S01]  /*0800*/  @P2 IMAD.WIDE.U32 R6, R7, 0x4, R10 ;  /* 0x0000000407062825 */ /* 0x001fe200078e000a */
[----:B------:R-:W-:-:S05]  /*0810*/  @P2 FSEL R3, RZ, 1, P1 ;  /* 0x3f800000ff032808 */ /* 0x000fca0000800000 */
[----:B------:R1:W-:Y:S04]  /*0820*/  @P2 STG.E desc[UR12][R6.64], R3 ;  /* 0x0000000306002986 */ /* 0x0003e8000c10190c */
.L_x_145:
[----:B-1----:R-:W1:Y:S01]  /*0830*/  LDC R3, c[0x0][0x398] ;  /* 0x0000e600ff037b82 */ /* 0x002e620000000800 */
[----:B------:R-:W-:-:S04]  /*0840*/  IADD3 R2, PT, PT, R2, 0x1, RZ ;  /* 0x0000000102027810 */ /* 0x000fc80007ffe0ff */
[----:B-1----:R-:W-:-:S13]  /*0850*/  ISETP.NE.AND P1, PT, R2, R3, PT ;  /* 0x000000030200720c */ /* 0x002fda0003f25270 */
[----:B------:R-:W-:Y:S05]  /*0860*/  @P1 BRA `(.L_x_150) ;  /* 0xfffffff800341947 */ /* 0x000fea000383ffff */
.L_x_144:
[----:B------:R-:W-:-:S13]  /*0870*/  ISETP.NE.AND P0, PT, R4, RZ, PT ;  /* 0x000000ff0400720c */ /* 0x000fda0003f05270 */
[----:B------:R-:W-:Y:S05]  /*0880*/  @!P0 EXIT ;  /* 0x000000000000894d */ /* 0x000fea0003800000 */
[----:B------:R-:W-:-:S13]  /*0890*/  ISETP.NE.AND P0, PT, R3, RZ, PT ;  /* 0x000000ff0300720c */ /* 0x000fda0003f05270 */
[----:B------:R-:W-:Y:S05]  /*08a0*/  @P0 BRA `(.L_x_151) ;  /* 0x0000000000c40947 */ /* 0x000fea0003800000 */
[----:B------:R-:W1:Y:S02]  /*08b0*/  LDC.64 R2, c[0x0][0x388] ;  /* 0x0000e200ff027b82 */ /* 0x000e640000000a00 */
[----:B-1----:R-:W0:Y:S02]  /*08c0*/  LDG.E R0, desc[UR12][R2.64] ;  /* 0x0000000c02007981 */ /* 0x002e24000c1e1900 */
[----:B0-----:R-:W-:-:S04]  /*08d0*/  FFMA R14, R0, R0, RZ ;  /* 0x00000000000e7223 */ /* 0x001fc800000000ff */
[----:B------:R0:W1:Y:S01]  /*08e0*/  MUFU.RSQ R5, R14 ;  /* 0x0000000e00057308 */ /* 0x0000620000001400 */
[----:B------:R-:W-:-:S04]  /*08f0*/  IADD3 R4, PT, PT, R14, -0xd000000, RZ ;  /* 0xf30000000e047810 */ /* 0x000fc80007ffe0ff */
[----:B------:R-:W-:-:S13]  /*0900*/  ISETP.GT.U32.AND P0, PT, R4, 0x727fffff, PT ;  /* 0x727fffff0400780c */ /* 0x000fda0003f04070 */
[----:B01----:R-:W-:Y:S05]  /*0910*/  @!P0 BRA `(.L_x_152) ;  /* 0x0000000000108947 */ /* 0x003fea0003800000 */
[----:B------:R-:W-:-:S07]  /*0920*/  MOV R16, 0x940 ;  /* 0x0000094000107802 */ /* 0x000fce0000000f00 */
[----:B------:R-:W-:Y:S05]  /*0930*/  CALL.REL.NOINC `($__internal_2_$__cuda_sm20_sqrt_rn_f32_slowpath) ;  /* 0x0000005c00b07944 */ /* 0x000fea0003c00000 */
[----:B------:R-:W-:Y:S01]  /*0940*/  MOV R2, R14 ;  /* 0x0000000e00027202 */ /* 0x000fe20000000f00 */
[----:B------:R-:W-:Y:S06]  /*0950*/  BRA `(.L_x_153) ;  /* 0x0000000000107947 */ /* 0x000fec0003800000 */
.L_x_152:
[----:B------:R-:W-:Y:S01]  /*0960*/  FMUL.FTZ R3, R14, R5 ;  /* 0x000000050e037220 */ /* 0x000fe20000410000 */
[----:B------:R-:W-:-:S03]  /*0970*/  FMUL.FTZ R5, R5, 0.5 ;  /* 0x3f00000005057820 */ /* 0x000fc60000410000 */
[----:B------:R-:W-:-:S04]  /*0980*/  FFMA R2, -R3, R3, R14 ;  /* 0x0000000303027223 */ /* 0x000fc8000000010e */
[----:B------:R-:W-:-:S07]  /*0990*/  FFMA R2, R2, R5, R3 ;  /* 0x0000000502027223 */ /* 0x000fce0000000003 */
.L_x_153:
[----:B------:R-:W-:-:S13]  /*09a0*/  FSETP.GEU.AND P0, PT, R2, 1.00000001335143196e-10, PT ;  /* 0x2edbe6ff0200780b */ /* 0x000fda0003f0e000 */
[----:B------:R-:W-:Y:S05]  /*09b0*/  @!P0 EXIT ;  /* 0x000000000000894d */ /* 0x000fea0003800000 */
[----:B------:R-:W-:-:S04]  /*09c0*/  FSETP.GE.AND P0, PT, R0, RZ, PT ;  /* 0x000000ff0000720b */ /* 0x000fc80003f06000 */
[----:B------:R-:W-:-:S05]  /*09d0*/  FSEL R3, -R2, R2, P0 ;  /* 0x0000000202037208 */ /* 0x000fca0000000100 */
[----:B------:R-:W-:-:S04]  /*09e0*/  FADD R0, R0, -R3 ;  /* 0x8000000300007221 */ /* 0x000fc80000000000 */
[----:B------:R-:W-:-:S04]  /*09f0*/  FMUL R14, R0, R0 ;  /* 0x00000000000e7220 */ /* 0x000fc80000400000 */
        /* <DEDUP_REMOVED lines=8> */
.L_x_154:
[----:B------:R-:W-:Y:S01]  /*0a80*/  FMUL.FTZ R3, R14, R5 ;  /* 0x000000050e037220 */ /* 0x000fe20000410000 */
[----:B------:R-:W-:-:S03]  /*0a90*/  FMUL.FTZ R4, R5, 0.5 ;  /* 0x3f00000005047820 */ /* 0x000fc60000410000 */
[----:B------:R-:W-:-:S04]  /*0aa0*/  FFMA R2, -R3, R3, R14 ;  /* 0x0000000303027223 */ /* 0x000fc8000000010e */
[----:B------:R-:W-:-:S07]  /*0ab0*/  FFMA R3, R2, R4, R3 ;  /* 0x0000000402037223 */ /* 0x000fce0000000003 */
.L_x_155:
[----:B------:R-:W-:-:S13]  /*0ac0*/  FSETP.GEU.AND P0, PT, R3, 1.00000001335143196e-10, PT ;  /* 0x2edbe6ff0300780b */ /* 0x000fda0003f0e000 */
[----:B------:R-:W-:Y:S05]  /*0ad0*/  @!P0 EXIT ;  /* 0x000000000000894d */ /* 0x000fea0003800000 */
[----:B------:R-:W0:Y:S08]  /*0ae0*/  MUFU.RCP R2, R3 ;  /* 0x0000000300027308 */ /* 0x000e300000001000 */
[----:B------:R-:W1:Y:S01]  /*0af0*/  FCHK P0, R0, R3 ;  /* 0x0000000300007302 */ /* 0x000e620000000000 */
[----:B0-----:R-:W-:-:S04]  /*0b00*/  FFMA R5, R2, -R3, 1 ;  /* 0x3f80000002057423 */ /* 0x001fc80000000803 */
[----:B------:R-:W-:-:S04]  /*0b10*/  FFMA R5, R2, R5, R2 ;  /* 0x0000000502057223 */ /* 0x000fc80000000002 */
[----:B------:R-:W-:-:S04]  /*0b20*/  FFMA R2, R0, R5, RZ ;  /* 0x0000000500027223 */ /* 0x000fc800000000ff */
[----:B------:R-:W-:-:S04]  /*0b30*/  FFMA R4, R2, -R3, R0 ;  /* 0x8000000302047223 */ /* 0x000fc80000000000 */
[----:B------:R-:W-:Y:S01]  /*0b40*/  FFMA R5, R5, R4, R2 ;  /* 0x0000000405057223 */ /* 0x000fe20000000002 */
[----:B-1----:R-:W-:Y:S06]  /*0b50*/  @!P0 BRA `(.L_x_156) ;  /* 0x00000000000c8947 */ /* 0x002fec0003800000 */
[----:B------:R-:W-:-:S07]  /*0b60*/  MOV R2, 0xb80 ;  /* 0x00000b8000027802 */ /* 0x000fce0000000f00 */
[----:B------:R-:W-:Y:S05]  /*0b70*/  CALL.REL.NOINC `($__internal_3_$__cuda_sm3x_div_rn_noftz_f32_slowpath) ;  /* 0x0000005c00807944 */ /* 0x000fea0003c00000 */
[----:B------:R-:W-:-:S07]  /*0b80*/  MOV R5, R15 ;  /* 0x0000000f00057202 */ /* 0x000fce0000000f00 */
.L_x_156:
[----:B------:R-:W0:Y:S02]  /*0b90*/  LDC.64 R2, c[0x0][0x390] ;  /* 0x0000e400ff027b82 */ /* 0x000e240000000a00 */
[----:B0-----:R-:W-:Y:S01]  /*0ba0*/  STG.E desc[UR12][R2.64], R5 ;  /* 0x0000000502007986 */ /* 0x001fe2000c10190c */
[----:B------:R-:W-:Y:S05]  /*0bb0*/  EXIT ;  /* 0x000000000000794d */ /* 0x000fea0003800000 */
.L_x_151:
[----:B------:R-:W1:Y:S01]  /*0bc0*/  LDCU UR5, c[0x0][0x39c] ;  /* 0x00007380ff0577ac */ /* 0x000e620008000800 */
[----:B0-----:R-:W-:Y:S01]  /*0bd0*/  HFMA2 R7, -RZ, RZ, 0, 0 ;  /* 0x00000000ff077431 */ /* 0x001fe200000001ff */
[----:B------:R-:W-:Y:S02]  /*0be0*/  PRMT R6, RZ, 0x7610, R6 ;  /* 0x00007610ff067816 */ /* 0x000fe40000000006 */
[----:B------:R-:W-:Y:S01]  /*0bf0*/  PRMT R8, RZ, 0x7610, R8 ;  /* 0x00007610ff087816 */ /* 0x000fe20000000008 */
[----:B------:R-:W0:Y:S01]  /*0c00*/  LDCU.U16 UR11, c[0x0][0x398] ;  /* 0x00007300ff0b77ac */ /* 0x000e220008000400 */
[----:B------:R-:W-:Y:S01]  /*0c10*/  PRMT R9, RZ, 0x7610, R9 ;  /* 0x00007610ff097816 */ /* 0x000fe20000000009 */
[----:B------:R-:W2:Y:S01]  /*0c20*/  LDCU UR14, c[0x0][0x398] ;  /* 0x00007300ff0e77ac */ /* 0x000ea20008000800 */
[----:B-1----:R-:W-:-:S12]  /*0c30*/  UIADD3 UR5, UPT, UPT, UR5, 0x1, URZ ;  /* 0x0000000105057890 */ /* 0x002fd8000fffe0ff */
.L_x_216:
[----:B-1----:R-:W1:Y:S01]  /*0c40*/  LDCU UR9, c[0x0][0x398] ;  /* 0x00007300ff0977ac */ /* 0x002e620008000800 */
[----:B------:R-:W-:Y:S02]  /*0c50*/  IADD3 R0, PT, PT, RZ, -R8, RZ ;  /* 0x80000008ff007210 */ /* 0x000fe40007ffe0ff */
[C---:B------:R-:W-:Y:S02]  /*0c60*/  IADD3 R15, PT, PT, R7.reuse, 0x1, RZ ;  /* 0x00000001070f7810 */ /* 0x040fe40007ffe0ff */
[----:B------:R-:W-:Y:S02]  /*0c70*/  PRMT R0, R0, 0x7710, RZ ;  /* 0x0000771000007816 */ /* 0x000fe400000000ff */
[----:B------:R-:W-:Y:S02]  /*0c80*/  R2UR UR7, R7 ;  /* 0x00000000070772ca */ /* 0x000fe400000e0000 */
[----:B------:R-:W-:Y:S02]  /*0c90*/  R2UR UR4, R0 ;  /* 0x00000000000472ca */ /* 0x000fe400000e0000 */
[----:B------:R-:W-:-:S02]  /*0ca0*/  IADD3 R0, PT, PT, RZ, -R6, RZ ;  /* 0x80000006ff007210 */ /* 0x000fc40007ffe0ff */
[----:B------:R-:W-:Y:S02]  /*0cb0*/  R2UR UR10, R5 ;  /* 0x00000000050a72ca */ /* 0x000fe400000e0000 */
[----:B------:R-:W-:Y:S02]  /*0cc0*/  PRMT R0, R0, 0x7710, RZ ;  /* 0x0000771000007816 */ /* 0x000fe400000000ff */
[-C--:B------:R-:W-:Y:S02]  /*0cd0*/  MOV R10, R7.reuse ;  /* 0x00000007000a7202 */ /* 0x080fe40000000f00 */
[----:B-1----:R-:W-:Y:S02]  /*0ce0*/  VIMNMX.U32 R13, PT, PT, R15, UR9, !PT ;  /* 0x000000090f0d7c48 */ /* 0x002fe4000ffe0000 */
[----:B------:R-:W-:Y:S01]  /*0cf0*/  R2UR UR6, R0 ;  /* 0x00000000000672ca */ /* 0x000fe200000e0000 */
[----:B0-----:R-:W-:Y:S01]  /*0d00*/  UIADD3 UR4, UPT, UPT, UR11, UR4, URZ ;  /* 0x000000040b047290 */ /* 0x001fe2000fffe0ff */
[----:B------:R-:W-:-:S02]  /*0d10*/  IADD3 R2, PT, PT, -R13, R7, RZ ;  /* 0x000000070d027210 */ /* 0x000fc40007ffe1ff */
[----:B------:R-:W-:Y:S01]  /*0d20*/  IADD3 R3, PT, PT, R13, -R10, RZ ;  /* 0x8000000a0d037210 */ /* 0x000fe20007ffe0ff */
[----:B------:R-:W-:Y:S01]  /*0d30*/  ULOP3.LUT UR8, UR4, 0x7, URZ, 0xc0, !UPT ;  /* 0x0000000704087892 */ /* 0x000fe2000f8ec0ff */
[----:B------:R-:W-:Y:S01]  /*0d40*/  ISETP.GT.U32.AND P0, PT, R2, -0x10, PT ;  /* 0xfffffff00200780c */ /* 0x000fe20003f04070 */
[----:B------:R-:W-:Y:S01]  /*0d50*/  ULOP3.LUT UR4, URZ, UR7, URZ, 0x33, !UPT ;  /* 0x00000007ff047292 */ /* 0x000fe2000f8e33ff */
[----:B------:R-:W-:Y:S01]  /*0d60*/  LOP3.LUT R11, RZ, R8, RZ, 0x33, !PT ;  /* 0x00000008ff0b7212 */ /* 0x000fe200078e33ff */
[----:B------:R-:W-:Y:S01]  /*0d70*/  UIADD3 UR15, UPT, UPT, UR8, -0x1, URZ ;  /* 0xffffffff080f7890 */ /* 0x000fe2000fffe0ff */
[----:B------:R-:W-:Y:S01]  /*0d80*/  LOP3.LUT P2, RZ, R3, 0xf, RZ, 0xc0, !PT ;  /* 0x0000000f03ff7812 */ /* 0x000fe2000784c0ff */
[----:B------:R-:W-:Y:S01]  /*0d90*/  UIADD3 UR7, UPT, UPT, UR10, UR4, URZ ;  /* 0x000000040a077290 */ /* 0x000fe2000fffe0ff */
[----:B------:R-:W-:Y:S01]  /*0da0*/  ISETP.NE.AND P1, PT, R15, R4, PT ;  /* 0x000000040f00720c */ /* 0x000fe20003f25270 */
[----:B------:R-:W-:Y:S01]  /*0db0*/  UIADD3 UR9, UPT, UPT, UR4, UR9, URZ ;  /* 0x0000000904097290 */ /* 0x000fe2000fffe0ff */
[----:B---3--:R-:W-:Y:S01]  /*0dc0*/  MOV R20, RZ ;  /* 0x000000ff00147202 */ /* 0x008fe20000000f00 */
[----:B------:R-:W-:-:S02]  /*0dd0*/  UIADD3 UR6, UPT, UPT, UR11, UR6, URZ ;  /* 0x000000060b067290 */ /* 0x000fc4000fffe0ff */
[----:B------:R-:W-:Y:S02]  /*0de0*/  IADD3 R11, PT, PT, R11, UR11, RZ ;  /* 0x0000000b0b0b7c10 */ /* 0x000fe4000fffe0ff */
[----:B------:R-:W-:Y:S01]  /*0df0*/  MOV R3, R10 ;  /* 0x0000000a00037202 */ /* 0x000fe20000000f00 */
[----:B----4-:R-:W-:Y:S07]  /*0e00*/  @P0 BRA `(.L_x_157) ;  /* 0x00000004006c0947 */ /* 0x010fee0003800000 */
[----:B------:R-:W0:Y:S01]  /*0e10*/  LDC R7, c[0x0][0x39c] ;  /* 0x0000e700ff077b82 */ /* 0x000e220000000800 */
[-C--:B------:R-:W-:Y:S01]  /*0e20*/  IADD3 R2, PT, PT, R13, -R10.reuse, RZ ;  /* 0x8000000a0d027210 */ /* 0x080fe20007ffe0ff */
[----:B------:R-:W-:Y:S01]  /*0e30*/  IMAD R0, R10, UR5, RZ ;  /* 0x000000050a007c24 */ /* 0x000fe2000f8e02ff */
[----:B------:R-:W-:Y:S01]  /*0e40*/  MOV R3, R10 ;  /* 0x0000000a00037202 */ /* 0x000fe20000000f00 */
[----:B------:R-:W-:Y:S01]  /*0e50*/  IMAD.MOV.U32 R20, RZ, RZ, RZ ;  /* 0x000000ffff147224 */ /* 0x000fe200078e00ff */
[----:B------:R-:W-:-:S04]  /*0e60*/  LOP3.LUT R36, R2, 0xfffffff0, RZ, 0xc0, !PT ;  /* 0xfffffff002247812 */ /* 0x000fc800078ec0ff */
[----:B------:R-:W-:Y:S02]  /*0e70*/  IADD3 R36, PT, PT, -R36, RZ, RZ ;  /* 0x000000ff24247210 */ /* 0x000fe40007ffe1ff */
[----:B0-----:R-:W-:Y:S01]  /*0e80*/  IADD3 R2, PT, PT, R0, R7, RZ ;  /* 0x0000000700027210 */ /* 0x001fe20007ffe0ff */
[C-C-:B------:R-:W-:Y:S01]  /*0e90*/  IMAD R14, R7.reuse, 0x3, R0.reuse ;  /* 0x00000003070e7824 */ /* 0x140fe200078e0200 */
[CC--:B------:R-:W-:Y:S01]  /*0ea0*/  LEA R12, R7.reuse, R0.reuse, 0x1 ;  /* 0x00000000070c7211 */ /* 0x0c0fe200078e08ff */
[C-C-:B------:R-:W-:Y:S01]  /*0eb0*/  IMAD R17, R7.reuse, 0x5, R0.reuse ;  /* 0x0000000507117824 */ /* 0x140fe200078e0200 */
[CC--:B------:R-:W-:Y:S01]  /*0ec0*/  LEA R16, R7.reuse, R0.reuse, 0x2 ;  /* 0x0000000007107211 */ /* 0x0c0fe200078e10ff */
[C-C-:B------:R-:W-:Y:S01]  /*0ed0*/  IMAD R26, R7.reuse, 0x6, R0.reuse ;  /* 0x00000006071a7824 */ /* 0x140fe200078e0200 */
[C---:B------:R-:W-:Y:S01]  /*0ee0*/  LEA R28, R7.reuse, R0, 0x3 ;  /* 0x00000000071c7211 */ /* 0x040fe200078e18ff */
[C-C-:B------:R-:W-:Y:S02]  /*0ef0*/  IMAD R27, R7.reuse, 0x7, R0.reuse ;  /* 0x00000007071b7824 */ /* 0x140fe400078e0200 */
[----:B------:R-:W-:-:S02]  /*0f00*/  IMAD R29, R7, 0x9, R0 ;  /* 0x00000009071d7824 */ /* 0x000fc400078e0200 */
[C-C-:B------:R-:W-:Y:S02]  /*0f10*/  IMAD R30, R7.reuse, 0xa, R0.reuse ;  /* 0x0000000a071e7824 */ /* 0x140fe400078e0200 */
[C-C-:B------:R-:W-:Y:S02]  /*0f20*/  IMAD R31, R7.reuse, 0xb, R0.reuse ;  /* 0x0000000b071f7824 */ /* 0x140fe400078e0200 */
[C-C-:B------:R-:W-:Y:S02]  /*0f30*/  IMAD R32, R7.reuse, 0xc, R0.reuse ;  /* 0x0000000c07207824 */ /* 0x140fe400078e0200 */
[C-C-:B------:R-:W-:Y:S02]  /*0f40*/  IMAD R33, R7.reuse, 0xd, R0.reuse ;  /* 0x0000000d07217824 */ /* 0x140fe400078e0200 */
[C-C-:B------:R-:W-:Y:S02]  /*0f50*/  IMAD R34, R7.reuse, 0xe, R0.reuse ;  /* 0x0000000e07227824 */ /* 0x140fe400078e0200 */
[----:B------:R-:W-:-:S07]  /*0f60*/  IMAD R35, R7, 0xf, R0 ;  /* 0x0000000f07237824 */ /* 0x000fce00078e0200 */
.L_x_158:
[----:B------:R-:W0:Y:S02]  /*0f70*/  LDC.64 R18, c[0x0][0x388] ;  /* 0x0000e200ff127b82 */ /* 0x000e240000000a00 */
[----:B0-----:R-:W-:-:S06]  /*0f80*/  IMAD.WIDE.U32 R22, R0, 0x4, R18 ;  /* 0x0000000400167825 */ /* 0x001fcc00078e0012 */
[----:B------:R-:W3:Y:S01]  /*0f90*/  LDG.E R23, desc[UR12][R22.64] ;  /* 0x0000000c16177981 */ /* 0x000ee2000c1e1900 */
[----:B------:R-:W-:-:S06]  /*0fa0*/  IMAD.WIDE.U32 R24, R12, 0x4, R18 ;  /* 0x000000040c187825 */ /* 0x000fcc00078e0012 */
[----:B------:R-:W4:Y:S01]  /*0fb0*/  LDG.E R25, desc[UR12][R24.64] ;  /* 0x0000000c18197981 */ /* 0x000f22000c1e1900 */
[----:B---3--:R-:W-:Y:S01]  /*0fc0*/  FFMA R20, R23, R23, R20 ;  /* 0x0000001717147223 */ /* 0x008fe20000000014 */
[----:B------:R-:W-:-:S05]  /*0fd0*/  IMAD.WIDE.U32 R22, R2, 0x4, R18 ;  /* 0x0000000402167825 */ /* 0x000fca00078e0012 */
[----:B------:R0:W3:Y:S02]  /*0fe0*/  LDG.E R21, desc[UR12][R22.64] ;  /* 0x0000000c16157981 */ /* 0x0000e4000c1e1900 */
[----:B0-----:R-:W-:-:S06]  /*0ff0*/  IMAD.WIDE.U32 R22, R17, 0x4, R18 ;  /* 0x0000000411167825 */ /* 0x001fcc00078e0012 */
[----:B------:R-:W5:Y:S01]  /*1000*/  LDG.E R22, desc[UR12][R22.64] ;  /* 0x0000000c16167981 */ /* 0x000f62000c1e1900 */
[----:B---3--:R-:W-:-:S04]  /*1010*/  FFMA R20, R21, R21, R20 ;  /* 0x0000001515147223 */ /* 0x008fc80000000014 */
[----:B----4-:R-:W-:Y:S01]  /*1020*/  FFMA R37, R25, R25, R20 ;  /* 0x0000001919257223 */ /* 0x010fe20000000014 */
[----:B------:R-:W-:-:S05]  /*1030*/  IMAD.WIDE.U32 R20, R14, 0x4, R18 ;  /* 0x000000040e147825 */ /* 0x000fca00078e0012 */
[----:B------:R0:W3:Y:S02]  /*1040*/  LDG.E R24, desc[UR12][R20.64] ;  /* 0x0000000c14187981 */ /* 0x0000e4000c1e1900 */
[----:B0-----:R-:W-:-:S06]  /*1050*/  IMAD.WIDE.U32 R20, R16, 0x4, R18 ;  /* 0x0000000410147825 */ /* 0x001fcc00078e0012 */
[----:B------:R-:W4:Y:S01]  /*1060*/  LDG.E R20, desc[UR12][R20.64] ;  /* 0x0000000c14147981 */ /* 0x000f22000c1e1900 */
[----:B---3--:R-:W-:Y:S01]  /*1070*/  FFMA R37, R24, R24, R37 ;  /* 0x0000001818257223 */ /* 0x008fe20000000025 */
[----:B------:R-:W-:-:S06]  /*1080*/  IMAD.WIDE.U32 R24, R26, 0x4, R18 ;  /* 0x000000041a187825 */ /* 0x000fcc00078e0012 */
[----:B------:R-:W3:Y:S01]  /*1090*/  LDG.E R24, desc[UR12][R24.64] ;  /* 0x0000000c18187981 */ /* 0x000ee2000c1e1900 */
[----:B----4-:R-:W-:Y:S01]  /*10a0*/  FFMA R37, R20, R20, R37 ;  /* 0x0000001414257223 */ /* 0x010fe20000000025 */
[----:B------:R-:W-:-:S04]  /*10b0*/  IMAD.WIDE.U32 R20, R27, 0x4, R18 ;  /* 0x000000041b147825 */ /* 0x000fc800078e0012 */
[----:B-----5:R-:W-:Y:S02]  /*10c0*/  FFMA R37, R22, R22, R37 ;  /* 0x0000001616257223 */ /* 0x020fe40000000025 */
[----:B------:R0:W4:Y:S02]  /*10d0*/  LDG.E R22, desc[UR12][R20.64] ;  /* 0x0000000c14167981 */ /* 0x000124000c1e1900 */
[----:B0-----:R-:W-:-:S06]  /*10e0*/  IMAD.WIDE.U32 R20, R28, 0x4, R18 ;  /* 0x000000041c147825 */ /* 0x001fcc00078e0012 */
[----:B------:R-:W5:Y:S01]  /*10f0*/  LDG.E R20, desc[UR12][R20.64] ;  /* 0x0000000c14147981 */ /* 0x000f62000c1e1900 */
[----:B---3--:R-:W-:-:S04]  /*1100*/  FFMA R37, R24, R24, R37 ;  /* 0x0000001818257223 */ /* 0x008fc80000000025 */
[----:B----4-:R-:W-:Y:S01]  /*1110*/  FFMA R37, R22, R22, R37 ;  /* 0x0000001616257223 */ /* 0x010fe20000000025 */
[----:B------:R-:W-:-:S06]  /*1120*/  IMAD.WIDE.U32 R22, R29, 0x4, R18 ;  /* 0x000000041d167825 */ /* 0x000fcc00078e0012 */
[----:B------:R-:W3:Y:S01]  /*1130*/  LDG.E R22, desc[UR12][R22.64] ;  /* 0x0000000c16167981 */ /* 0x000ee2000c1e1900 */
[----:B------:R-:W-:-:S06]  /*1140*/  IMAD.WIDE.U32 R24, R30, 0x4, R18 ;  /* 0x000000041e187825 */ /* 0x000fcc00078e0012 */
[----:B------:R-:W4:Y:S01]  /*1150*/  LDG.E R24, desc[UR12][R24.64] ;  /* 0x0000000c18187981 */ /* 0x000f22000c1e1900 */
[----:B-----5:R-:W-:Y:S01]  /*1160*/  FFMA R37, R20, R20, R37 ;  /* 0x0000001414257223 */ /* 0x020fe20000000025 */
[----:B------:R-:W-:-:S04]  /*1170*/  IMAD.WIDE.U32 R20, R31, 0x4, R18 ;  /* 0x000000041f147825 */ /* 0x000fc800078e0012 */
[----:B---3--:R-:W-:Y:S02]  /*1180*/  FFMA R37, R22, R22, R37 ;  /* 0x0000001616257223 */ /* 0x008fe40000000025 */
[----:B------:R0:W3:Y:S02]  /*1190*/  LDG.E R22, desc[UR12][R20.64] ;  /* 0x0000000c14167981 */ /* 0x0000e4000c1e1900 */
[----:B----4-:R-:W-:Y:S01]  /*11a0*/  FFMA R37, R24, R24, R37 ;  /* 0x0000001818257223 */ /* 0x010fe20000000025 */
[----:B0-----:R-:W-:-:S04]  /*11b0*/  IMAD.WIDE.U32 R20, R32, 0x4, R18 ;  /* 0x0000000420147825 */ /* 0x001fc800078e0012 */
[----:B------:R-:W-:Y:S02]  /*11c0*/  IMAD.WIDE.U32 R24, R34, 0x4, R18 ;  /* 0x0000000422187825 */ /* 0x000fe400078e0012 */
[----:B------:R-:W4:Y:S04]  /*11d0*/  LDG.E R20, desc[UR12][R20.64] ;  /* 0x0000000c14147981 */ /* 0x000f28000c1e1900 */
[----:B------:R-:W5:Y:S01]  /*11e0*/  LDG.E R24, desc[UR12][R24.64] ;  /* 0x0000000c18187981 */ /* 0x000f62000c1e1900 */
[----:B---3--:R-:W-:Y:S01]  /*11f0*/  FFMA R37, R22, R22, R37 ;  /* 0x0000001616257223 */ /* 0x008fe20000000025 */
[----:B------:R-:W-:-:S04]  /*1200*/  IMAD.WIDE.U32 R22, R33, 0x4, R18 ;  /* 0x0000000421167825 */ /* 0x000fc800078e0012 */
[----:B------:R-:W-:Y:S02]  /*1210*/  IMAD.WIDE.U32 R18, R35, 0x4, R18 ;  /* 0x0000000423127825 */ /* 0x000fe400078e0012 */
[----:B------:R-:W3:Y:S04]  /*1220*/  LDG.E R22, desc[UR12][R22.64] ;  /* 0x0000000c16167981 */ /* 0x000ee8000c1e1900 */
[----:B------:R-:W2:Y:S01]  /*1230*/  LDG.E R18, desc[UR12][R18.64] ;  /* 0x0000000c12127981 */ /* 0x000ea2000c1e1900 */
[----:B------:R-:W-:-:S04]  /*1240*/  IADD3 R36, PT, PT, R36, 0x10, RZ ;  /* 0x0000001024247810 */ /* 0x000fc80007ffe0ff */
[----:B------:R-:W-:Y:S01]  /*1250*/  ISETP.NE.AND P0, PT, R36, RZ, PT ;  /* 0x000000ff2400720c */ /* 0x000fe20003f05270 */
[----:B----4-:R-:W-:Y:S01]  /*1260*/  FFMA R37, R20, R20, R37 ;  /* 0x0000001414257223 */ /* 0x010fe20000000025 */
[----:B------:R-:W-:Y:S01]  /*1270*/  IADD3 R3, PT, PT, R3, 0x10, RZ ;  /* 0x0000001003037810 */ /* 0x000fe20007ffe0ff */
[C---:B------:R-:W-:Y:S01]  /*1280*/  IMAD R32, R7.reuse, 0x10, R32 ;  /* 0x0000001007207824 */ /* 0x040fe200078e0220 */
[C---:B------:R-:W-:Y:S02]  /*1290*/  LEA R0, R7.reuse, R0, 0x4 ;  /* 0x0000000007007211 */ /* 0x040fe400078e20ff */
[C---:B------:R-:W-:Y:S02]  /*12a0*/  LEA R2, R7.reuse, R2, 0x4 ;  /* 0x0000000207027211 */ /* 0x040fe400078e20ff */
[C---:B------:R-:W-:Y:S02]  /*12b0*/  LEA R12, R7.reuse, R12, 0x4 ;  /* 0x0000000c070c7211 */ /* 0x040fe400078e20ff */
[----:B------:R-:W-:-:S02]  /*12c0*/  LEA R14, R7, R14, 0x4 ;  /* 0x0000000e070e7211 */ /* 0x000fc400078e20ff */
[C---:B------:R-:W-:Y:S02]  /*12d0*/  LEA R16, R7.reuse, R16, 0x4 ;  /* 0x0000001007107211 */ /* 0x040fe400078e20ff */
[C---:B------:R-:W-:Y:S02]  /*12e0*/  LEA R17, R7.reuse, R17, 0x4 ;  /* 0x0000001107117211 */ /* 0x040fe400078e20ff */
        /* <DEDUP_REMOVED lines=8> */
[----:B------:R-:W-:Y:S01]  /*1370*/  LEA R35, R7, R35, 0x4 ;  /* 0x0000002307237211 */ /* 0x000fe200078e20ff */
[----:B---3--:R-:W-:-:S04]  /*1380*/  FFMA R37, R22, R22, R37 ;  /* 0x0000001616257223 */ /* 0x008fc80000000025 */
[----:B-----5:R-:W-:-:S04]  /*1390*/  FFMA R37, R24, R24, R37 ;  /* 0x0000001818257223 */ /* 0x020fc80000000025 */
[----:B--2---:R-:W-:Y:S01]  /*13a0*/  FFMA R20, R18, R18, R37 ;  /* 0x0000001212147223 */ /* 0x004fe20000000025 */
[----:B------:R-:W-:Y:S06]  /*13b0*/  @P0 BRA `(.L_x_158) ;  /* 0xfffffff800ec0947 */ /* 0x000fec000383ffff */
.L_x_157:
[----:B------:R-:W-:Y:S02]  /*13c0*/  LOP3.LUT R11, R11, 0x7, RZ, 0xc0, !PT ;  /* 0x000000070b0b7812 */ /* 0x000fe400078ec0ff */
[----:B------:R-:W-:Y:S01]  /*13d0*/  MOV R7, R15 ;  /* 0x0000000f00077202 */ /* 0x000fe20000000f00 */
[----:B------:R-:W-:Y:S06]  /*13e0*/  @!P2 BRA `(.L_x_159) ;  /* 0x00000004006ca947 */ /* 0x000fec0003800000 */
[----:B------:R-:W-:-:S04]  /*13f0*/  IADD3 R0, PT, PT, RZ, -R9, RZ ;  /* 0x80000009ff007210 */ /* 0x000fc80007ffe0ff */
[----:B------:R-:W-:-:S04]  /*1400*/  PRMT R0, R0, 0x7710, RZ ;  /* 0x0000771000007816 */ /* 0x000fc800000000ff */
[----:B------:R-:W-:-:S04]  /*1410*/  IADD3 R0, PT, PT, R13, R0, RZ ;  /* 0x000000000d007210 */ /* 0x000fc80007ffe0ff */
[----:B------:R-:W-:-:S04]  /*1420*/  LOP3.LUT R0, R0, 0xf, RZ, 0xc0, !PT ;  /* 0x0000000f00007812 */ /* 0x000fc800078ec0ff */
[C---:B------:R-:W-:Y:S02]  /*1430*/  IADD3 R2, PT, PT, R0.reuse, -0x1, RZ ;  /* 0xffffffff00027810 */ /* 0x040fe40007ffe0ff */
[----:B------:R-:W-:Y:S02]  /*1440*/  LOP3.LUT P2, RZ, R0, 0x7, RZ, 0xc0, !PT ;  /* 0x0000000700ff7812 */ /* 0x000fe4000784c0ff */
[----:B------:R-:W-:-:S13]  /*1450*/  ISETP.GE.U32.AND P0, PT, R2, 0x7, PT ;  /* 0x000000070200780c */ /* 0x000fda0003f06070 */
[----:B------:R-:W-:Y:S05]  /*1460*/  @!P0 BRA `(.L_x_160) ;  /* 0x00000000008c8947 */ /* 0x000fea0003800000 */
[----:B------:R-:W0:Y:S08]  /*1470*/  LDC R0, c[0x0][0x39c] ;  /* 0x0000e700ff007b82 */ /* 0x000e300000000800 */
[----:B------:R-:W1:Y:S01]  /*1480*/  LDC.64 R14, c[0x0][0x388] ;  /* 0x0000e200ff0e7b82 */ /* 0x000e620000000a00 */
[----:B0-----:R-:W-:-:S05]  /*1490*/  IMAD R23, R3, R0, R10 ;  /* 0x0000000003177224 */ /* 0x001fca00078e020a */
[C---:B------:R-:W-:Y:S01]  /*14a0*/  IADD3 R25, PT, PT, R23.reuse, R0, RZ ;  /* 0x0000000017197210 */ /* 0x040fe20007ffe0ff */
[----:B-1----:R-:W-:-:S03]  /*14b0*/  IMAD.WIDE.U32 R22, R23, 0x4, R14 ;  /* 0x0000000417167825 */ /* 0x002fc600078e000e */
[CC--:B------:R-:W-:Y:S01]  /*14c0*/  IADD3 R27, PT, PT, R25.reuse, R0.reuse, RZ ;  /* 0x00000000191b7210 */ /* 0x0c0fe20007ffe0ff */
[--C-:B------:R-:W-:Y:S01]  /*14d0*/  IMAD.WIDE.U32 R24, R25, 0x4, R14.reuse ;  /* 0x0000000419187825 */ /* 0x100fe200078e000e */
[----:B------:R0:W3:Y:S02]  /*14e0*/  LDG.E R21, desc[UR12][R22.64] ;  /* 0x0000000c16157981 */ /* 0x0000e4000c1e1900 */
[CC--:B------:R-:W-:Y:S01]  /*14f0*/  IADD3 R17, PT, PT, R27.reuse, R0.reuse, RZ ;  /* 0x000000001b117210 */ /* 0x0c0fe20007ffe0ff */
[--C-:B------:R-:W-:Y:S01]  /*1500*/  IMAD.WIDE.U32 R26, R27, 0x4, R14.reuse ;  /* 0x000000041b1a7825 */ /* 0x100fe200078e000e */
[----:B------:R1:W4:Y:S02]  /*1510*/  LDG.E R2, desc[UR12][R24.64] ;  /* 0x0000000c18027981 */ /* 0x000324000c1e1900 */
[CC--:B------:R-:W-:Y:S01]  /*1520*/  IADD3 R19, PT, PT, R17.reuse, R0.reuse, RZ ;  /* 0x0000000011137210 */ /* 0x0c0fe20007ffe0ff */
[--C-:B------:R-:W-:Y:S02]  /*1530*/  IMAD.WIDE.U32 R16, R17, 0x4, R14.reuse ;  /* 0x0000000411107825 */ /* 0x100fe400078e000e */
[----:B------:R-:W5:Y:S01]  /*1540*/  LDG.E R26, desc[UR12][R26.64] ;  /* 0x0000000c1a1a7981 */ /* 0x000f62000c1e1900 */
[C---:B------:R-:W-:Y:S01]  /*1550*/  IADD3 R29, PT, PT, R19.reuse, R0, RZ ;  /* 0x00000000131d7210 */ /* 0x040fe20007ffe0ff */
[----:B------:R-:W-:-:S02]  /*1560*/  IMAD.WIDE.U32 R18, R19, 0x4, R14 ;  /* 0x0000000413127825 */ /* 0x000fc400078e000e */
[----:B------:R-:W2:Y:S01]  /*1570*/  LDG.E R16, desc[UR12][R16.64] ;  /* 0x0000000c10107981 */ /* 0x000ea2000c1e1900 */
[CC--:B------:R-:W-:Y:S01]  /*1580*/  IADD3 R31, PT, PT, R29.reuse, R0.reuse, RZ ;  /* 0x000000001d1f7210 */ /* 0x0c0fe20007ffe0ff */
[--C-:B0-----:R-:W-:Y:S02]  /*1590*/  IMAD.WIDE.U32 R22, R29, 0x4, R14.reuse ;  /* 0x000000041d167825 */ /* 0x101fe400078e000e */
[----:B------:R-:W2:Y:S01]  /*15a0*/  LDG.E R18, desc[UR12][R18.64] ;  /* 0x0000000c12127981 */ /* 0x000ea2000c1e1900 */
[C---:B------:R-:W-:Y:S01]  /*15b0*/  IADD3 R29, PT, PT, R31.reuse, R0, RZ ;  /* 0x000000001f1d7210 */ /* 0x040fe20007ffe0ff */
[--C-:B-1----:R-:W-:Y:S02]  /*15c0*/  IMAD.WIDE.U32 R24, R31, 0x4, R14.reuse ;  /* 0x000000041f187825 */ /* 0x102fe400078e000e */
[----:B------:R-:W2:Y:S02]  /*15d0*/  LDG.E R22, desc[UR12][R22.64] ;  /* 0x0000000c16167981 */ /* 0x000ea4000c1e1900 */
[----:B------:R-:W-:-:S02]  /*15e0*/  IMAD.WIDE.U32 R14, R29, 0x4, R14 ;  /* 0x000000041d0e7825 */ /* 0x000fc400078e000e */
[----:B------:R-:W2:Y:S04]  /*15f0*/  LDG.E R24, desc[UR12][R24.64] ;  /* 0x0000000c18187981 */ /* 0x000ea8000c1e1900 */
[----:B------:R-:W2:Y:S01]  /*1600*/  LDG.E R14, desc[UR12][R14.64] ;  /* 0x0000000c0e0e7981 */ /* 0x000ea2000c1e1900 */
[----:B------:R-:W-:Y:S01]  /*1610*/  IADD3 R3, PT, PT, R3, 0x8, RZ ;  /* 0x0000000803037810 */ /* 0x000fe20007ffe0ff */
[----:B---3--:R-:W-:-:S04]  /*1620*/  FFMA R21, R21, R21, R20 ;  /* 0x0000001515157223 */ /* 0x008fc80000000014 */
[----:B----4-:R-:W-:-:S04]  /*1630*/  FFMA R21, R2, R2, R21 ;  /* 0x0000000202157223 */ /* 0x010fc80000000015 */
[----:B-----5:R-:W-:-:S04]  /*1640*/  FFMA R21, R26, R26, R21 ;  /* 0x0000001a1a157223 */ /* 0x020fc80000000015 */
[----:B--2---:R-:W-:-:S04]  /*1650*/  FFMA R21, R16, R16, R21 ;  /* 0x0000001010157223 */ /* 0x004fc80000000015 */
[----:B------:R-:W-:-:S04]  /*1660*/  FFMA R21, R18, R18, R21 ;  /* 0x0000001212157223 */ /* 0x000fc80000000015 */
[----:B------:R-:W-:-:S04]  /*1670*/  FFMA R21, R22, R22, R21 ;  /* 0x0000001616157223 */ /* 0x000fc80000000015 */
[----:B------:R-:W-:-:S04]  /*1680*/  FFMA R21, R24, R24, R21 ;  /* 0x0000001818157223 */ /* 0x000fc80000000015 */
[----:B------:R-:W-:-:S07]  /*1690*/  FFMA R20, R14, R14, R21 ;  /* 0x0000000e0e147223 */ /* 0x000fce0000000015 */
.L_x_160:
[----:B------:R-:W-:Y:S05]  /*16a0*/  @!P2 BRA `(.L_x_159) ;  /* 0x0000000000bca947 */ /* 0x000fea0003800000 */
[----:B------:R-:W-:-:S04]  /*16b0*/  IADD3 R0, PT, PT, RZ, -R8, RZ ;  /* 0x80000008ff007210 */ /* 0x000fc80007ffe0ff */
[----:B------:R-:W-:-:S04]  /*16c0*/  PRMT R0, R0, 0x7710, RZ ;  /* 0x0000771000007816 */ /* 0x000fc800000000ff */
[----:B------:R-:W-:-:S04]  /*16d0*/  IADD3 R13, PT, PT, R13, R0, RZ ;  /* 0x000000000d0d7210 */ /* 0x000fc80007ffe0ff */
[----:B------:R-:W-:-:S04]  /*16e0*/  LOP3.LUT R13, R13, 0xffff, RZ, 0xc0, !PT ;  /* 0x0000ffff0d0d7812 */ /* 0x000fc800078ec0ff */
[----:B------:R-:W-:-:S04]  /*16f0*/  LOP3.LUT R0, R13, 0x7, RZ, 0xc0, !PT ;  /* 0x000000070d007812 */ /* 0x000fc800078ec0ff */
[----:B------:R-:W-:Y:S02]  /*1700*/  IADD3 R2, PT, PT, R0, -0x1, RZ ;  /* 0xffffffff00027810 */ /* 0x000fe40007ffe0ff */
[----:B------:R-:W-:Y:S02]  /*1710*/  LOP3.LUT R0, R13, 0x3, RZ, 0xc0, !PT ;  /* 0x000000030d007812 */ /* 0x000fe400078ec0ff */
[----:B------:R-:W-:Y:S02]  /*1720*/  ISETP.GE.U32.AND P0, PT, R2, 0x3, PT ;  /* 0x000000030200780c */ /* 0x000fe40003f06070 */
[----:B------:R-:W-:-:S11]  /*1730*/  ISETP.NE.AND P2, PT, R0, RZ, PT ;  /* 0x000000ff0000720c */ /* 0x000fd60003f45270 */
[----:B------:R-:W-:Y:S05]  /*1740*/  @!P0 BRA `(.L_x_161) ;  /* 0x00000000004c8947 */ /* 0x000fea0003800000 */
[----:B------:R-:W0:Y:S08]  /*1750*/  LDC R2, c[0x0][0x39c] ;  /* 0x0000e700ff027b82 */ /* 0x000e300000000800 */
[----:B------:R-:W1:Y:S01]  /*1760*/  LDC.64 R12, c[0x0][0x388] ;  /* 0x0000e200ff0c7b82 */ /* 0x000e620000000a00 */
[----:B0-----:R-:W-:-:S05]  /*1770*/  IMAD R17, R3, R2, R10 ;  /* 0x0000000203117224 */ /* 0x001fca00078e020a */
[C---:B------:R-:W-:Y:S01]  /*1780*/  IADD3 R15, PT, PT, R17.reuse, R2, RZ ;  /* 0x00000002110f7210 */ /* 0x040fe20007ffe0ff */
[----:B-1----:R-:W-:-:S03]  /*1790*/  IMAD.WIDE.U32 R16, R17, 0x4, R12 ;  /* 0x0000000411107825 */ /* 0x002fc600078e000c */
[C---:B------:R-:W-:Y:S01]  /*17a0*/  IADD3 R19, PT, PT, R15.reuse, R2, RZ ;  /* 0x000000020f137210 */ /* 0x040fe20007ffe0ff */
[----:B------:R-:W-:Y:S02]  /*17b0*/  IMAD.WIDE.U32 R14, R15, 0x4, R12 ;  /* 0x000000040f0e7825 */ /* 0x000fe400078e000c */
[----:B------:R-:W3:Y:S02]  /*17c0*/  LDG.E R17, desc[UR12][R16.64] ;  /* 0x0000000c10117981 */ /* 0x000ee4000c1e1900 */
[C---:B------:R-:W-:Y:S02]  /*17d0*/  IMAD.IADD R21, R19.reuse, 0x1, R2 ;  /* 0x0000000113157824 */ /* 0x040fe400078e0202 */
[--C-:B------:R-:W-:Y:S01]  /*17e0*/  IMAD.WIDE.U32 R18, R19, 0x4, R12.reuse ;  /* 0x0000000413127825 */ /* 0x100fe200078e000c */
[----:B------:R-:W4:Y:S03]  /*17f0*/  LDG.E R15, desc[UR12][R14.64] ;  /* 0x0000000c0e0f7981 */ /* 0x000f26000c1e1900 */
[----:B------:R-:W-:-:S02]  /*1800*/  IMAD.WIDE.U32 R12, R21, 0x4, R12 ;  /* 0x00000004150c7825 */ /* 0x000fc400078e000c */
[----:B------:R-:W5:Y:S04]  /*1810*/  LDG.E R19, desc[UR12][R18.64] ;  /* 0x0000000c12137981 */ /* 0x000f68000c1e1900 */
[----:B------:R-:W2:Y:S01]  /*1820*/  LDG.E R13, desc[UR12][R12.64] ;  /* 0x0000000c0c0d7981 */ /* 0x000ea2000c1e1900 */
[----:B------:R-:W-:Y:S01]  /*1830*/  IADD3 R3, PT, PT, R3, 0x4, RZ ;  /* 0x0000000403037810 */ /* 0x000fe20007ffe0ff */
[----:B---3--:R-:W-:-:S04]  /*1840*/  FFMA R20, R17, R17, R20 ;  /* 0x0000001111147223 */ /* 0x008fc80000000014 */
[----:B----4-:R-:W-:-:S04]  /*1850*/  FFMA R20, R15, R15, R20 ;  /* 0x0000000f0f147223 */ /* 0x010fc80000000014 */
[----:B-----5:R-:W-:-:S04]  /*1860*/  FFMA R20, R19, R19, R20 ;  /* 0x0000001313147223 */ /* 0x020fc80000000014 */
[----:B--2---:R-:W-:-:S07]  /*1870*/  FFMA R20, R13, R13, R20 ;  /* 0x0000000d0d147223 */ /* 0x004fce0000000014 */
.L_x_161:
[----:B------:R-:W-:Y:S05]  /*1880*/  @!P2 BRA `(.L_x_159) ;  /* 0x000000000044a947 */ /* 0x000fea0003800000 */
[----:B------:R-:W0:Y:S08]  /*1890*/  LDC R14, c[0x0][0x39c] ;  /* 0x0000e700ff0e7b82 */ /* 0x000e300000000800 */
[----:B------:R-:W1:Y:S01]  /*18a0*/  LDC.64 R12, c[0x0][0x388] ;  /* 0x0000e200ff0c7b82 */ /* 0x000e620000000a00 */
[----:B0-----:R-:W-:-:S04]  /*18b0*/  IMAD R15, R3, R14, R10 ;  /* 0x0000000e030f7224 */ /* 0x001fc800078e020a */
[----:B-1----:R-:W-:-:S06]  /*18c0*/  IMAD.WIDE.U32 R2, R15, 0x4, R12 ;  /* 0x000000040f027825 */ /* 0x002fcc00078e000c */
[----:B------:R-:W3:Y:S01]  /*18d0*/  LDG.E R3, desc[UR12][R2.64] ;  /* 0x0000000c02037981 */ /* 0x000ee2000c1e1900 */
[----:B------:R-:W-:Y:S01]  /*18e0*/  ISETP.NE.AND P0, PT, R0, 0x1, PT ;  /* 0x000000010000780c */ /* 0x000fe20003f05270 */
[----:B---3--:R-:W-:-:S12]  /*18f0*/  FFMA R20, R3, R3, R20 ;  /* 0x0000000303147223 */ /* 0x008fd80000000014 */
[----:B------:R-:W-:Y:S05]  /*1900*/  @!P0 BRA `(.L_x_159) ;  /* 0x0000000000248947 */ /* 0x000fea0003800000 */
[----:B------:R-:W-:Y:S02]  /*1910*/  ISETP.NE.AND P0, PT, R0, 0x2, PT ;  /* 0x000000020000780c */ /* 0x000fe40003f05270 */
[----:B------:R-:W-:-:S11]  /*1920*/  IADD3 R3, PT, PT, R15, R14, RZ ;  /* 0x0000000e0f037210 */ /* 0x000fd60007ffe0ff */
[C---:B------:R-:W-:Y:S01]  /*1930*/  @P0 IADD3 R15, PT, PT, R3.reuse, R14, RZ ;  /* 0x0000000e030f0210 */ /* 0x040fe20007ffe0ff */
[----:B------:R-:W-:-:S04]  /*1940*/  IMAD.WIDE.U32 R2, R3, 0x4, R12 ;  /* 0x0000000403027825 */ /* 0x000fc800078e000c */
[----:B------:R-:W-:Y:S02]  /*1950*/  @P0 IMAD.WIDE.U32 R12, R15, 0x4, R12 ;  /* 0x000000040f0c0825 */ /* 0x000fe400078e000c */
[----:B------:R-:W3:Y:S04]  /*1960*/  LDG.E R3, desc[UR12][R2.64] ;  /* 0x0000000c02037981 */ /* 0x000ee8000c1e1900 */
[----:B------:R-:W4:Y:S01]  /*1970*/  @P0 LDG.E R13, desc[UR12][R12.64] ;  /* 0x0000000c0c0d0981 */ /* 0x000f22000c1e1900 */
[----:B---3--:R-:W-:-:S04]  /*1980*/  FFMA R20, R3, R3, R20 ;  /* 0x0000000303147223 */ /* 0x008fc80000000014 */
[----:B----4-:R-:W-:-:S07]  /*1990*/  @P0 FFMA R20, R13, R13, R20 ;  /* 0x0000000d0d140223 */ /* 0x010fce0000000014 */
.L_x_159:
[----:B------:R-:W-:Y:S01]  /*19a0*/  IADD3 R0, PT, PT, R20, -0xd000000, RZ ;  /* 0xf300000014007810 */ /* 0x000fe20007ffe0ff */
[----:B------:R0:W1:Y:S03]  /*19b0*/  MUFU.RSQ R13, R20 ;  /* 0x00000014000d7308 */ /* 0x0000660000001400 */
[----:B------:R-:W-:-:S13]  /*19c0*/  ISETP.GT.U32.AND P0, PT, R0, 0x727fffff, PT ;  /* 0x727fffff0000780c */ /* 0x000fda0003f04070 */
[----:B0-----:R-:W-:Y:S05]  /*19d0*/  @!P0 BRA `(.L_x_162) ;  /* 0x0000000000148947 */ /* 0x001fea0003800000 */
[----:B------:R-:W-:Y:S02]  /*19e0*/  MOV R14, R20 ;  /* 0x00000014000e7202 */ /* 0x000fe40000000f00 */
[----:B------:R-:W-:-:S07]  /*19f0*/  MOV R16, 0x1a10 ;  /* 0x00001a1000107802 */ /* 0x000fce0000000f00 */
[----:B-12---:R-:W-:Y:S05]  /*1a00*/  CALL.REL.NOINC `($__internal_2_$__cuda_sm20_sqrt_rn_f32_slowpath) ;  /* 0x0000004c007c7944 */ /* 0x006fea0003c00000 */
[----:B------:R-:W-:Y:S01]  /*1a10*/  MOV R0, R14 ;  /* 0x0000000e00007202 */ /* 0x000fe20000000f00 */
[----:B------:R-:W-:Y:S06]  /*1a20*/  BRA `(.L_x_163) ;  /* 0x0000000000107947 */ /* 0x000fec0003800000 */
.L_x_162:
[C---:B-1----:R-:W-:Y:S01]  /*1a30*/  FMUL.FTZ R3, R13.reuse, R20 ;  /* 0x000000140d037220 */ /* 0x042fe20000410000 */
[----:B------:R-:W-:-:S03]  /*1a40*/  FMUL.FTZ R2, R13, 0.5 ;  /* 0x3f0000000d027820 */ /* 0x000fc60000410000 */
[----:B------:R-:W-:-:S04]  /*1a50*/  FFMA R0, -R3, R3, R20 ;  /* 0x0000000303007223 */ /* 0x000fc80000000114 */
[----:B------:R-:W-:-:S07]  /*1a60*/  FFMA R0, R0, R2, R3 ;  /* 0x0000000200007223 */ /* 0x000fce0000000003 */
.L_x_163:
[----:B------:R-:W-:-:S13]  /*1a70*/  FSETP.GEU.AND P0, PT, R0, 1.00000001335143196e-10, PT ;  /* 0x2edbe6ff0000780b */ /* 0x000fda0003f0e000 */
[----:B------:R-:W-:Y:S05]  /*1a80*/  @!P0 BRA `(.L_x_164) ;  /* 0x0000004c00448947 */ /* 0x000fea0003800000 */
[----:B------:R-:W0:Y:S08]  /*1a90*/  LDC.64 R2, c[0x0][0x398] ;  /* 0x0000e600ff027b82 */ /* 0x000e300000000a00 */
[----:B------:R-:W1:Y:S01]  /*1aa0*/  LDC.64 R16, c[0x0][0x388] ;  /* 0x0000e200ff107b82 */ /* 0x000e620000000a00 */
[----:B0-----:R-:W-:-:S04]  /*1ab0*/  IMAD R19, R10, R3, R10 ;  /* 0x000000030a137224 */ /* 0x001fc800078e020a */
[----:B-1----:R-:W-:-:S06]  /*1ac0*/  IMAD.WIDE.U32 R18, R19, 0x4, R16 ;  /* 0x0000000413127825 */ /* 0x002fcc00078e0010 */
[----:B------:R-:W3:Y:S01]  /*1ad0*/  LDG.E R18, desc[UR12][R18.64] ;  /* 0x0000000c12127981 */ /* 0x000ee2000c1e1900 */
[----:B------:R-:W-:Y:S02]  /*1ae0*/  ISETP.GE.U32.AND P2, PT, R7, R2, PT ;  /* 0x000000020700720c */ /* 0x000fe40003f46070 */
[----:B------:R-:W-:Y:S02]  /*1af0*/  IADD3 R12, PT, PT, R11, -0x1, RZ ;  /* 0xffffffff0b0c7810 */ /* 0x000fe40007ffe0ff */
[----:B---3--:R-:W-:-:S04]  /*1b00*/  FSETP.GE.AND P0, PT, R18, RZ, PT ;  /* 0x000000ff1200720b */ /* 0x008fc80003f06000 */
[----:B------:R-:W-:-:S05]  /*1b10*/  FSEL R13, -R0, R0, P0 ;  /* 0x00000000000d7208 */ /* 0x000fca0000000100 */
[----:B------:R-:W-:Y:S01]  /*1b20*/  FADD R0, R18, -R13 ;  /* 0x8000000d12007221 */ /* 0x000fe20000000000 */
[----:B------:R-:W-:-:S03]  /*1b30*/  IADD3 R13, PT, PT, -R10, -0x2, R2 ;  /* 0xfffffffe0a0d7810 */ /* 0x000fc60007ffe102 */
[----:B------:R-:W-:Y:S01]  /*1b40*/  FMUL R14, R0, R0 ;  /* 0x00000000000e7220 */ /* 0x000fe20000400000 */
[----:B------:R-:W-:Y:S06]  /*1b50*/  @P2 BRA `(.L_x_165) ;  /* 0x0000000800642947 */ /* 0x000fec0003800000 */
[----:B------:R-:W-:Y:S01]  /*1b60*/  ISETP.GE.U32.AND P0, PT, R13, 0xf, PT ;  /* 0x0000000f0d00780c */ /* 0x000fe20003f06070 */
[----:B------:R-:W-:Y:S01]  /*1b70*/  ULOP3.LUT UP0, URZ, UR9, 0xf, URZ, 0xc0, !UPT ;  /* 0x0000000f09ff7892 */ /* 0x000fe2000f80c0ff */
[----:B------:R-:W-:-:S11]  /*1b80*/  MOV R2, R7 ;  /* 0x0000000700027202 */ /* 0x000fd60000000f00 */
[----:B------:R-:W-:Y:S05]  /*1b90*/  @!P0 BRA `(.L_x_166) ;  /* 0x0000000400188947 */ /* 0x000fea0003800000 */
[----:B------:R-:W-:Y:S01]  /*1ba0*/  MOV R2, R7 ;  /* 0x0000000700027202 */ /* 0x000fe20000000f00 */
[----:B------:R-:W-:-:S12]  /*1bb0*/  ULOP3.LUT UR10, UR9, 0xfffffff0, URZ, 0xc0, !UPT ;  /* 0xfffffff0090a7892 */ /* 0x000fd8000f8ec0ff */
.L_x_167:
[----:B------:R-:W-:-:S05]  /*1bc0*/  IMAD R22, R2, R3, R10 ;  /* 0x0000000302167224 */ /* 0x000fca00078e020a */
[C---:B------:R-:W-:Y:S01]  /*1bd0*/  IADD3 R26, PT, PT, R22.reuse, R3, RZ ;  /* 0x00000003161a7210 */ /* 0x040fe20007ffe0ff */
[----:B------:R-:W-:-:S03]  /*1be0*/  IMAD.WIDE.U32 R22, R22, 0x4, R16 ;  /* 0x0000000416167825 */ /* 0x000fc600078e0010 */
[CC--:B------:R-:W-:Y:S01]  /*1bf0*/  IADD3 R24, PT, PT, R26.reuse, R3.reuse, RZ ;  /* 0x000000031a187210 */ /* 0x0c0fe20007ffe0ff */
[--C-:B------:R-:W-:Y:S01]  /*1c00*/  IMAD.WIDE.U32 R26, R26, 0x4, R16.reuse ;  /* 0x000000041a1a7825 */ /* 0x100fe200078e0010 */
[----:B------:R0:W3:Y:S02]  /*1c10*/  LDG.E R29, desc[UR12][R22.64] ;  /* 0x0000000c161d7981 */ /* 0x0000e4000c1e1900 */
[CC--:B------:R-:W-:Y:S01]  /*1c20*/  IADD3 R20, PT, PT, R24.reuse, R3.reuse, RZ ;  /* 0x0000000318147210 */ /* 0x0c0fe20007ffe0ff */
[--C-:B------:R-:W-:Y:S01]  /*1c30*/  IMAD.WIDE.U32 R24, R24, 0x4, R16.reuse ;  /* 0x0000000418187825 */ /* 0x100fe200078e0010 */
[----:B------:R1:W4:Y:S02]  /*1c40*/  LDG.E R15, desc[UR12][R26.64] ;  /* 0x0000000c1a0f7981 */ /* 0x000324000c1e1900 */
[CC--:B------:R-:W-:Y:S01]  /*1c50*/  IADD3 R18, PT, PT, R20.reuse, R3.reuse, RZ ;  /* 0x0000000314127210 */ /* 0x0c0fe20007ffe0ff */
[--C-:B------:R-:W-:Y:S01]  /*1c60*/  IMAD.WIDE.U32 R20, R20, 0x4, R16.reuse ;  /* 0x0000000414147825 */ /* 0x100fe200078e0010 */
[----:B------:R5:W2:Y:S02]  /*1c70*/  LDG.E R35, desc[UR12][R24.64] ;  /* 0x0000000c18237981 */ /* 0x000aa4000c1e1900 */
[CC--:B------:R-:W-:Y:S01]  /*1c80*/  IADD3 R28, PT, PT, R18.reuse, R3.reuse, RZ ;  /* 0x00000003121c7210 */ /* 0x0c0fe20007ffe0ff */
[--C-:B------:R-:W-:Y:S01]  /*1c90*/  IMAD.WIDE.U32 R18, R18, 0x4, R16.reuse ;  /* 0x0000000412127825 */ /* 0x100fe200078e0010 */
[----:B------:R5:W2:Y:S02]  /*1ca0*/  LDG.E R34, desc[UR12][R20.64] ;  /* 0x0000000c14227981 */ /* 0x000aa4000c1e1900 */
[CC--:B------:R-:W-:Y:S01]  /*1cb0*/  IADD3 R30, PT, PT, R28.reuse, R3.reuse, RZ ;  /* 0x000000031c1e7210 */ /* 0x0c0fe20007ffe0ff */
[--C-:B0-----:R-:W-:Y:S01]  /*1cc0*/  IMAD.WIDE.U32 R22, R28, 0x4, R16.reuse ;  /* 0x000000041c167825 */ /* 0x101fe200078e0010 */
[----:B------:R0:W2:Y:S02]  /*1cd0*/  LDG.E R33, desc[UR12][R18.64] ;  /* 0x0000000c12217981 */ /* 0x0000a4000c1e1900 */
[CC--:B------:R-:W-:Y:S01]  /*1ce0*/  IADD3 R31, PT, PT, R30.reuse, R3.reuse, RZ ;  /* 0x000000031e1f7210 */ /* 0x0c0fe20007ffe0ff */
[--C-:B-1----:R-:W-:Y:S01]  /*1cf0*/  IMAD.WIDE.U32 R26, R30, 0x4, R16.reuse ;  /* 0x000000041e1a7825 */ /* 0x102fe200078e0010 */
[----:B------:R1:W2:Y:S02]  /*1d00*/  LDG.E R32, desc[UR12][R22.64] ;  /* 0x0000000c16207981 */ /* 0x0002a4000c1e1900 */
[C---:B------:R-:W-:Y:S01]  /*1d10*/  IADD3 R28, PT, PT, R31.reuse, R3, RZ ;  /* 0x000000031f1c7210 */ /* 0x040fe20007ffe0ff */
[----:B-----5:R-:W-:-:S02]  /*1d20*/  IMAD.WIDE.U32 R24, R31, 0x4, R16 ;  /* 0x000000041f187825 */ /* 0x020fc400078e0010 */
[----:B------:R-:W5:Y:S01]  /*1d30*/  LDG.E R31, desc[UR12][R26.64] ;  /* 0x0000000c1a1f7981 */ /* 0x000f62000c1e1900 */
[CC--:B------:R-:W-:Y:S01]  /*1d40*/  IADD3 R36, PT, PT, R28.reuse, R3.reuse, RZ ;  /* 0x000000031c247210 */ /* 0x0c0fe20007ffe0ff */
[--C-:B------:R-:W-:Y:S02]  /*1d50*/  IMAD.WIDE.U32 R20, R28, 0x4, R16.reuse ;  /* 0x000000041c147825 */ /* 0x100fe400078e0010 */
[----:B------:R1:W5:Y:S01]  /*1d60*/  LDG.E R30, desc[UR12][R24.64] ;  /* 0x0000000c181e7981 */ /* 0x000362000c1e1900 */
[CC--:B------:R-:W-:Y:S01]  /*1d70*/  IADD3 R37, PT, PT, R36.reuse, R3.reuse, RZ ;  /* 0x0000000324257210 */ /* 0x0c0fe20007ffe0ff */
[----:B0-----:R-:W-:Y:S02]  /*1d80*/  IMAD.WIDE.U32 R18, R36, 0x4, R16 ;  /* 0x0000000424127825 */ /* 0x001fe400078e0010 */
[----:B------:R0:W5:Y:S01]  /*1d90*/  LDG.E R28, desc[UR12][R20.64] ;  /* 0x0000000c141c7981 */ /* 0x000162000c1e1900 */
[----:B-1----:R-:W-:-:S03]  /*1da0*/  IADD3 R22, PT, PT, R37, R3, RZ ;  /* 0x0000000325167210 */ /* 0x002fc60007ffe0ff */
[----:B------:R1:W5:Y:S01]  /*1db0*/  LDG.E R36, desc[UR12][R18.64] ;  /* 0x0000000c12247981 */ /* 0x000362000c1e1900 */
[C---:B------:R-:W-:Y:S01]  /*1dc0*/  IADD3 R24, PT, PT, R22.reuse, R3, RZ ;  /* 0x0000000316187210 */ /* 0x040fe20007ffe0ff */
[----:B------:R-:W-:-:S04]  /*1dd0*/  IMAD.WIDE.U32 R22, R22, 0x4, R16 ;  /* 0x0000000416167825 */ /* 0x000fc800078e0010 */
[----:B0-----:R-:W-:Y:S02]  /*1de0*/  IMAD.WIDE.U32 R20, R37, 0x4, R16 ;  /* 0x0000000425147825 */ /* 0x001fe400078e0010 */
[----:B------:R-:W5:Y:S02]  /*1df0*/  LDG.E R22, desc[UR12][R22.64] ;  /* 0x0000000c16167981 */ /* 0x000f64000c1e1900 */
[C---:B-1----:R-:W-:Y:S02]  /*1e00*/  IMAD.IADD R18, R24.reuse, 0x1, R3 ;  /* 0x0000000118127824 */ /* 0x042fe400078e0203 */
[----:B------:R0:W5:Y:S01]  /*1e10*/  LDG.E R37, desc[UR12][R20.64] ;  /* 0x0000000c14257981 */ /* 0x000162000c1e1900 */
[----:B------:R-:W-:-:S04]  /*1e20*/  IMAD.WIDE.U32 R24, R24, 0x4, R16 ;  /* 0x0000000418187825 */ /* 0x000fc800078e0010 */
[C-C-:B------:R-:W-:Y:S01]  /*1e30*/  IMAD.WIDE.U32 R26, R18.reuse, 0x4, R16.reuse ;  /* 0x00000004121a7825 */ /* 0x140fe200078e0010 */
[-C--:B------:R-:W-:Y:S01]  /*1e40*/  IADD3 R18, PT, PT, R18, R3.reuse, RZ ;  /* 0x0000000312127210 */ /* 0x080fe20007ffe0ff */
[----:B------:R-:W5:Y:S03]  /*1e50*/  LDG.E R24, desc[UR12][R24.64] ;  /* 0x0000000c18187981 */ /* 0x000f66000c1e1900 */
[C---:B------:R-:W-:Y:S01]  /*1e60*/  IADD3 R19, PT, PT, R18.reuse, R3, RZ ;  /* 0x0000000312137210 */ /* 0x040fe20007ffe0ff */
[--C-:B0-----:R-:W-:Y:S01]  /*1e70*/  IMAD.WIDE.U32 R20, R18, 0x4, R16.reuse ;  /* 0x0000000412147825 */ /* 0x101fe200078e0010 */
[----:B------:R-:W5:Y:S03]  /*1e80*/  LDG.E R26, desc[UR12][R26.64] ;  /* 0x0000000c1a1a7981 */ /* 0x000f66000c1e1900 */
[----:B------:R-:W-:-:S02]  /*1e90*/  IMAD.WIDE.U32 R18, R19, 0x4, R16 ;  /* 0x0000000413127825 */ /* 0x000fc400078e0010 */
[----:B------:R-:W5:Y:S04]  /*1ea0*/  LDG.E R20, desc[UR12][R20.64] ;  /* 0x0000000c14147981 */ /* 0x000f68000c1e1900 */
[----:B------:R-:W5:Y:S01]  /*1eb0*/  LDG.E R18, desc[UR12][R18.64] ;  /* 0x0000000c12127981 */ /* 0x000f62000c1e1900 */
[----:B------:R-:W-:Y:S01]  /*1ec0*/  IADD3 R2, PT, PT, R2, 0x10, RZ ;  /* 0x0000001002027810 */ /* 0x000fe20007ffe0ff */
[----:B---3--:R-:W-:-:S04]  /*1ed0*/  FFMA R14, R29, R29, R14 ;  /* 0x0000001d1d0e7223 */ /* 0x008fc8000000000e */
[----:B----4-:R-:W-:-:S04]  /*1ee0*/  FFMA R14, R15, R15, R14 ;  /* 0x0000000f0f0e7223 */ /* 0x010fc8000000000e */
[----:B--2---:R-:W-:-:S04]  /*1ef0*/  FFMA R35, R35, R35, R14 ;  /* 0x0000002323237223 */ /* 0x004fc8000000000e */
[----:B------:R-:W-:-:S04]  /*1f00*/  FFMA R34, R34, R34, R35 ;  /* 0x0000002222227223 */ /* 0x000fc80000000023 */
[----:B------:R-:W-:-:S04]  /*1f10*/  FFMA R33, R33, R33, R34 ;  /* 0x0000002121217223 */ /* 0x000fc80000000022 */
[----:B------:R-:W-:-:S04]  /*1f20*/  FFMA R32, R32, R32, R33 ;  /* 0x0000002020207223 */ /* 0x000fc80000000021 */
[----:B-----5:R-:W-:-:S04]  /*1f30*/  FFMA R31, R31, R31, R32 ;  /* 0x0000001f1f1f7223 */ /* 0x020fc80000000020 */
[----:B------:R-:W-:-:S04]  /*1f40*/  FFMA R31, R30, R30, R31 ;  /* 0x0000001e1e1f7223 */ /* 0x000fc8000000001f */
[----:B------:R-:W-:-:S04]  /*1f50*/  FFMA R31, R28, R28, R31 ;  /* 0x0000001c1c1f7223 */ /* 0x000fc8000000001f */
[----:B------:R-:W-:Y:S01]  /*1f60*/  FFMA R36, R36, R36, R31 ;  /* 0x0000002424247223 */ /* 0x000fe2000000001f */
[----:B------:R-:W-:-:S04]  /*1f70*/  IADD3 R14, PT, PT, R2, UR4, RZ ;  /* 0x00000004020e7c10 */ /* 0x000fc8000fffe0ff */
[----:B------:R-:W-:Y:S01]  /*1f80*/  ISETP.NE.AND P0, PT, R14, UR10, PT ;  /* 0x0000000a0e007c0c */ /* 0x000fe2000bf05270 */
[----:B------:R-:W-:-:S04]  /*1f90*/  FFMA R37, R37, R37, R36 ;  /* 0x0000002525257223 */ /* 0x000fc80000000024 */
[----:B------:R-:W-:-:S04]  /*1fa0*/  FFMA R37, R22, R22, R37 ;  /* 0x0000001616257223 */ /* 0x000fc80000000025 */
[----:B------:R-:W-:-:S04]  /*1fb0*/  FFMA R37, R24, R24, R37 ;  /* 0x0000001818257223 */ /* 0x000fc80000000025 */
[----:B------:R-:W-:-:S04]  /*1fc0*/  FFMA R37, R26, R26, R37 ;  /* 0x0000001a1a257223 */ /* 0x000fc80000000025 */
[----:B------:R-:W-:-:S04]  /*1fd0*/  FFMA R37, R20, R20, R37 ;  /* 0x0000001414257223 */ /* 0x000fc80000000025 */
[----:B------:R-:W-:Y:S01]  /*1fe0*/  FFMA R14, R18, R18, R37 ;  /* 0x00000012120e7223 */ /* 0x000fe20000000025 */
[----:B------:R-:W-:Y:S06]  /*1ff0*/  @P0 BRA `(.L_x_167) ;  /* 0xfffffff800f00947 */ /* 0x000fec000383ffff */
.L_x_166:
[----:B------:R-:W-:Y:S05]  /*2000*/  BRA.U !UP0, `(.L_x_165) ;  /* 0x0000000508387547 */ /* 0x000fea000b800000 */
[----:B------:R-:W-:-:S04]  /*2010*/  LOP3.LUT R15, RZ, R9, RZ, 0x33, !PT ;  /* 0x00000009ff0f7212 */ /* 0x000fc800078e33ff */
[----:B------:R-:W-:-:S04]  /*2020*/  IADD3 R15, PT, PT, R15, UR11, RZ ;  /* 0x0000000b0f0f7c10 */ /* 0x000fc8000fffe0ff */
[----:B------:R-:W-:-:S04]  /*2030*/  LOP3.LUT R15, R15, 0xf, RZ, 0xc0, !PT ;  /* 0x0000000f0f0f7812 */ /* 0x000fc800078ec0ff */
[C---:B------:R-:W-:Y:S02]  /*2040*/  IADD3 R18, PT, PT, R15.reuse, -0x1, RZ ;  /* 0xffffffff0f127810 */ /* 0x040fe40007ffe0ff */
[----:B------:R-:W-:Y:S02]  /*2050*/  LOP3.LUT P3, RZ, R15, 0x7, RZ, 0xc0, !PT ;  /* 0x000000070fff7812 */ /* 0x000fe4000786c0ff */
[----:B------:R-:W-:-:S13]  /*2060*/  ISETP.GE.U32.AND P0, PT, R18, 0x7, PT ;  /* 0x000000071200780c */ /* 0x000fda0003f06070 */
[----:B------:R-:W-:Y:S05]  /*2070*/  @!P0 BRA `(.L_x_168) ;  /* 0x0000000000848947 */ /* 0x000fea0003800000 */
        /* <DEDUP_REMOVED lines=33> */
.L_x_168:
[----:B------:R-:W-:Y:S05]  /*2290*/  @!P3 BRA `(.L_x_165) ;  /* 0x000000000094b947 */ /* 0x000fea0003800000 */
[----:B------:R-:W-:Y:S02]  /*22a0*/  ISETP.GE.U32.AND P0, PT, R12, 0x3, PT ;  /* 0x000000030c00780c */ /* 0x000fe40003f06070 */
[----:B------:R-:W-:-:S04]  /*22b0*/  LOP3.LUT R15, R11, 0x3, RZ, 0xc0, !PT ;  /* 0x000000030b0f7812 */ /* 0x000fc800078ec0ff */
[----:B------:R-:W-:-:S07]  /*22c0*/  ISETP.NE.AND P3, PT, R15, RZ, PT ;  /* 0x000000ff0f00720c */ /* 0x000fce0003f65270 */
[----:B------:R-:W-:Y:S06]  /*22d0*/  @!P0 BRA `(.L_x_169) ;  /* 0x0000000000448947 */ /* 0x000fec0003800000 */
[----:B------:R-:W-:-:S05]  /*22e0*/  IMAD R24, R2, R3, R10 ;  /* 0x0000000302187224 */ /* 0x000fca00078e020a */
[C---:B------:R-:W-:Y:S01]  /*22f0*/  IADD3 R18, PT, PT, R24.reuse, R3, RZ ;  /* 0x0000000318127210 */ /* 0x040fe20007ffe0ff */
[----:B------:R-:W-:-:S03]  /*2300*/  IMAD.WIDE.U32 R24, R24, 0x4, R16 ;  /* 0x0000000418187825 */ /* 0x000fc600078e0010 */
[CC--:B------:R-:W-:Y:S01]  /*2310*/  IADD3 R20, PT, PT, R18.reuse, R3.reuse, RZ ;  /* 0x0000000312147210 */ /* 0x0c0fe20007ffe0ff */
[--C-:B------:R-:W-:Y:S02]  /*2320*/  IMAD.WIDE.U32 R18, R18, 0x4, R16.reuse ;  /* 0x0000000412127825 */ /* 0x100fe400078e0010 */
[----:B------:R-:W3:Y:S01]  /*2330*/  LDG.E R25, desc[UR12][R24.64] ;  /* 0x0000000c18197981 */ /* 0x000ee2000c1e1900 */
[C---:B------:R-:W-:Y:S01]  /*2340*/  IADD3 R23, PT, PT, R20.reuse, R3, RZ ;  /* 0x0000000314177210 */ /* 0x040fe20007ffe0ff */
[--C-:B------:R-:W-:Y:S02]  /*2350*/  IMAD.WIDE.U32 R20, R20, 0x4, R16.reuse ;  /* 0x0000000414147825 */ /* 0x100fe400078e0010 */
[----:B------:R-:W4:Y:S02]  /*2360*/  LDG.E R19, desc[UR12][R18.64] ;  /* 0x0000000c12137981 */ /* 0x000f24000c1e1900 */
[----:B------:R-:W-:Y:S02]  /*2370*/  IMAD.WIDE.U32 R22, R23, 0x4, R16 ;  /* 0x0000000417167825 */ /* 0x000fe400078e0010 */
[----:B------:R-:W5:Y:S04]  /*2380*/  LDG.E R21, desc[UR12][R20.64] ;  /* 0x0000000c14157981 */ /* 0x000f68000c1e1900 */
[----:B------:R-:W2:Y:S01]  /*2390*/  LDG.E R23, desc[UR12][R22.64] ;  /* 0x0000000c16177981 */ /* 0x000ea2000c1e1900 */
[----:B------:R-:W-:Y:S01]  /*23a0*/  IADD3 R2, PT, PT, R2, 0x4, RZ ;  /* 0x0000000402027810 */ /* 0x000fe20007ffe0ff */
[----:B---3--:R-:W-:-:S04]  /*23b0*/  FFMA R14, R25, R25, R14 ;  /* 0x00000019190e7223 */ /* 0x008fc8000000000e */
[----:B----4-:R-:W-:-:S04]  /*23c0*/  FFMA R14, R19, R19, R14 ;  /* 0x00000013130e7223 */ /* 0x010fc8000000000e */
[----:B-----5:R-:W-:-:S04]  /*23d0*/  FFMA R14, R21, R21, R14 ;  /* 0x00000015150e7223 */ /* 0x020fc8000000000e */
[----:B--2---:R-:W-:-:S07]  /*23e0*/  FFMA R14, R23, R23, R14 ;  /* 0x00000017170e7223 */ /* 0x004fce000000000e */
.L_x_169:
[----:B------:R-:W-:Y:S05]  /*23f0*/  @!P3 BRA `(.L_x_165) ;  /* 0x00000000003cb947 */ /* 0x000fea0003800000 */
[----:B------:R-:W-:-:S04]  /*2400*/  IMAD R2, R2, R3, R10 ;  /* 0x0000000302027224 */ /* 0x000fc800078e020a */
[----:B------:R-:W-:-:S06]  /*2410*/  IMAD.WIDE.U32 R18, R2, 0x4, R16 ;  /* 0x0000000402127825 */ /* 0x000fcc00078e0010 */
        /* <DEDUP_REMOVED lines=13> */
.L_x_165:
[----:B------:R-:W-:Y:S01]  /*24f0*/  IADD3 R2, PT, PT, R14, -0xd000000, RZ ;  /* 0xf30000000e027810 */ /* 0x000fe20007ffe0ff */
[----:B------:R0:W1:Y:S03]  /*2500*/  MUFU.RSQ R15, R14 ;  /* 0x0000000e000f7308 */ /* 0x0000660000001400 */
[----:B------:R-:W-:-:S13]  /*2510*/  ISETP.GT.U32.AND P0, PT, R2, 0x727fffff, PT ;  /* 0x727fffff0200780c */ /* 0x000fda0003f04070 */
[----:B0-----:R-:W-:Y:S05]  /*2520*/  @!P0 BRA `(.L_x_170) ;  /* 0x0000000000108947 */ /* 0x001fea0003800000 */
[----:B------:R-:W-:-:S07]  /*2530*/  MOV R16, 0x2550 ;  /* 0x0000255000107802 */ /* 0x000fce0000000f00 */
[----:B-12---:R-:W-:Y:S05]  /*2540*/  CALL.REL.NOINC `($__internal_2_$__cuda_sm20_sqrt_rn_f32_slowpath) ;  /* 0x0000004000ac7944 */ /* 0x006fea0003c00000 */
[----:B------:R-:W-:Y:S01]  /*2550*/  IMAD.MOV.U32 R3, RZ, RZ, R14 ;  /* 0x000000ffff037224 */ /* 0x000fe200078e000e */
[----:B------:R-:W-:Y:S06]  /*2560*/  BRA `(.L_x_171) ;  /* 0x0000000000107947 */ /* 0x000fec0003800000 */
.L_x_170:
[C---:B-1----:R-:W-:Y:S01]  /*2570*/  FMUL.FTZ R3, R15.reuse, R14 ;  /* 0x0000000e0f037220 */ /* 0x042fe20000410000 */
[----:B------:R-:W-:-:S03]  /*2580*/  FMUL.FTZ R2, R15, 0.5 ;  /* 0x3f0000000f027820 */ /* 0x000fc60000410000 */
[----:B------:R-:W-:-:S04]  /*2590*/  FFMA R14, -R3, R3, R14 ;  /* 0x00000003030e7223 */ /* 0x000fc8000000010e */
[----:B------:R-:W-:-:S07]  /*25a0*/  FFMA R3, R14, R2, R3 ;  /* 0x000000020e037223 */ /* 0x000fce0000000003 */
.L_x_171:
[----:B------:R-:W-:-:S13]  /*25b0*/  FSETP.GEU.AND P0, PT, R3, 1.00000001335143196e-10, PT ;  /* 0x2edbe6ff0300780b */ /* 0x000fda0003f0e000 */
[----:B------:R-:W-:Y:S05]  /*25c0*/  @!P0 BRA `(.L_x_164) ;  /* 0x0000004000748947 */ /* 0x000fea0003800000 */
        /* <DEDUP_REMOVED lines=9> */
[----:B--2---:R-:W-:Y:S05]  /*2660*/  CALL.REL.NOINC `($__internal_3_$__cuda_sm3x_div_rn_noftz_f32_slowpath) ;  /* 0x0000004000c47944 */ /* 0x004fea0003c00000 */
[----:B------:R-:W-:-:S07]  /*2670*/  MOV R17, R15 ;  /* 0x0000000f00117202 */ /* 0x000fce0000000f00 */
.L_x_172:
[----:B------:R-:W0:Y:S02]  /*2680*/  LDC.64 R14, c[0x0][0x390] ;  /* 0x0000e400ff0e7b82 */ /* 0x000e240000000a00 */
[----:B0-----:R0:W-:Y:S01]  /*2690*/  STG.E desc[UR12][R14.64], R17 ;  /* 0x000000110e007986 */ /* 0x0011e2000c10190c */
[----:B------:R-:W-:Y:S05]  /*26a0*/  @P2 BRA `(.L_x_173) ;  /* 0x0000001000bc2947 */ /* 0x000fea0003800000 */
[----:B------:R-:W-:Y:S02]  /*26b0*/  ISETP.GE.U32.AND P0, PT, R13, 0x7, PT ;  /* 0x000000070d00780c */ /* 0x000fe40003f06070 */
[----:B------:R-:W-:-:S11]  /*26c0*/  MOV R13, R7 ;  /* 0x00000007000d7202 */ /* 0x000fd60000000f00 */
[----:B------:R-:W-:Y:S05]  /*26d0*/  @!P0 BRA `(.L_x_174) ;  /* 0x0000000800288947 */ /* 0x000fea0003800000 */
[----:B------:R-:W1:Y:S01]  /*26e0*/  LDC.64 R20, c[0x0][0x388] ;  /* 0x0000e200ff147b82 */ /* 0x000e620000000a00 */
[----:B------:R-:W-:Y:S01]  /*26f0*/  MOV R13, R7 ;  /* 0x00000007000d7202 */ /* 0x000fe20000000f00 */
[----:B------:R-:W3:Y:S01]  /*2700*/  LDCU UR16, c[0x0][0x39c] ;  /* 0x00007380ff1077ac */ /* 0x000ee20008000800 */
[----:B------:R-:W-:-:S05]  /*2710*/  ULOP3.LUT UR10, UR9, 0xfffffff8, URZ, 0xc0, !UPT ;  /* 0xfffffff8090a7892 */ /* 0x000fca000f8ec0ff */
[----:B------:R-:W4:Y:S07]  /*2720*/  LDC.64 R18, c[0x0][0x390] ;  /* 0x0000e400ff127b82 */ /* 0x000f2e0000000a00 */
.L_x_183:
[----:B---3--:R-:W-:-:S04]  /*2730*/  IMAD R23, R13, UR16, R10 ;  /* 0x000000100d177c24 */ /* 0x008fc8000f8e020a */
[----:B01----:R-:W-:-:S06]  /*2740*/  IMAD.WIDE.U32 R14, R23, 0x4, R20 ;  /* 0x00000004170e7825 */ /* 0x003fcc00078e0014 */
[----:B------:R-:W3:Y:S01]  /*2750*/  LDG.E R15, desc[UR12][R14.64] ;  /* 0x0000000c0e0f7981 */ /* 0x000ee2000c1e1900 */
[----:B------:R-:W0:Y:S02]  /*2760*/  MUFU.RCP R0, R3 ;  /* 0x0000000300007308 */ /* 0x000e240000001000 */
[----:B0-----:R-:W-:-:S04]  /*2770*/  FFMA R17, R0, -R3, 1 ;  /* 0x3f80000000117423 */ /* 0x001fc80000000803 */
[----:B------:R-:W-:Y:S02]  /*2780*/  FFMA R0, R0, R17, R0 ;  /* 0x0000001100007223 */ /* 0x000fe40000000000 */
[----:B---3--:R-:W0:Y:S02]  /*2790*/  FCHK P0, R15, R3 ;  /* 0x000000030f007302 */ /* 0x008e240000000000 */
[----:B------:R-:W-:-:S04]  /*27a0*/  FFMA R2, R0, R15, RZ ;  /* 0x0000000f00027223 */ /* 0x000fc800000000ff */
[----:B------:R-:W-:-:S04]  /*27b0*/  FFMA R17, R2, -R3, R15 ;  /* 0x8000000302117223 */ /* 0x000fc8000000000f */
[----:B------:R-:W-:Y:S01]  /*27c0*/  FFMA R27, R0, R17, R2 ;  /* 0x00000011001b7223 */ /* 0x000fe20000000002 */
[----:B0-----:R-:W-:Y:S06]  /*27d0*/  @!P0 BRA `(.L_x_175) ;  /* 0x0000000000108947 */ /* 0x001fec0003800000 */
[----:B------:R-:W-:Y:S02]  /*27e0*/  MOV R0, R15 ;  /* 0x0000000f00007202 */ /* 0x000fe40000000f00 */
[----:B------:R-:W-:-:S07]  /*27f0*/  MOV R2, 0x2810 ;  /* 0x0000281000027802 */ /* 0x000fce0000000f00 */
[----:B--2-4-:R-:W-:Y:S05]  /*2800*/  CALL.REL.NOINC `($__internal_3_$__cuda_sm3x_div_rn_noftz_f32_slowpath) ;  /* 0x00000040005c7944 */ /* 0x014fea0003c00000 */
[----:B------:R-:W-:-:S07]  /*2810*/  MOV R27, R15 ;  /* 0x0000000f001b7202 */ /* 0x000fce0000000f00 */
.L_x_175:
[----:B------:R-:W-:Y:S02]  /*2820*/  IADD3 R14, PT, PT, R13, -R10, RZ ;  /* 0x8000000a0d0e7210 */ /* 0x000fe40007ffe0ff */
[----:B------:R-:W-:-:S03]  /*2830*/  IADD3 R23, PT, PT, R23, UR16, RZ ;  /* 0x0000001017177c10 */ /* 0x000fc6000fffe0ff */
[----:B----4-:R-:W-:-:S04]  /*2840*/  IMAD.WIDE.U32 R16, R14, 0x4, R18 ;  /* 0x000000040e107825 */ /* 0x010fc800078e0012 */
[----:B------:R-:W-:Y:S01]  /*2850*/  IMAD.WIDE.U32 R24, R23, 0x4, R20 ;  /* 0x0000000417187825 */ /* 0x000fe200078e0014 */
[----:B------:R0:W-:Y:S05]  /*2860*/  STG.E desc[UR12][R16.64], R27 ;  /* 0x0000001b10007986 */ /* 0x0001ea000c10190c */
[----:B------:R-:W3:Y:S01]  /*2870*/  LDG.E R25, desc[UR12][R24.64] ;  /* 0x0000000c18197981 */ /* 0x000ee2000c1e1900 */
[----:B------:R-:W1:Y:S02]  /*2880*/  MUFU.RCP R0, R3 ;  /* 0x0000000300007308 */ /* 0x000e640000001000 */
[----:B-1----:R-:W-:-:S04]  /*2890*/  FFMA R15, R0, -R3, 1 ;  /* 0x3f800000000f7423 */ /* 0x002fc80000000803 */
[----:B------:R-:W-:Y:S02]  /*28a0*/  FFMA R0, R0, R15, R0 ;  /* 0x0000000f00007223 */ /* 0x000fe40000000000 */
[----:B---3--:R-:W1:Y:S02]  /*28b0*/  FCHK P0, R25, R3 ;  /* 0x0000000319007302 */ /* 0x008e640000000000 */
[----:B------:R-:W-:-:S04]  /*28c0*/  FFMA R2, R0, R25, RZ ;  /* 0x0000001900027223 */ /* 0x000fc800000000ff */
[----:B------:R-:W-:-:S04]  /*28d0*/  FFMA R15, R2, -R3, R25 ;  /* 0x80000003020f7223 */ /* 0x000fc80000000019 */
[----:B------:R-:W-:Y:S01]  /*28e0*/  FFMA R15, R0, R15, R2 ;  /* 0x0000000f000f7223 */ /* 0x000fe20000000002 */
[----:B01----:R-:W-:Y:S06]  /*28f0*/  @!P0 BRA `(.L_x_176) ;  /* 0x00000000000c8947 */ /* 0x003fec0003800000 */
[----:B------:R-:W-:Y:S02]  /*2900*/  MOV R0, R25 ;  /* 0x0000001900007202 */ /* 0x000fe40000000f00 */
[----:B------:R-:W-:-:S07]  /*2910*/  MOV R2, 0x2930 ;  /* 0x0000293000027802 */ /* 0x000fce0000000f00 */
[----:B--2---:R-:W-:Y:S05]  /*2920*/  CALL.REL.NOINC `($__internal_3_$__cuda_sm3x_div_rn_noftz_f32_slowpath) ;  /* 0x0000004000147944 */ /* 0x004fea0003c00000 */
.L_x_176:
[----:B------:R-:W-:Y:S01]  /*2930*/  IADD3 R23, PT, PT, R23, UR16, RZ ;  /* 0x0000001017177c10 */ /* 0x000fe2000fffe0ff */
[----:B------:R0:W-:Y:S04]  /*2940*/  STG.E desc[UR12][R16.64+0x4], R15 ;  /* 0x0000040f10007986 */ /* 0x0001e8000c10190c */
[----:B------:R-:W-:-:S06]  /*2950*/  IMAD.WIDE.U32 R24, R23, 0x4, R20 ;  /* 0x0000000417187825 */ /* 0x000fcc00078e0014 */
        /* <DEDUP_REMOVED lines=12> */
[----:B------:R-:W-:-:S07]  /*2a20*/  MOV R27, R15 ;  /* 0x0000000f001b7202 */ /* 0x000fce0000000f00 */
.L_x_177:
        /* <DEDUP_REMOVED lines=15> */
.L_x_178:
        /* <DEDUP_REMOVED lines=16> */
.L_x_179:
        /* <DEDUP_REMOVED lines=15> */
.L_x_180:
        /* <DEDUP_REMOVED lines=16> */
.L_x_181:
[----:B------:R-:W-:Y:S01]  /*2e10*/  VIADD R23, R23, UR16 ;  /* 0x0000001017177c36 */ /* 0x000fe20008000000 */
[----:B------:R0:W-:Y:S03]  /*2e20*/  STG.E desc[UR12][R16.64+0x18], R27 ;  /* 0x0000181b10007986 */ /* 0x0001e6000c10190c */
        /* <DEDUP_REMOVED lines=14> */
.L_x_182:
[----:B------:R-:W-:Y:S02]  /*2f10*/  IADD3 R15, PT, PT, R14, 0x7, RZ ;  /* 0x000000070e0f7810 */ /* 0x000fe40007ffe0ff */
[----:B------:R-:W-:-:S03]  /*2f20*/  IADD3 R13, PT, PT, R13, 0x8, RZ ;  /* 0x000000080d0d7810 */ /* 0x000fc60007ffe0ff */
[----:B------:R-:W-:Y:S01]  /*2f30*/  IMAD.WIDE.U32 R14, R15, 0x4, R18 ;  /* 0x000000040f0e7825 */ /* 0x000fe200078e0012 */
[----:B------:R-:W-:-:S04]  /*2f40*/  IADD3 R0, PT, PT, R13, UR4, RZ ;  /* 0x000000040d007c10 */ /* 0x000fc8000fffe0ff */
[----:B------:R0:W-:Y:S01]  /*2f50*/  STG.E desc[UR12][R14.64], R25 ;  /* 0x000000190e007986 */ /* 0x0001e2000c10190c */
[----:B------:R-:W-:-:S13]  /*2f60*/  ISETP.NE.AND P0, PT, R0, UR10, PT ;  /* 0x0000000a00007c0c */ /* 0x000fda000bf05270 */
[----:B0-----:R-:W-:Y:S05]  /*2f70*/  @P0 BRA `(.L_x_183) ;  /* 0xfffffff400ec0947 */ /* 0x001fea000383ffff */
.L_x_174:
[----:B------:R-:W-:-:S09]  /*2f80*/  ULOP3.LUT UP0, URZ, UR9, 0x7, URZ, 0xc0, !UPT ;  /* 0x0000000709ff7892 */ /* 0x000fd2000f80c0ff */
[----:B------:R-:W-:Y:S05]  /*2f90*/  BRA.U !UP0, `(.L_x_173) ;  /* 0x0000000908807547 */ /* 0x000fea000b800000 */
[----:B------:R-:W-:-:S13]  /*2fa0*/  ISETP.GE.U32.AND P0, PT, R12, 0x3, PT ;  /* 0x000000030c00780c */ /* 0x000fda0003f06070 */
[----:B------:R-:W-:Y:S05]  /*2fb0*/  @!P0 BRA `(.L_x_184) ;  /* 0x0000000400508947 */ /* 0x000fea0003800000 */
[----:B0-----:R-:W0:Y:S01]  /*2fc0*/  LDC.64 R16, c[0x0][0x388] ;  /* 0x0000e200ff107b82 */ /* 0x001e220000000a00 */
[----:B------:R-:W1:Y:S02]  /*2fd0*/  LDCU UR4, c[0x0][0x39c] ;  /* 0x00007380ff0477ac */ /* 0x000e640008000800 */
[----:B-1----:R-:W-:-:S04]  /*2fe0*/  IMAD R14, R13, UR4, R10 ;  /* 0x000000040d0e7c24 */ /* 0x002fc8000f8e020a */
[----:B0-----:R-:W-:-:S06]  /*2ff0*/  IMAD.WIDE.U32 R16, R14, 0x4, R16 ;  /* 0x000000040e107825 */ /* 0x001fcc00078e0010 */
        /* <DEDUP_REMOVED lines=11> */
[----:B--2---:R-:W-:Y:S05]  /*30b0*/  CALL.REL.NOINC `($__internal_3_$__cuda_sm3x_div_rn_noftz_f32_slowpath) ;  /* 0x0000003800307944 */ /* 0x004fea0003c00000 */
.L_x_185:
[----:B------:R-:W0:Y:S01]  /*30c0*/  LDC.64 R16, c[0x0][0x390] ;  /* 0x0000e400ff107b82 */ /* 0x000e220000000a00 */
[----:B------:R-:W1:Y:S01]  /*30d0*/  LDCU UR4, c[0x0][0x39c] ;  /* 0x00007380ff0477ac */ /* 0x000e620008000800 */
[----:B------:R-:W-:-:S06]  /*30e0*/  IADD3 R12, PT, PT, R13, -R10, RZ ;  /* 0x8000000a0d0c7210 */ /* 0x000fcc0007ffe0ff */
[----:B------:R-:W3:Y:S01]  /*30f0*/  LDC.64 R18, c[0x0][0x388] ;  /* 0x0000e200ff127b82 */ /* 0x000ee20000000a00 */
[----:B-1----:R-:W-:Y:S01]  /*3100*/  IADD3 R14, PT, PT, R14, UR4, RZ ;  /* 0x000000040e0e7c10 */ /* 0x002fe2000fffe0ff */
[----:B0-----:R-:W-:-:S05]  /*3110*/  IMAD.WIDE.U32 R16, R12, 0x4, R16 ;  /* 0x000000040c107825 */ /* 0x001fca00078e0010 */
[----:B------:R0:W-:Y:S01]  /*3120*/  STG.E desc[UR12][R16.64], R15 ;  /* 0x0000000f10007986 */ /* 0x0001e2000c10190c */
[----:B---3--:R-:W-:-:S06]  /*3130*/  IMAD.WIDE.U32 R18, R14, 0x4, R18 ;  /* 0x000000040e127825 */ /* 0x008fcc00078e0012 */
        /* <DEDUP_REMOVED lines=13> */
.L_x_186:
[----:B------:R-:W0:Y:S01]  /*3210*/  LDC.64 R16, c[0x0][0x390] ;  /* 0x0000e400ff107b82 */ /* 0x000e220000000a00 */
[----:B------:R-:W1:Y:S01]  /*3220*/  LDCU UR4, c[0x0][0x39c] ;  /* 0x00007380ff0477ac */ /* 0x000e620008000800 */
[----:B------:R-:W-:-:S06]  /*3230*/  IADD3 R15, PT, PT, R12, 0x1, RZ ;  /* 0x000000010c0f7810 */ /* 0x000fcc0007ffe0ff */
        /* <DEDUP_REMOVED lines=18> */
.L_x_187:
        /* <DEDUP_REMOVED lines=21> */
.L_x_188:
[----:B------:R-:W0:Y:S01]  /*34b0*/  LDC.64 R14, c[0x0][0x390] ;  /* 0x0000e400ff0e7b82 */ /* 0x000e220000000a00 */
[----:B------:R-:W-:Y:S02]  /*34c0*/  IADD3 R17, PT, PT, R12, 0x3, RZ ;  /* 0x000000030c117810 */ /* 0x000fe40007ffe0ff */
[----:B------:R-:W-:-:S03]  /*34d0*/  IADD3 R13, PT, PT, R13, 0x4, RZ ;  /* 0x000000040d0d7810 */ /* 0x000fc60007ffe0ff */
[----:B0-----:R-:W-:-:S05]  /*34e0*/  IMAD.WIDE.U32 R14, R17, 0x4, R14 ;  /* 0x00000004110e7825 */ /* 0x001fca00078e000e */
[----:B------:R1:W-:Y:S02]  /*34f0*/  STG.E desc[UR12][R14.64], R19 ;  /* 0x000000130e007986 */ /* 0x0003e4000c10190c */
.L_x_184:
[----:B------:R-:W-:-:S13]  /*3500*/  LOP3.LUT P0, RZ, R11, 0x3, RZ, 0xc0, !PT ;  /* 0x000000030bff7812 */ /* 0x000fda000780c0ff */
[----:B------:R-:W-:Y:S05]  /*3510*/  @!P0 BRA `(.L_x_173) ;  /* 0x0000000400208947 */ /* 0x000fea0003800000 */
[----:B------:R-:W-:-:S04]  /*3520*/  LOP3.LUT R11, R6, 0x3, RZ, 0x3c, !PT ;  /* 0x00000003060b7812 */ /* 0x000fc800078e3cff */
[----:B------:R-:W-:-:S04]  /*3530*/  IADD3 R11, PT, PT, R11, UR11, RZ ;  /* 0x0000000b0b0b7c10 */ /* 0x000fc8000fffe0ff */
[----:B------:R-:W-:-:S04]  /*3540*/  LOP3.LUT R0, R11, 0x3, RZ, 0xc0, !PT ;  /* 0x000000030b007812 */ /* 0x000fc800078ec0ff */
[----:B------:R-:W-:-:S13]  /*3550*/  ISETP.NE.AND P0, PT, R0, 0x1, PT ;  /* 0x000000010000780c */ /* 0x000fda0003f05270 */
[----:B------:R-:W-:Y:S05]  /*3560*/  @!P0 BRA `(.L_x_189) ;  /* 0x0000000000ac8947 */ /* 0x000fea0003800000 */
[----:B01----:R-:W0:Y:S01]  /*3570*/  LDC.64 R14, c[0x0][0x388] ;  /* 0x0000e200ff0e7b82 */ /* 0x003e220000000a00 */
        /* <DEDUP_REMOVED lines=12> */
[----:B------:R-:W-:Y:S01]  /*3640*/  IMAD.MOV.U32 R0, RZ, RZ, R15 ;  /* 0x000000ffff007224 */ /* 0x000fe200078e000f */
[----:B------:R-:W-:-:S07]  /*3650*/  MOV R2, 0x3670 ;  /* 0x0000367000027802 */ /* 0x000fce0000000f00 */
[----:B--2---:R-:W-:Y:S05]  /*3660*/  CALL.REL.NOINC `($__internal_3_$__cuda_sm3x_div_rn_noftz_f32_slowpath) ;  /* 0x0000003000c47944 */ /* 0x004fea0003c00000 */
[----:B------:R-:W-:-:S07]  /*3670*/  MOV R21, R15 ;  /* 0x0000000f00157202 */ /* 0x000fce0000000f00 */
.L_x_190:
        /* <DEDUP_REMOVED lines=21> */
.L_x_191:
[----:B------:R-:W0:Y:S01]  /*37d0*/  LDC.64 R16, c[0x0][0x390] ;  /* 0x0000e400ff107b82 */ /* 0x000e220000000a00 */
[----:B------:R-:W-:Y:S02]  /*37e0*/  IADD3 R15, PT, PT, R14, 0x1, RZ ;  /* 0x000000010e0f7810 */ /* 0x000fe40007ffe0ff */
[----:B------:R-:W-:-:S03]  /*37f0*/  IADD3 R13, PT, PT, R13, 0x2, RZ ;  /* 0x000000020d0d7810 */ /* 0x000fc60007ffe0ff */
[----:B0-----:R-:W-:-:S05]  /*3800*/  IMAD.WIDE.U32 R14, R15, 0x4, R16 ;  /* 0x000000040f0e7825 */ /* 0x001fca00078e0010 */
[----:B------:R3:W-:Y:S02]  /*3810*/  STG.E desc[UR12][R14.64], R23 ;  /* 0x000000170e007986 */ /* 0x0007e4000c10190c */
.L_x_189:
[----:B------:R-:W-:-:S04]  /*3820*/  LOP3.LUT R11, R11, 0x1, RZ, 0xc0, !PT ;  /* 0x000000010b0b7812 */ /* 0x000fc800078ec0ff */
[----:B------:R-:W-:-:S13]  /*3830*/  ISETP.NE.U32.AND P0, PT, R11, 0x1, PT ;  /* 0x000000010b00780c */ /* 0x000fda0003f05070 */
[----:B------:R-:W-:Y:S05]  /*3840*/  @P0 BRA `(.L_x_173) ;  /* 0x0000000000540947 */ /* 0x000fea0003800000 */
[----:B01-3--:R-:W0:Y:S01]  /*3850*/  LDC.64 R14, c[0x0][0x388] ;  /* 0x0000e200ff0e7b82 */ /* 0x00be220000000a00 */
        /* <DEDUP_REMOVED lines=15> */
[----:B------:R-:W-:-:S07]  /*3950*/  MOV R11, R15 ;  /* 0x0000000f000b7202 */ /* 0x000fce0000000f00 */
.L_x_192:
[----:B------:R-:W0:Y:S01]  /*3960*/  LDC.64 R2, c[0x0][0x390] ;  /* 0x0000e400ff027b82 */ /* 0x000e220000000a00 */
[----:B------:R-:W-:-:S05]  /*3970*/  IADD3 R13, PT, PT, R13, -R10, RZ ;  /* 0x8000000a0d0d7210 */ /* 0x000fca0007ffe0ff */
[----:B0-----:R-:W-:-:S05]  /*3980*/  IMAD.WIDE.U32 R2, R13, 0x4, R2 ;  /* 0x000000040d027825 */ /* 0x001fca00078e0002 */
[----:B------:R4:W-:Y:S02]  /*3990*/  STG.E desc[UR12][R2.64], R11 ;  /* 0x0000000b02007986 */ /* 0x0009e4000c10190c */
.L_x_173:
[----:B------:R-:W3:Y:S02]  /*39a0*/  LDCU.64 UR16, c[0x0][0x398] ;  /* 0x00007300ff1077ac */ /* 0x000ee40008000a00 */
[----:B---3--:R-:W-:-:S04]  /*39b0*/  IADD3 R23, PT, PT, -R10, UR16, RZ ;  /* 0x000000100a177c10 */ /* 0x008fc8000fffe1ff */
[----:B------:R-:W-:-:S04]  /*39c0*/  ISETP.NE.AND P0, PT, R23, RZ, PT ;  /* 0x000000ff1700720c */ /* 0x000fc80003f05270 */
[----:B------:R-:W-:-:S13]  /*39d0*/  ISETP.GE.U32.OR P0, PT, R10, UR17, !P0 ;  /* 0x000000110a007c0c */ /* 0x000fda000c706470 */
[----:B------:R-:W-:Y:S05]  /*39e0*/  @P0 BRA `(.L_x_193) ;  /* 0x0000001000300947 */ /* 0x000fea0003800000 */
[----:B------:R-:W-:Y:S01]  /*39f0*/  MOV R0, R10 ;  /* 0x0000000a00007202 */ /* 0x000fe20000000f00 */
[----:B--2---:R-:W-:Y:S02]  /*3a00*/  ULOP3.LUT UR10, UR14, 0xfffffff8, URZ, 0xc0, !UPT ;  /* 0xfffffff80e0a7892 */ /* 0x004fe4000f8ec0ff */
[----:B------:R-:W-:Y:S02]  /*3a10*/  ULOP3.LUT UR8, UR8, 0x3, URZ, 0xc0, !UPT ;  /* 0x0000000308087892 */ /* 0x000fe4000f8ec0ff */
[----:B------:R-:W-:-:S12]  /*3a20*/  ULOP3.LUT UR16, UR6, 0x1, URZ, 0xc0, !UPT ;  /* 0x0000000106107892 */ /* 0x000fd8000f8ec0ff */
.L_x_202:
[----:B------:R-:W-:Y:S01]  /*3a30*/  UISETP.GE.U32.AND UP0, UPT, UR9, 0x7, UPT ;  /* 0x000000070900788c */ /* 0x000fe2000bf06070 */
[----:B----4-:R-:W-:Y:S01]  /*3a40*/  HFMA2 R11, -RZ, RZ, 0, 0 ;  /* 0x00000000ff0b7431 */ /* 0x010fe200000001ff */
[----:B012---:R-:W-:-:S07]  /*3a50*/  MOV R15, RZ ;  /* 0x000000ff000f7202 */ /* 0x007fce0000000f00 */
[----:B---3--:R-:W-:Y:S05]  /*3a60*/  BRA.U !UP0, `(.L_x_194) ;  /* 0x0000000108cc7547 */ /* 0x008fea000b800000 */
[----:B------:R-:W-:Y:S01]  /*3a70*/  MOV R11, RZ ;  /* 0x000000ff000b7202 */ /* 0x000fe20000000f00 */
[----:B------:R-:W0:Y:S01]  /*3a80*/  LDCU UR4, c[0x0][0x39c] ;  /* 0x00007380ff0477ac */ /* 0x000e220008000800 */
[----:B------:R-:W-:-:S07]  /*3a90*/  MOV R25, RZ ;  /* 0x000000ff00197202 */ /* 0x000fce0000000f00 */
.L_x_195:
[----:B------:R-:W1:Y:S01]  /*3aa0*/  LDC.64 R12, c[0x0][0x388] ;  /* 0x0000e200ff0c7b82 */ /* 0x000e620000000a00 */
[----:B------:R-:W-:-:S05]  /*3ab0*/  IADD3 R15, PT, PT, R25, R10, RZ ;  /* 0x0000000a190f7210 */ /* 0x000fca0007ffe0ff */
[----:B0-----:R-:W-:Y:S02]  /*3ac0*/  IMAD R15, R15, UR4, R0 ;  /* 0x000000040f0f7c24 */ /* 0x001fe4000f8e0200 */
[----:B------:R-:W0:Y:S03]  /*3ad0*/  LDC.64 R2, c[0x0][0x390] ;  /* 0x0000e400ff027b82 */ /* 0x000e260000000a00 */
[----:B------:R-:W-:-:S04]  /*3ae0*/  IADD3 R19, PT, PT, R15, UR4, RZ ;  /* 0x000000040f137c10 */ /* 0x000fc8000fffe0ff */
[----:B------:R-:W-:Y:S01]  /*3af0*/  IADD3 R21, PT, PT, R19, UR4, RZ ;  /* 0x0000000413157c10 */ /* 0x000fe2000fffe0ff */
[----:B-1----:R-:W-:-:S03]  /*3b00*/  IMAD.WIDE.U32 R16, R15, 0x4, R12 ;  /* 0x000000040f107825 */ /* 0x002fc600078e000c */
[----:B------:R-:W-:Y:S01]  /*3b10*/  IADD3 R15, PT, PT, R21, UR4, RZ ;  /* 0x00000004150f7c10 */ /* 0x000fe2000fffe0ff */
[----:B------:R-:W-:Y:S01]  /*3b20*/  IMAD.WIDE.U32 R18, R19, 0x4, R12 ;  /* 0x0000000413127825 */ /* 0x000fe200078e000c */
[----:B------:R1:W2:Y:S03]  /*3b30*/  LDG.E R22, desc[UR12][R16.64] ;  /* 0x0000000c10167981 */ /* 0x0002a6000c1e1900 */
[----:B0-----:R-:W-:Y:S01]  /*3b40*/  IMAD.WIDE.U32 R2, R25, 0x4, R2 ;  /* 0x0000000419027825 */ /* 0x001fe200078e0002 */
[----:B------:R-:W-:Y:S01]  /*3b50*/  IADD3 R31, PT, PT, R15, UR4, RZ ;  /* 0x000000040f1f7c10 */ /* 0x000fe2000fffe0ff */
[----:B------:R0:W3:Y:S04]  /*3b60*/  LDG.E R27, desc[UR12][R18.64] ;  /* 0x0000000c121b7981 */ /* 0x0000e8000c1e1900 */
[----:B------:R-:W2:Y:S01]  /*3b70*/  LDG.E R24, desc[UR12][R2.64] ;  /* 0x0000000c02187981 */ /* 0x000ea2000c1e1900 */
[----:B------:R-:W-:-:S03]  /*3b80*/  IMAD.WIDE.U32 R20, R21, 0x4, R12 ;  /* 0x0000000415147825 */ /* 0x000fc600078e000c */
[----:B------:R-:W3:Y:S01]  /*3b90*/  LDG.E R26, desc[UR12][R2.64+0x4] ;  /* 0x0000040c021a7981 */ /* 0x000ee2000c1e1900 */
[--C-:B------:R-:W-:Y:S01]  /*3ba0*/  IMAD.WIDE.U32 R14, R15, 0x4, R12.reuse ;  /* 0x000000040f0e7825 */ /* 0x100fe200078e000c */
[C---:B------:R-:W-:Y:S02]  /*3bb0*/  IADD3 R33, PT, PT, R31.reuse, UR4, RZ ;  /* 0x000000041f217c10 */ /* 0x040fe4000fffe0ff */
[----:B------:R4:W5:Y:S01]  /*3bc0*/  LDG.E R29, desc[UR12][R20.64] ;  /* 0x0000000c141d7981 */ /* 0x000962000c1e1900 */
[----:B-1----:R-:W-:-:S03]  /*3bd0*/  IMAD.WIDE.U32 R16, R31, 0x4, R12 ;  /* 0x000000041f107825 */ /* 0x002fc600078e000c */
[----:B------:R-:W5:Y:S01]  /*3be0*/  LDG.E R28, desc[UR12][R2.64+0x8] ;  /* 0x0000080c021c7981 */ /* 0x000f62000c1e1900 */
[----:B------:R-:W-:-:S03]  /*3bf0*/  VIADD R35, R33, UR4 ;  /* 0x0000000421237c36 */ /* 0x000fc60008000000 */
[----:B------:R-:W5:Y:S01]  /*3c00*/  LDG.E R15, desc[UR12][R14.64] ;  /* 0x0000000c0e0f7981 */ /* 0x000f62000c1e1900 */
[----:B0-----:R-:W-:-:S03]  /*3c10*/  IMAD.WIDE.U32 R18, R33, 0x4, R12 ;  /* 0x0000000421127825 */ /* 0x001fc600078e000c */
[----:B------:R-:W5:Y:S01]  /*3c20*/  LDG.E R30, desc[UR12][R2.64+0xc] ;  /* 0x00000c0c021e7981 */ /* 0x000f62000c1e1900 */
[C---:B------:R-:W-:Y:S01]  /*3c30*/  IADD3 R33, PT, PT, R35.reuse, UR4, RZ ;  /* 0x0000000423217c10 */ /* 0x040fe2000fffe0ff */
[--C-:B----4-:R-:W-:Y:S02]  /*3c40*/  IMAD.WIDE.U32 R20, R35, 0x4, R12.reuse ;  /* 0x0000000423147825 */ /* 0x110fe400078e000c */
[----:B------:R-:W4:Y:S04]  /*3c50*/  LDG.E R16, desc[UR12][R16.64] ;  /* 0x0000000c10107981 */ /* 0x000f28000c1e1900 */
[----:B------:R-:W4:Y:S01]  /*3c60*/  LDG.E R31, desc[UR12][R2.64+0x10] ;  /* 0x0000100c021f7981 */ /* 0x000f22000c1e1900 */
[----:B------:R-:W-:-:S03]  /*3c70*/  IMAD.WIDE.U32 R12, R33, 0x4, R12 ;  /* 0x00000004210c7825 */ /* 0x000fc600078e000c */
[----:B------:R-:W4:Y:S04]  /*3c80*/  LDG.E R19, desc[UR12][R18.64] ;  /* 0x0000000c12137981 */ /* 0x000f28000c1e1900 */
[----:B------:R-:W4:Y:S04]  /*3c90*/  LDG.E R32, desc[UR12][R2.64+0x14] ;  /* 0x0000140c02207981 */ /* 0x000f28000c1e1900 */
[----:B------:R-:W4:Y:S04]  /*3ca0*/  LDG.E R20, desc[UR12][R20.64] ;  /* 0x0000000c14147981 */ /* 0x000f28000c1e1900 */
[----:B------:R-:W4:Y:S04]  /*3cb0*/  LDG.E R14, desc[UR12][R2.64+0x18] ;  /* 0x0000180c020e7981 */ /* 0x000f28000c1e1900 */
[----:B------:R-:W4:Y:S04]  /*3cc0*/  LDG.E R12, desc[UR12][R12.64] ;  /* 0x0000000c0c0c7981 */ /* 0x000f28000c1e1900 */
[----:B------:R-:W4:Y:S01]  /*3cd0*/  LDG.E R33, desc[UR12][R2.64+0x1c] ;  /* 0x00001c0c02217981 */ /* 0x000f22000c1e1900 */
[----:B------:R-:W-:-:S04]  /*3ce0*/  IADD3 R25, PT, PT, R25, 0x8, RZ ;  /* 0x0000000819197810 */ /* 0x000fc80007ffe0ff */
[----:B------:R-:W-:Y:S01]  /*3cf0*/  ISETP.NE.AND P0, PT, R25, UR10, PT ;  /* 0x0000000a19007c0c */ /* 0x000fe2000bf05270 */
[----:B--2---:R-:W-:-:S04]  /*3d00*/  FFMA R11, R24, R22, R11 ;  /* 0x00000016180b7223 */ /* 0x004fc8000000000b */
[----:B---3--:R-:W-:-:S04]  /*3d10*/  FFMA R11, R26, R27, R11 ;  /* 0x0000001b1a0b7223 */ /* 0x008fc8000000000b */
[----:B-----5:R-:W-:-:S04]  /*3d20*/  FFMA R11, R28, R29, R11 ;  /* 0x0000001d1c0b7223 */ /* 0x020fc8000000000b */
[----:B------:R-:W-:-:S04]  /*3d30*/  FFMA R30, R30, R15, R11 ;  /* 0x0000000f1e1e7223 */ /* 0x000fc8000000000b */
[----:B----4-:R-:W-:-:S04]  /*3d40*/  FFMA R31, R31, R16, R30 ;  /* 0x000000101f1f7223 */ /* 0x010fc8000000001e */
[----:B------:R-:W-:-:S04]  /*3d50*/  FFMA R19, R32, R19, R31 ;  /* 0x0000001320137223 */ /* 0x000fc8000000001f */
[----:B------:R-:W-:-:S04]  /*3d60*/  FFMA R14, R14, R20, R19 ;  /* 0x000000140e0e7223 */ /* 0x000fc80000000013 */
[----:B------:R-:W-:Y:S01]  /*3d70*/  FFMA R11, R33, R12, R14 ;  /* 0x0000000c210b7223 */ /* 0x000fe2000000000e */
[----:B------:R-:W-:Y:S06]  /*3d80*/  @P0 BRA `(.L_x_195) ;  /* 0xfffffffc00440947 */ /* 0x000fec000383ffff */
[----:B------:R-:W-:-:S07]  /*3d90*/  MOV R15, UR10 ;  /* 0x0000000a000f7c02 */ /* 0x000fce0008000f00 */
.L_x_194:
[----:B------:R-:W-:-:S09]  /*3da0*/  ULOP3.LUT UP1, URZ, UR14, 0x7, URZ, 0xc0, !UPT ;  /* 0x000000070eff7892 */ /* 0x000fd2000f82c0ff */
[----:B------:R-:W-:Y:S05]  /*3db0*/  BRA.U !UP1, `(.L_x_196) ;  /* 0x0000000109f07547 */ /* 0x000fea000b800000 */
[----:B------:R-:W-:Y:S02]  /*3dc0*/  UISETP.GE.U32.AND UP2, UPT, UR15, 0x3, UPT ;  /* 0x000000030f00788c */ /* 0x000fe4000bf46070 */
[----:B------:R-:W-:-:S07]  /*3dd0*/  UISETP.NE.AND UP3, UPT, UR8, URZ, UPT ;  /* 0x000000ff0800728c */ /* 0x000fce000bf65270 */
[----:B------:R-:W-:Y:S05]  /*3de0*/  BRA.U !UP2, `(.L_x_197) ;  /* 0x000000010a687547 */ /* 0x000fea000b800000 */
[----:B------:R-:W0:Y:S01]  /*3df0*/  LDCU UR4, c[0x0][0x39c] ;  /* 0x00007380ff0477ac */ /* 0x000e220008000800 */
[----:B------:R-:W1:Y:S01]  /*3e00*/  LDC.64 R2, c[0x0][0x388] ;  /* 0x0000e200ff027b82 */ /* 0x000e620000000a00 */
[----:B------:R-:W-:-:S07]  /*3e10*/  IADD3 R17, PT, PT, R15, R10, RZ ;  /* 0x0000000a0f117210 */ /* 0x000fce0007ffe0ff */
[----:B------:R-:W2:Y:S01]  /*3e20*/  LDC.64 R12, c[0x0][0x390] ;  /* 0x0000e400ff0c7b82 */ /* 0x000ea20000000a00 */
[----:B0-----:R-:W-:-:S05]  /*3e30*/  IMAD R17, R17, UR4, R0 ;  /* 0x0000000411117c24 */ /* 0x001fca000f8e0200 */
[C---:B------:R-:W-:Y:S01]  /*3e40*/  IADD3 R19, PT, PT, R17.reuse, UR4, RZ ;  /* 0x0000000411137c10 */ /* 0x040fe2000fffe0ff */
[----:B-1----:R-:W-:-:S03]  /*3e50*/  IMAD.WIDE.U32 R20, R17, 0x4, R2 ;  /* 0x0000000411147825 */ /* 0x002fc600078e0002 */
[C---:B------:R-:W-:Y:S01]  /*3e60*/  IADD3 R17, PT, PT, R19.reuse, UR4, RZ ;  /* 0x0000000413117c10 */ /* 0x040fe2000fffe0ff */
[----:B------:R-:W-:Y:S02]  /*3e70*/  IMAD.WIDE.U32 R18, R19, 0x4, R2 ;  /* 0x0000000413127825 */ /* 0x000fe400078e0002 */
[----:B------:R-:W3:Y:S02]  /*3e80*/  LDG.E R20, desc[UR12][R20.64] ;  /* 0x0000000c14147981 */ /* 0x000ee4000c1e1900 */
[----:B--2---:R-:W-:Y:S01]  /*3e90*/  IMAD.WIDE.U32 R12, R15, 0x4, R12 ;  /* 0x000000040f0c7825 */ /* 0x004fe200078e000c */
[C---:B------:R-:W-:Y:S01]  /*3ea0*/  IADD3 R27, PT, PT, R17.reuse, UR4, RZ ;  /* 0x00000004111b7c10 */ /* 0x040fe2000fffe0ff */
[----:B------:R-:W2:Y:S02]  /*3eb0*/  LDG.E R18, desc[UR12][R18.64] ;  /* 0x0000000c12127981 */ /* 0x000ea4000c1e1900 */
[--C-:B------:R-:W-:Y:S02]  /*3ec0*/  IMAD.WIDE.U32 R16, R17, 0x4, R2.reuse ;  /* 0x0000000411107825 */ /* 0x100fe400078e0002 */
[----:B------:R-:W3:Y:S02]  /*3ed0*/  LDG.E R14, desc[UR12][R12.64] ;  /* 0x0000000c0c0e7981 */ /* 0x000ee4000c1e1900 */
[----:B------:R-:W-:-:S02]  /*3ee0*/  IMAD.WIDE.U32 R2, R27, 0x4, R2 ;  /* 0x000000041b027825 */ /* 0x000fc400078e0002 */
[----:B------:R-:W2:Y:S04]  /*3ef0*/  LDG.E R25, desc[UR12][R12.64+0x4] ;  /* 0x0000040c0c197981 */ /* 0x000ea8000c1e1900 */
[----:B------:R-:W4:Y:S04]  /*3f00*/  LDG.E R16, desc[UR12][R16.64] ;  /* 0x0000000c10107981 */ /* 0x000f28000c1e1900 */
[----:B------:R-:W4:Y:S04]  /*3f10*/  LDG.E R27, desc[UR12][R12.64+0x8] ;  /* 0x0000080c0c1b7981 */ /* 0x000f28000c1e1900 */
[----:B------:R-:W5:Y:S04]  /*3f20*/  LDG.E R2, desc[UR12][R2.64] ;  /* 0x0000000c02027981 */ /* 0x000f68000c1e1900 */
[----:B------:R-:W5:Y:S01]  /*3f30*/  LDG.E R29, desc[UR12][R12.64+0xc] ;  /* 0x00000c0c0c1d7981 */ /* 0x000f62000c1e1900 */
[----:B------:R-:W-:Y:S01]  /*3f40*/  IADD3 R15, PT, PT, R15, 0x4, RZ ;  /* 0x000000040f0f7810 */ /* 0x000fe20007ffe0ff */
[----:B---3--:R-:W-:-:S04]  /*3f50*/  FFMA R14, R14, R20, R11 ;  /* 0x000000140e0e7223 */ /* 0x008fc8000000000b */
[----:B--2---:R-:W-:-:S04]  /*3f60*/  FFMA R14, R25, R18, R14 ;  /* 0x00000012190e7223 */ /* 0x004fc8000000000e */
[----:B----4-:R-:W-:-:S04]  /*3f70*/  FFMA R14, R27, R16, R14 ;  /* 0x000000101b0e7223 */ /* 0x010fc8000000000e */
[----:B-----5:R-:W-:-:S07]  /*3f80*/  FFMA R11, R29, R2, R14 ;  /* 0x000000021d0b7223 */ /* 0x020fce000000000e */
.L_x_197:
[----:B------:R-:W-:Y:S05]  /*3f90*/  BRA.U !UP3, `(.L_x_196) ;  /* 0x000000010b787547 */ /* 0x000fea000b800000 */
[----:B------:R-:W-:Y:S01]  /*3fa0*/  ULOP3.LUT UR4, UR6, 0x3, URZ, 0xc0, !UPT ;  /* 0x0000000306047892 */ /* 0x000fe2000f8ec0ff */
[----:B------:R-:W-:-:S03]  /*3fb0*/  ISETP.NE.AND P0, PT, RZ, UR16, PT ;  /* 0x00000010ff007c0c */ /* 0x000fc6000bf05270 */
[----:B------:R-:W-:-:S06]  /*3fc0*/  UISETP.NE.AND UP2, UPT, UR4, 0x1, UPT ;  /* 0x000000010400788c */ /* 0x000fcc000bf45270 */
[----:B------:R-:W-:-:S04]  /*3fd0*/  PLOP3.LUT P2, PT, PT, PT, UP2, 0x80, 0x8 ;  /* 0x000000000008781c */ /* 0x000fc80003f4f028 */
[----:B------:R-:W0:Y:S08]  /*3fe0*/  @P0 LDC R22, c[0x0][0x39c] ;  /* 0x0000e700ff160b82 */ /* 0x000e300000000800 */
[----:B------:R-:W1:Y:S01]  /*3ff0*/  @P0 LDC.64 R16, c[0x0][0x390] ;  /* 0x0000e400ff100b82 */ /* 0x000e620000000a00 */
[----:B------:R-:W-:-:S07]  /*4000*/  @P2 IADD3 R21, PT, PT, R15, R10, RZ ;  /* 0x0000000a0f152210 */ /* 0x000fce0007ffe0ff */
[----:B------:R-:W2:Y:S08]  /*4010*/  @P2 LDC R14, c[0x0][0x39c] ;  /* 0x0000e700ff0e2b82 */ /* 0x000eb00000000800 */
[----:B------:R-:W3:Y:S08]  /*4020*/  @P2 LDC.64 R12, c[0x0][0x390] ;  /* 0x0000e400ff0c2b82 */ /* 0x000ef00000000a00 */
[----:B------:R-:W4:Y:S08]  /*4030*/  @P2 LDC.64 R18, c[0x0][0x388] ;  /* 0x0000e200ff122b82 */ /* 0x000f300000000a00 */
[----:B------:R-:W5:Y:S01]  /*4040*/  @P0 LDC.64 R2, c[0x0][0x388] ;  /* 0x0000e200ff020b82 */ /* 0x000f620000000a00 */
[----:B--2---:R-:W-:-:S05]  /*4050*/  @P2 IMAD R21, R21, R14, R0 ;  /* 0x0000000e15152224 */ /* 0x004fca00078e0200 */
[----:B------:R-:W-:Y:S01]  /*4060*/  @P2 IADD3 R27, PT, PT, R21, R14, RZ ;  /* 0x0000000e151b2210 */ /* 0x000fe20007ffe0ff */
[C---:B---3--:R-:W-:Y:S01]  /*4070*/  @P2 IMAD.WIDE.U32 R12, R15.reuse, 0x4, R12 ;  /* 0x000000040f0c2825 */ /* 0x048fe200078e000c */
[----:B------:R-:W-:-:S04]  /*4080*/  @P2 IADD3 R15, PT, PT, R15, 0x2, RZ ;  /* 0x000000020f0f2810 */ /* 0x000fc80007ffe0ff */
[----:B------:R-:W-:Y:S01]  /*4090*/  @P0 IADD3 R25, PT, PT, R15, R10, RZ ;  /* 0x0000000a0f190210 */ /* 0x000fe20007ffe0ff */
[----:B------:R-:W2:Y:S01]  /*40a0*/  @P2 LDG.E R14, desc[UR12][R12.64] ;  /* 0x0000000c0c0e2981 */ /* 0x000ea2000c1e1900 */
[----:B----4-:R-:W-:-:S04]  /*40b0*/  @P2 IMAD.WIDE.U32 R20, R21, 0x4, R18 ;  /* 0x0000000415142825 */ /* 0x010fc800078e0012 */
[----:B------:R-:W-:Y:S02]  /*40c0*/  @P2 IMAD.WIDE.U32 R18, R27, 0x4, R18 ;  /* 0x000000041b122825 */ /* 0x000fe400078e0012 */
[----:B------:R-:W2:Y:S02]  /*40d0*/  @P2 LDG.E R20, desc[UR12][R20.64] ;  /* 0x0000000c14142981 */ /* 0x000ea4000c1e1900 */
[----:B0-----:R-:W-:Y:S02]  /*40e0*/  @P0 IMAD R25, R25, R22, R0 ;  /* 0x0000001619190224 */ /* 0x001fe400078e0200 */
[----:B-1----:R-:W-:Y:S01]  /*40f0*/  @P0 IMAD.WIDE.U32 R16, R15, 0x4, R16 ;  /* 0x000000040f100825 */ /* 0x002fe200078e0010 */
[----:B------:R-:W3:Y:S03]  /*4100*/  @P2 LDG.E R18, desc[UR12][R18.64] ;  /* 0x0000000c12122981 */ /* 0x000ee6000c1e1900 */
[----:B-----5:R-:W-:Y:S01]  /*4110*/  @P0 IMAD.WIDE.U32 R2, R25, 0x4, R2 ;  /* 0x0000000419020825 */ /* 0x020fe200078e0002 */
[----:B------:R-:W3:Y:S04]  /*4120*/  @P2 LDG.E R15, desc[UR12][R12.64+0x4] ;  /* 0x0000040c0c0f2981 */ /* 0x000ee8000c1e1900 */
[----:B------:R-:W4:Y:S04]  /*4130*/  @P0 LDG.E R16, desc[UR12][R16.64] ;  /* 0x0000000c10100981 */ /* 0x000f28000c1e1900 */
[----:B------:R-:W4:Y:S01]  /*4140*/  @P0 LDG.E R2, desc[UR12][R2.64] ;  /* 0x0000000c02020981 */ /* 0x000f22000c1e1900 */
[----:B--2---:R-:W-:-:S04]  /*4150*/  @P2 FFMA R14, R14, R20, R11 ;  /* 0x000000140e0e2223 */ /* 0x004fc8000000000b */
[----:B---3--:R-:W-:-:S04]  /*4160*/  @P2 FFMA R11, R15, R18, R14 ;  /* 0x000000120f0b2223 */ /* 0x008fc8000000000e */
[----:B----4-:R-:W-:-:S07]  /*4170*/  @P0 FFMA R11, R16, R2, R11 ;  /* 0x00000002100b0223 */ /* 0x010fce000000000b */
.L_x_196:
[----:B------:R-:W-:Y:S01]  /*4180*/  HFMA2 R3, -RZ, RZ, 0, 0 ;  /* 0x00000000ff037431 */ /* 0x000fe200000001ff */
[----:B------:R-:W-:Y:S06]  /*4190*/  BRA.U !UP0, `(.L_x_198) ;  /* 0x0000000508087547 */ /* 0x000fec000b800000 */
[----:B------:R-:W-:Y:S01]  /*41a0*/  MOV R15, RZ ;  /* 0x000000ff000f7202 */ /* 0x000fe20000000f00 */
[----:B------:R-:W0:Y:S06]  /*41b0*/  LDCU UR4, c[0x0][0x39c] ;  /* 0x00007380ff0477ac */ /* 0x000e2c0008000800 */
.L_x_199:
[----:B-1----:R-:W1:Y:S01]  /*41c0*/  LDC.64 R2, c[0x0][0x390] ;  /* 0x0000e400ff027b82 */ /* 0x002e620000000a00 */
[----:B------:R-:W-:-:S05]  /*41d0*/  IADD3 R17, PT, PT, R15, R10, RZ ;  /* 0x0000000a0f117210 */ /* 0x000fca0007ffe0ff */
[----:B0-----:R-:W-:Y:S02]  /*41e0*/  IMAD R19, R17, UR4, R0 ;  /* 0x0000000411137c24 */ /* 0x001fe4000f8e0200 */
[----:B------:R-:W0:Y:S01]  /*41f0*/  LDC.64 R12, c[0x0][0x388] ;  /* 0x0000e200ff0c7b82 */ /* 0x000e220000000a00 */
[----:B-1----:R-:W-:-:S05]  /*4200*/  IMAD.WIDE.U32 R2, R15, 0x4, R2 ;  /* 0x000000040f027825 */ /* 0x002fca00078e0002 */
[----:B------:R-:W2:Y:S01]  /*4210*/  LDG.E R14, desc[UR12][R2.64] ;  /* 0x0000000c020e7981 */ /* 0x000ea2000c1e1900 */
[----:B0-----:R-:W-:-:S05]  /*4220*/  IMAD.WIDE.U32 R16, R19, 0x4, R12 ;  /* 0x0000000413107825 */ /* 0x001fca00078e000c */
[----:B------:R-:W3:Y:S01]  /*4230*/  LDG.E R21, desc[UR12][R16.64] ;  /* 0x0000000c10157981 */ /* 0x000ee2000c1e1900 */
[----:B------:R-:W-:-:S05]  /*4240*/  IADD3 R27, PT, PT, R19, UR4, RZ ;  /* 0x00000004131b7c10 */ /* 0x000fca000fffe0ff */
[----:B------:R-:W-:-:S04]  /*4250*/  IMAD.WIDE.U32 R18, R27, 0x4, R12 ;  /* 0x000000041b127825 */ /* 0x000fc800078e000c */
[----:B--2---:R-:W-:-:S04]  /*4260*/  FADD R14, R14, R14 ;  /* 0x0000000e0e0e7221 */ /* 0x004fc80000000000 */
[----:B---3--:R-:W-:-:S05]  /*4270*/  FFMA R25, R14, -R11, R21 ;  /* 0x8000000b0e197223 */ /* 0x008fca0000000015 */
[----:B------:R0:W-:Y:S04]  /*4280*/  STG.E desc[UR12][R16.64], R25 ;  /* 0x0000001910007986 */ /* 0x0001e8000c10190c */
[----:B------:R-:W2:Y:S04]  /*4290*/  LDG.E R14, desc[UR12][R2.64+0x4] ;  /* 0x0000040c020e7981 */ /* 0x000ea8000c1e1900 */
[----:B------:R-:W3:Y:S01]  /*42a0*/  LDG.E R21, desc[UR12][R18.64] ;  /* 0x0000000c12157981 */ /* 0x000ee2000c1e1900 */
[----:B------:R-:W-:Y:S01]  /*42b0*/  IADD3 R29, PT, PT, R27, UR4, RZ ;  /* 0x000000041b1d7c10 */ /* 0x000fe2000fffe0ff */
[----:B--2---:R-:W-:-:S04]  /*42c0*/  FADD R14, R14, R14 ;  /* 0x0000000e0e0e7221 */ /* 0x004fc80000000000 */
[----:B---3--:R-:W-:Y:S01]  /*42d0*/  FFMA R27, R14, -R11, R21 ;  /* 0x8000000b0e1b7223 */ /* 0x008fe20000000015 */
[----:B------:R-:W-:-:S04]  /*42e0*/  IMAD.WIDE.U32 R20, R29, 0x4, R12 ;  /* 0x000000041d147825 */ /* 0x000fc800078e000c */
[----:B------:R1:W-:Y:S04]  /*42f0*/  STG.E desc[UR12][R18.64], R27 ;  /* 0x0000001b12007986 */ /* 0x0003e8000c10190c */
[----:B------:R-:W2:Y:S04]  /*4300*/  LDG.E R14, desc[UR12][R2.64+0x8] ;  /* 0x0000080c020e7981 */ /* 0x000ea8000c1e1900 */
[----:B------:R-:W3:Y:S01]  /*4310*/  LDG.E R31, desc[UR12][R20.64] ;  /* 0x0000000c141f7981 */ /* 0x000ee2000c1e1900 */
[----:B------:R-:W-:-:S05]  /*4320*/  IADD3 R29, PT, PT, R29, UR4, RZ ;  /* 0x000000041d1d7c10 */ /* 0x000fca000fffe0ff */
[----:B0-----:R-:W-:-:S04]  /*4330*/  IMAD.WIDE.U32 R16, R29, 0x4, R12 ;  /* 0x000000041d107825 */ /* 0x001fc800078e000c */
[----:B--2---:R-:W-:-:S04]  /*4340*/  FADD R14, R14, R14 ;  /* 0x0000000e0e0e7221 */ /* 0x004fc80000000000 */
[----:B---3--:R-:W-:-:S05]  /*4350*/  FFMA R31, R14, -R11, R31 ;  /* 0x8000000b0e1f7223 */ /* 0x008fca000000001f */
[----:B------:R0:W-:Y:S04]  /*4360*/  STG.E desc[UR12][R20.64], R31 ;  /* 0x0000001f14007986 */ /* 0x0001e8000c10190c */
[----:B------:R-:W2:Y:S04]  /*4370*/  LDG.E R14, desc[UR12][R2.64+0xc] ;  /* 0x00000c0c020e7981 */ /* 0x000ea8000c1e1900 */
[----:B------:R-:W3:Y:S01]  /*4380*/  LDG.E R25, desc[UR12][R16.64] ;  /* 0x0000000c10197981 */ /* 0x000ee2000c1e1900 */
[----:B------:R-:W-:-:S05]  /*4390*/  IADD3 R29, PT, PT, R29, UR4, RZ ;  /* 0x000000041d1d7c10 */ /* 0x000fca000fffe0ff */
[----:B-1----:R-:W-:-:S04]  /*43a0*/  IMAD.WIDE.U32 R18, R29, 0x4, R12 ;  /* 0x000000041d127825 */ /* 0x002fc800078e000c */
[----:B--2---:R-:W-:-:S04]  /*43b0*/  FADD R14, R14, R14 ;  /* 0x0000000e0e0e7221 */ /* 0x004fc80000000000 */
[----:B---3--:R-:W-:-:S05]  /*43c0*/  FFMA R25, R14, -R11, R25 ;  /* 0x8000000b0e197223 */ /* 0x008fca0000000019 */
        /* <DEDUP_REMOVED lines=17> */
[----:B------:R-:W-:-:S04]  /*44e0*/  VIADD R29, R29, UR4 ;  /* 0x000000041d1d7c36 */ /* 0x000fc80008000000 */
[----:B------:R-:W-:-:S04]  /*44f0*/  IMAD.WIDE.U32 R12, R29, 0x4, R12 ;  /* 0x000000041d0c7825 */ /* 0x000fc800078e000c */
[----:B--2---:R-:W-:-:S04]  /*4500*/  FADD R14, R14, R14 ;  /* 0x0000000e0e0e7221 */ /* 0x004fc80000000000 */
[----:B---3--:R-:W-:-:S05]  /*4510*/  FFMA R25, R14, -R11, R25 ;  /* 0x8000000b0e197223 */ /* 0x008fca0000000019 */
[----:B------:R1:W-:Y:S04]  /*4520*/  STG.E desc[UR12][R16.64], R25 ;  /* 0x0000001910007986 */ /* 0x0003e8000c10190c */
[----:B------:R-:W2:Y:S04]  /*4530*/  LDG.E R14, desc[UR12][R2.64+0x1c] ;  /* 0x00001c0c020e7981 */ /* 0x000ea8000c1e1900 */
[----:B0-----:R-:W3:Y:S01]  /*4540*/  LDG.E R19, desc[UR12][R12.64] ;  /* 0x0000000c0c137981 */ /* 0x001ee2000c1e1900 */
[----:B------:R-:W-:-:S04]  /*4550*/  IADD3 R15, PT, PT, R15, 0x8, RZ ;  /* 0x000000080f0f7810 */ /* 0x000fc80007ffe0ff */
[----:B------:R-:W-:Y:S01]  /*4560*/  ISETP.NE.AND P0, PT, R15, UR10, PT ;  /* 0x0000000a0f007c0c */ /* 0x000fe2000bf05270 */
[----:B--2---:R-:W-:-:S04]  /*4570*/  FADD R14, R14, R14 ;  /* 0x0000000e0e0e7221 */ /* 0x004fc80000000000 */
[----:B---3--:R-:W-:-:S05]  /*4580*/  FFMA R19, R14, -R11, R19 ;  /* 0x8000000b0e137223 */ /* 0x008fca0000000013 */
[----:B------:R1:W-:Y:S03]  /*4590*/  STG.E desc[UR12][R12.64], R19 ;  /* 0x000000130c007986 */ /* 0x0003e6000c10190c */
[----:B------:R-:W-:Y:S05]  /*45a0*/  @P0 BRA `(.L_x_199) ;  /* 0xfffffffc00040947 */ /* 0x000fea000383ffff */
[----:B------:R-:W-:-:S07]  /*45b0*/  MOV R3, UR10 ;  /* 0x0000000a00037c02 */ /* 0x000fce0008000f00 */
.L_x_198:
[----:B------:R-:W-:Y:S05]  /*45c0*/  BRA.U !UP1, `(.L_x_200) ;  /* 0x0000000509287547 */ /* 0x000fea000b800000 */
[----:B------:R-:W-:Y:S02]  /*45d0*/  UISETP.GE.U32.AND UP0, UPT, UR15, 0x3, UPT ;  /* 0x000000030f00788c */ /* 0x000fe4000bf06070 */
[----:B------:R-:W-:-:S07]  /*45e0*/  UISETP.NE.AND UP1, UPT, UR8, URZ, UPT ;  /* 0x000000ff0800728c */ /* 0x000fce000bf25270 */
[----:B------:R-:W-:Y:S05]  /*45f0*/  BRA.U !UP0, `(.L_x_201) ;  /* 0x0000000108887547 */ /* 0x000fea000b800000 */
[----:B-1----:R-:W0:Y:S01]  /*4600*/  LDC.64 R12, c[0x0][0x390] ;  /* 0x0000e400ff0c7b82 */ /* 0x002e220000000a00 */
[----:B------:R-:W1:Y:S01]  /*4610*/  LDCU UR4, c[0x0][0x39c] ;  /* 0x00007380ff0477ac */ /* 0x000e620008000800 */
[----:B------:R-:W-:-:S06]  /*4620*/  IADD3 R17, PT, PT, R3, R10, RZ ;  /* 0x0000000a03117210 */ /* 0x000fcc0007ffe0ff */
[----:B------:R-:W2:Y:S01]  /*4630*/  LDC.64 R14, c[0x0][0x388] ;  /* 0x0000e200ff0e7b82 */ /* 0x000ea20000000a00 */
[----:B-1----:R-:W-:Y:S02]  /*4640*/  IMAD R19, R17, UR4, R0 ;  /* 0x0000000411137c24 */ /* 0x002fe4000f8e0200 */
[----:B0-----:R-:W-:-:S05]  /*4650*/  IMAD.WIDE.U32 R12, R3, 0x4, R12 ;  /* 0x00000004030c7825 */ /* 0x001fca00078e000c */
[----:B------:R-:W3:Y:S01]  /*4660*/  LDG.E R2, desc[UR12][R12.64] ;  /* 0x0000000c0c027981 */ /* 0x000ee2000c1e1900 */
[----:B--2---:R-:W-:-:S05]  /*4670*/  IMAD.WIDE.U32 R16, R19, 0x4, R14 ;  /* 0x0000000413107825 */ /* 0x004fca00078e000e */
[----:B------:R-:W2:Y:S01]  /*4680*/  LDG.E R21, desc[UR12][R16.64] ;  /* 0x0000000c10157981 */ /* 0x000ea2000c1e1900 */
[----:B------:R-:W-:-:S05]  /*4690*/  IADD3 R27, PT, PT, R19, UR4, RZ ;  /* 0x00000004131b7c10 */ /* 0x000fca000fffe0ff */
[----:B------:R-:W-:-:S04]  /*46a0*/  IMAD.WIDE.U32 R18, R27, 0x4, R14 ;  /* 0x000000041b127825 */ /* 0x000fc800078e000e */
[----:B---3--:R-:W-:-:S04]  /*46b0*/  FADD R2, R2, R2 ;  /* 0x0000000202027221 */ /* 0x008fc80000000000 */
[----:B--2---:R-:W-:-:S05]  /*46c0*/  FFMA R25, R2, -R11, R21 ;  /* 0x8000000b02197223 */ /* 0x004fca0000000015 */
        /* <DEDUP_REMOVED lines=8> */
[----:B------:R-:W3:Y:S04]  /*4750*/  LDG.E R2, desc[UR12][R12.64+0x8] ;  /* 0x0000080c0c027981 */ /* 0x000ee8000c1e1900 */
[----:B------:R-:W4:Y:S01]  /*4760*/  LDG.E R31, desc[UR12][R20.64] ;  /* 0x0000000c141f7981 */ /* 0x000f22000c1e1900 */
[----:B------:R-:W-:-:S05]  /*4770*/  IADD3 R29, PT, PT, R29, UR4, RZ ;  /* 0x000000041d1d7c10 */ /* 0x000fca000fffe0ff */
[----:B------:R-:W-:-:S04]  /*4780*/  IMAD.WIDE.U32 R14, R29, 0x4, R14 ;  /* 0x000000041d0e7825 */ /* 0x000fc800078e000e */
[----:B---3--:R-:W-:-:S04]  /*4790*/  FADD R2, R2, R2 ;  /* 0x0000000202027221 */ /* 0x008fc80000000000 */
[----:B----4-:R-:W-:-:S05]  /*47a0*/  FFMA R31, R2, -R11, R31 ;  /* 0x8000000b021f7223 */ /* 0x010fca000000001f */
[----:B------:R2:W-:Y:S04]  /*47b0*/  STG.E desc[UR12][R20.64], R31 ;  /* 0x0000001f14007986 */ /* 0x0005e8000c10190c */
[----:B------:R-:W3:Y:S04]  /*47c0*/  LDG.E R2, desc[UR12][R12.64+0xc] ;  /* 0x00000c0c0c027981 */ /* 0x000ee8000c1e1900 */
[----:B0-----:R-:W4:Y:S01]  /*47d0*/  LDG.E R17, desc[UR12][R14.64] ;  /* 0x0000000c0e117981 */ /* 0x001f22000c1e1900 */
[----:B------:R-:W-:Y:S01]  /*47e0*/  IADD3 R3, PT, PT, R3, 0x4, RZ ;  /* 0x0000000403037810 */ /* 0x000fe20007ffe0ff */
[----:B---3--:R-:W-:-:S04]  /*47f0*/  FADD R2, R2, R2 ;  /* 0x0000000202027221 */ /* 0x008fc80000000000 */
[----:B----4-:R-:W-:-:S05]  /*4800*/  FFMA R17, R2, -R11, R17 ;  /* 0x8000000b02117223 */ /* 0x010fca0000000011 */
[----:B------:R2:W-:Y:S02]  /*4810*/  STG.E desc[UR12][R14.64], R17 ;  /* 0x000000110e007986 */ /* 0x0005e4000c10190c */
.L_x_201:
[----:B------:R-:W-:Y:S05]  /*4820*/  BRA.U !UP1, `(.L_x_200) ;  /* 0x0000000109907547 */ /* 0x000fea000b800000 */
[----:B------:R-:W-:-:S04]  /*4830*/  ULOP3.LUT UR4, UR6, 0x3, URZ, 0xc0, !UPT ;  /* 0x0000000306047892 */ /* 0x000fc8000f8ec0ff */
[----:B------:R-:W-:-:S06]  /*4840*/  UISETP.NE.AND UP0, UPT, UR4, 0x1, UPT ;  /* 0x000000010400788c */ /* 0x000fcc000bf05270 */
[----:B------:R-:W-:-:S13]  /*4850*/  PLOP3.LUT P2, PT, PT, PT, UP0, 0x80, 0x8 ;  /* 0x000000000008781c */ /* 0x000fda0003f4f008 */
[----:B--2---:R-:W0:Y:S01]  /*4860*/  @P2 LDC R18, c[0x0][0x39c] ;  /* 0x0000e700ff122b82 */ /* 0x004e220000000800 */
[----:B-1----:R-:W-:-:S07]  /*4870*/  @P2 IADD3 R13, PT, PT, R3, R10, RZ ;  /* 0x0000000a030d2210 */ /* 0x002fce0007ffe0ff */
[----:B------:R-:W1:Y:S08]  /*4880*/  @P2 LDC.64 R14, c[0x0][0x390] ;  /* 0x0000e400ff0e2b82 */ /* 0x000e700000000a00 */
[----:B------:R-:W2:Y:S01]  /*4890*/  @P2 LDC.64 R16, c[0x0][0x388] ;  /* 0x0000e200ff102b82 */ /* 0x000ea20000000a00 */
[----:B0-----:R-:W-:Y:S02]  /*48a0*/  @P2 IMAD R21, R13, R18, R0 ;  /* 0x000000120d152224 */ /* 0x001fe400078e0200 */
[----:B-1----:R-:W-:-:S05]  /*48b0*/  @P2 IMAD.WIDE.U32 R14, R3, 0x4, R14 ;  /* 0x00000004030e2825 */ /* 0x002fca00078e000e */
[----:B------:R-:W3:Y:S01]  /*48c0*/  @P2 LDG.E R2, desc[UR12][R14.64] ;  /* 0x0000000c0e022981 */ /* 0x000ee2000c1e1900 */
[----:B--2---:R-:W-:-:S05]  /*48d0*/  @P2 IMAD.WIDE.U32 R12, R21, 0x4, R16 ;  /* 0x00000004150c2825 */ /* 0x004fca00078e0010 */
[----:B------:R-:W2:Y:S01]  /*48e0*/  @P2 LDG.E R19, desc[UR12][R12.64] ;  /* 0x0000000c0c132981 */ /* 0x000ea2000c1e1900 */
[----:B------:R-:W-:-:S05]  /*48f0*/  @P2 IADD3 R21, PT, PT, R21, R18, RZ ;  /* 0x0000001215152210 */ /* 0x000fca0007ffe0ff */
[----:B------:R-:W-:Y:S01]  /*4900*/  @P2 IMAD.WIDE.U32 R16, R21, 0x4, R16 ;  /* 0x0000000415102825 */ /* 0x000fe200078e0010 */
[----:B------:R-:W-:-:S13]  /*4910*/  ISETP.NE.AND P0, PT, RZ, UR16, PT ;  /* 0x00000010ff007c0c */ /* 0x000fda000bf05270 */
[----:B------:R-:W0:Y:S08]  /*4920*/  @P0 LDC.64 R20, c[0x0][0x390] ;  /* 0x0000e400ff140b82 */ /* 0x000e300000000a00 */
[----:B------:R-:W1:Y:S01]  /*4930*/  @P0 LDC R22, c[0x0][0x39c] ;  /* 0x0000e700ff160b82 */ /* 0x000e620000000800 */
[----:B---3--:R-:W-:-:S04]  /*4940*/  @P2 FADD R2, R2, R2 ;  /* 0x0000000202022221 */ /* 0x008fc80000000000 */
[----:B--2---:R-:W-:-:S03]  /*4950*/  @P2 FFMA R25, R2, -R11, R19 ;  /* 0x8000000b02192223 */ /* 0x004fc60000000013 */
[----:B------:R-:W2:Y:S02]  /*4960*/  @P0 LDC.64 R18, c[0x0][0x388] ;  /* 0x0000e200ff120b82 */ /* 0x000ea40000000a00 */
[----:B------:R3:W-:Y:S04]  /*4970*/  @P2 STG.E desc[UR12][R12.64], R25 ;  /* 0x000000190c002986 */ /* 0x0007e8000c10190c */
[----:B------:R-:W4:Y:S04]  /*4980*/  @P2 LDG.E R2, desc[UR12][R14.64+0x4] ;  /* 0x0000040c0e022981 */ /* 0x000f28000c1e1900 */
[----:B------:R-:W5:Y:S01]  /*4990*/  @P2 LDG.E R27, desc[UR12][R16.64] ;  /* 0x0000000c101b2981 */ /* 0x000f62000c1e1900 */
[----:B------:R-:W-:-:S04]  /*49a0*/  @P2 IADD3 R3, PT, PT, R3, 0x2, RZ ;  /* 0x0000000203032810 */ /* 0x000fc80007ffe0ff */
[C---:B------:R-:W-:Y:S01]  /*49b0*/  @P0 IADD3 R29, PT, PT, R3.reuse, R10, RZ ;  /* 0x0000000a031d0210 */ /* 0x040fe20007ffe0ff */
[----:B0-----:R-:W-:-:S04]  /*49c0*/  @P0 IMAD.WIDE.U32 R20, R3, 0x4, R20 ;  /* 0x0000000403140825 */ /* 0x001fc800078e0014 */
[----:B-1----:R-:W-:-:S04]  /*49d0*/  @P0 IMAD R29, R29, R22, R0 ;  /* 0x000000161d1d0224 */ /* 0x002fc800078e0200 */
[----:B--2---:R-:W-:-:S04]  /*49e0*/  @P0 IMAD.WIDE.U32 R18, R29, 0x4, R18 ;  /* 0x000000041d120825 */ /* 0x004fc800078e0012 */
[----:B----4-:R-:W-:-:S04]  /*49f0*/  @P2 FADD R2, R2, R2 ;  /* 0x0000000202022221 */ /* 0x010fc80000000000 */
[----:B-----5:R-:W-:-:S05]  /*4a00*/  @P2 FFMA R27, R2, -R11, R27 ;  /* 0x8000000b021b2223 */ /* 0x020fca000000001b */
[----:B------:R3:W-:Y:S04]  /*4a10*/  @P2 STG.E desc[UR12][R16.64], R27 ;  /* 0x0000001b10002986 */ /* 0x0007e8000c10190c */
[----:B------:R-:W2:Y:S04]  /*4a20*/  @P0 LDG.E R20, desc[UR12][R20.64] ;  /* 0x0000000c14140981 */ /* 0x000ea8000c1e1900 */
[----:B------:R-:W4:Y:S01]  /*4a30*/  @P0 LDG.E R3, desc[UR12][R18.64] ;  /* 0x0000000c12030981 */ /* 0x000f22000c1e1900 */
[----:B--2---:R-:W-:-:S04]  /*4a40*/  @P0 FADD R2, R20, R20 ;  /* 0x0000001414020221 */ /* 0x004fc80000000000 */
[----:B----4-:R-:W-:-:S05]  /*4a50*/  @P0 FFMA R3, R2, -R11, R3 ;  /* 0x8000000b02030223 */ /* 0x010fca0000000003 */
[----:B------:R3:W-:Y:S02]  /*4a60*/  @P0 STG.E desc[UR12][R18.64], R3 ;  /* 0x0000000312000986 */ /* 0x0007e4000c10190c */
.L_x_200:
[----:B------:R-:W0:Y:S01]  /*4a70*/  LDCU UR4, c[0x0][0x39c] ;  /* 0x00007380ff0477ac */ /* 0x000e220008000800 */
[----:B------:R-:W-:-:S04]  /*4a80*/  IADD3 R0, PT, PT, R0, 0x1, RZ ;  /* 0x0000000100007810 */ /* 0x000fc80007ffe0ff */
[----:B0-----:R-:W-:-:S13]  /*4a90*/  ISETP.NE.AND P0, PT, R0, UR4, PT ;  /* 0x0000000400007c0c */ /* 0x001fda000bf05270 */
[----:B------:R-:W-:Y:S05]  /*4aa0*/  @P0 BRA `(.L_x_202) ;  /* 0xffffffec00e00947 */ /* 0x000fea000383ffff */
.L_x_193:
[----:B------:R-:W-:Y:S01]  /*4ab0*/  IADD3 R0, PT, PT, RZ, -R8, RZ ;  /* 0x80000008ff007210 */ /* 0x000fe20007ffe0ff */
[----:B------:R-:W5:Y:S01]  /*4ac0*/  LDCU UR4, c[0x0][0x398] ;  /* 0x00007300ff0477ac */ /* 0x000f620008000800 */
[----:B----4-:R-:W-:Y:S02]  /*4ad0*/  IADD3 R2, PT, PT, RZ, -R9, RZ ;  /* 0x80000009ff027210 */ /* 0x010fe40007ffe0ff */
[----:B------:R-:W-:Y:S02]  /*4ae0*/  PRMT R0, R0, 0x7710, RZ ;  /* 0x0000771000007816 */ /* 0x000fe400000000ff */
[----:B------:R-:W-:Y:S02]  /*4af0*/  PRMT R2, R2, 0x7710, RZ ;  /* 0x0000771002027816 */ /* 0x000fe400000000ff */
[C---:B------:R-:W-:Y:S02]  /*4b00*/  IADD3 R0, PT, PT, R5.reuse, R0, RZ ;  /* 0x0000000005007210 */ /* 0x040fe40007ffe0ff */
[----:B------:R-:W-:-:S02]  /*4b10*/  IADD3 R2, PT, PT, R5, R2, RZ ;  /* 0x0000000205027210 */ /* 0x000fc40007ffe0ff */
[----:B012---:R-:W-:Y:S02]  /*4b20*/  LOP3.LUT R14, R0, 0xffff, RZ, 0xc0, !PT ;  /* 0x0000ffff000e7812 */ /* 0x007fe400078ec0ff */
[----:B------:R-:W-:Y:S02]  /*4b30*/  LOP3.LUT R0, R2, 0xffff, RZ, 0xc0, !PT ;  /* 0x0000ffff02007812 */ /* 0x000fe400078ec0ff */
[----:B------:R-:W-:Y:S02]  /*4b40*/  LOP3.LUT R2, R14, 0x7, RZ, 0xc0, !PT ;  /* 0x000000070e027812 */ /* 0x000fe400078ec0ff */
[----:B---3--:R-:W-:Y:S02]  /*4b50*/  LOP3.LUT R3, R0, 0xf, RZ, 0xc0, !PT ;  /* 0x0000000f00037812 */ /* 0x008fe400078ec0ff */
[----:B------:R-:W-:Y:S02]  /*4b60*/  IADD3 R2, PT, PT, R2, -0x1, RZ ;  /* 0xffffffff02027810 */ /* 0x000fe40007ffe0ff */
[----:B------:R-:W-:-:S02]  /*4b70*/  IADD3 R3, PT, PT, R3, -0x1, RZ ;  /* 0xffffffff03037810 */ /* 0x000fc40007ffe0ff */
[----:B------:R-:W-:Y:S02]  /*4b80*/  ISETP.GE.U32.AND P2, PT, R2, 0x3, PT ;  /* 0x000000030200780c */ /* 0x000fe40003f46070 */
[C---:B------:R-:W-:Y:S02]  /*4b90*/  IADD3 R2, PT, PT, R5.reuse, -R10, RZ ;  /* 0x8000000a05027210 */ /* 0x040fe40007ffe0ff */
[----:B-----5:R-:W-:Y:S01]  /*4ba0*/  ISETP.GE.U32.AND P0, PT, R5, UR4, PT ;  /* 0x0000000405007c0c */ /* 0x020fe2000bf06070 */
[----:B------:R-:W-:Y:S01]  /*4bb0*/  UMOV UR4, URZ ;  /* 0x000000ff00047c82 */ /* 0x000fe20008000000 */
[----:B------:R-:W-:Y:S02]  /*4bc0*/  ISETP.GE.U32.AND P3, PT, R3, 0x7, PT ;  /* 0x000000070300780c */ /* 0x000fe40003f66070 */
[C---:B------:R-:W-:Y:S02]  /*4bd0*/  LOP3.LUT R3, R2.reuse, 0xfffffff0, RZ, 0xc0, !PT ;  /* 0xfffffff002037812 */ /* 0x040fe400078ec0ff */
[----:B------:R-:W-:-:S02]  /*4be0*/  LOP3.LUT R11, R2, 0x3, RZ, 0xc0, !PT ;  /* 0x00000003020b7812 */ /* 0x000fc400078ec0ff */
[C---:B------:R-:W-:Y:S02]  /*4bf0*/  LOP3.LUT R12, R2.reuse, 0xfffffffc, RZ, 0xc0, !PT ;  /* 0xfffffffc020c7812 */ /* 0x040fe400078ec0ff */
[----:B------:R-:W-:Y:S02]  /*4c00*/  SEL R13, R2, R23, !P0 ;  /* 0x00000017020d7207 */ /* 0x000fe40004000000 */
[----:B------:R-:W-:-:S07]  /*4c10*/  LOP3.LUT R14, R14, 0x3, RZ, 0xc0, !PT ;  /* 0x000000030e0e7812 */ /* 0x000fce00078ec0ff */
.L_x_215:
[----:B------:R-:W-:Y:S01]  /*4c20*/  ISETP.NE.AND P0, PT, R13, RZ, PT ;  /* 0x000000ff0d00720c */ /* 0x000fe20003f05270 */
[----:B------:R-:W-:-:S12]  /*4c30*/  HFMA2 R15, -RZ, RZ, 0, 0 ;  /* 0x00000000ff0f7431 */ /* 0x000fd800000001ff */
[----:B01234-:R-:W-:Y:S05]  /*4c40*/  @!P0 BRA `(.L_x_203) ;  /* 0x0000000800fc8947 */ /* 0x01ffea0003800000 */
[----:B------:R-:W-:Y:S01]  /*4c50*/  UISETP.GE.U32.AND UP0, UPT, UR7, 0xf, UPT ;  /* 0x0000000f0700788c */ /* 0x000fe2000bf06070 */
[----:B------:R-:W-:Y:S01]  /*4c60*/  IMAD R15, R5, UR4, R10 ;  /* 0x00000004050f7c24 */ /* 0x000fe2000f8e020a */
[----:B------:R-:W-:-:S07]  /*4c70*/  CS2R R16, SRZ ;  /* 0x0000000000107805 */ /* 0x000fce000001ff00 */
[----:B------:R-:W-:Y:S05]  /*4c80*/  BRA.U !UP0, `(.L_x_204) ;  /* 0x0000000508647547 */ /* 0x000fea000b800000 */
[----:B------:R-:W-:Y:S01]  /*4c90*/  MOV R17, RZ ;  /* 0x000000ff00117202 */ /* 0x000fe20000000f00 */
[----:B------:R-:W-:-:S07]  /*4ca0*/  IMAD.MOV.U32 R28, RZ, RZ, RZ ;  /* 0x000000ffff1c7224 */ /* 0x000fce00078e00ff */
.L_x_205:
[----:B------:R-:W0:Y:S01]  /*4cb0*/  LDC.64 R18, c[0x0][0x380] ;  /* 0x0000e000ff127b82 */ /* 0x000e220000000a00 */
[----:B------:R-:W-:-:S04]  /*4cc0*/  IADD3 R29, PT, PT, R15, R28, RZ ;  /* 0x0000001c0f1d7210 */ /* 0x000fc80007ffe0ff */
[C---:B------:R-:W-:Y:S02]  /*4cd0*/  IADD3 R23, PT, PT, R29.reuse, 0x1, RZ ;  /* 0x000000011d177810 */ /* 0x040fe40007ffe0ff */
[C---:B------:R-:W-:Y:S01]  /*4ce0*/  IADD3 R31, PT, PT, R29.reuse, 0x2, RZ ;  /* 0x000000021d1f7810 */ /* 0x040fe20007ffe0ff */
[----:B------:R-:W1:Y:S01]  /*4cf0*/  LDC.64 R20, c[0x0][0x390] ;  /* 0x0000e400ff147b82 */ /* 0x000e620000000a00 */
[----:B0-----:R-:W-:-:S04]  /*4d00*/  IMAD.WIDE.U32 R24, R29, 0x4, R18 ;  /* 0x000000041d187825 */ /* 0x001fc800078e0012 */
[----:B------:R-:W-:Y:S02]  /*4d10*/  IMAD.WIDE.U32 R22, R23, 0x4, R18 ;  /* 0x0000000417167825 */ /* 0x000fe400078e0012 */
[----:B------:R-:W2:Y:S02]  /*4d20*/  LDG.E R24, desc[UR12][R24.64] ;  /* 0x0000000c18187981 */ /* 0x000ea4000c1e1900 */
[----:B-1----:R-:W-:Y:S02]  /*4d30*/  IMAD.WIDE.U32 R20, R28, 0x4, R20 ;  /* 0x000000041c147825 */ /* 0x002fe400078e0014 */
[----:B------:R0:W3:Y:S02]  /*4d40*/  LDG.E R22, desc[UR12][R22.64] ;  /* 0x0000000c16167981 */ /* 0x0000e4000c1e1900 */
[----:B------:R-:W-:Y:S02]  /*4d50*/  IMAD.WIDE.U32 R30, R31, 0x4, R18 ;  /* 0x000000041f1e7825 */ /* 0x000fe400078e0012 */
[----:B------:R-:W2:Y:S04]  /*4d60*/  LDG.E R16, desc[UR12][R20.64] ;  /* 0x0000000c14107981 */ /* 0x000ea8000c1e1900 */
[----:B------:R-:W3:Y:S04]  /*4d70*/  LDG.E R33, desc[UR12][R20.64+0x4] ;  /* 0x0000040c14217981 */ /* 0x000ee8000c1e1900 */
[----:B------:R-:W4:Y:S04]  /*4d80*/  LDG.E R31, desc[UR12][R30.64] ;  /* 0x0000000c1e1f7981 */ /* 0x000f28000c1e1900 */
[----:B------:R-:W4:Y:S01]  /*4d90*/  LDG.E R34, desc[UR12][R20.64+0x8] ;  /* 0x0000080c14227981 */ /* 0x000f22000c1e1900 */
[----:B------:R-:W-:-:S02]  /*4da0*/  IADD3 R27, PT, PT, R29, 0x3, RZ ;  /* 0x000000031d1b7810 */ /* 0x000fc40007ffe0ff */
[----:B------:R-:W-:-:S03]  /*4db0*/  IADD3 R37, PT, PT, R29, 0x4, RZ ;  /* 0x000000041d257810 */ /* 0x000fc60007ffe0ff */
[----:B------:R-:W-:Y:S01]  /*4dc0*/  IMAD.WIDE.U32 R26, R27, 0x4, R18 ;  /* 0x000000041b1a7825 */ /* 0x000fe200078e0012 */
[C---:B0-----:R-:W-:Y:S01]  /*4dd0*/  IADD3 R23, PT, PT, R29.reuse, 0x5, RZ ;  /* 0x000000051d177810 */ /* 0x041fe20007ffe0ff */
[----:B------:R-:W5:Y:S04]  /*4de0*/  LDG.E R30, desc[UR12][R20.64+0xc] ;  /* 0x00000c0c141e7981 */ /* 0x000f68000c1e1900 */
[----:B------:R0:W5:Y:S02]  /*4df0*/  LDG.E R35, desc[UR12][R26.64] ;  /* 0x0000000c1a237981 */ /* 0x000164000c1e1900 */
[----:B0-----:R-:W-:-:S05]  /*4e00*/  IADD3 R27, PT, PT, R29, 0x7, RZ ;  /* 0x000000071d1b7810 */ /* 0x001fca0007ffe0ff */
[----:B------:R-:W-:-:S06]  /*4e10*/  IMAD.WIDE.U32 R26, R27, 0x4, R18 ;  /* 0x000000041b1a7825 */ /* 0x000fcc00078e0012 */
[----:B------:R-:W5:Y:S01]  /*4e20*/  LDG.E R26, desc[UR12][R26.64] ;  /* 0x0000000c1a1a7981 */ /* 0x000f62000c1e1900 */
[----:B--2---:R-:W-:Y:S01]  /*4e30*/  FFMA R17, R24, R16, R17 ;  /* 0x0000001018117223 */ /* 0x004fe20000000011 */
[----:B------:R-:W-:Y:S02]  /*4e40*/  IMAD.WIDE.U32 R24, R37, 0x4, R18 ;  /* 0x0000000425187825 */ /* 0x000fe400078e0012 */
[----:B------:R-:W2:Y:S02]  /*4e50*/  LDG.E R37, desc[UR12][R20.64+0x14] ;  /* 0x0000140c14257981 */ /* 0x000ea4000c1e1900 */
[----:B---3--:R-:W-:Y:S01]  /*4e60*/  FFMA R16, R22, R33, R17 ;  /* 0x0000002116107223 */ /* 0x008fe20000000011 */
[----:B------:R-:W-:Y:S01]  /*4e70*/  IADD3 R17, PT, PT, R29, 0x6, RZ ;  /* 0x000000061d117810 */ /* 0x000fe20007ffe0ff */
[----:B------:R-:W-:Y:S01]  /*4e80*/  IMAD.WIDE.U32 R22, R23, 0x4, R18 ;  /* 0x0000000417167825 */ /* 0x000fe200078e0012 */
[----:B------:R0:W3:Y:S04]  /*4e90*/  LDG.E R36, desc[UR12][R24.64] ;  /* 0x0000000c18247981 */ /* 0x0000e8000c1e1900 */
[----:B------:R-:W2:Y:S01]  /*4ea0*/  LDG.E R33, desc[UR12][R20.64+0x20] ;  /* 0x0000200c14217981 */ /* 0x000ea2000c1e1900 */
[----:B----4-:R-:W-:Y:S01]  /*4eb0*/  FFMA R34, R31, R34, R16 ;  /* 0x000000221f227223 */ /* 0x010fe20000000010 */
[----:B------:R-:W-:-:S02]  /*4ec0*/  IMAD.WIDE.U32 R16, R17, 0x4, R18 ;  /* 0x0000000411107825 */ /* 0x000fc400078e0012 */
[----:B------:R-:W3:Y:S04]  /*4ed0*/  LDG.E R31, desc[UR12][R20.64+0x10] ;  /* 0x0000100c141f7981 */ /* 0x000ee8000c1e1900 */
[----:B------:R-:W2:Y:S04]  /*4ee0*/  LDG.E R22, desc[UR12][R22.64] ;  /* 0x0000000c16167981 */ /* 0x000ea8000c1e1900 */
[----:B------:R-:W4:Y:S01]  /*4ef0*/  LDG.E R16, desc[UR12][R16.64] ;  /* 0x0000000c10107981 */ /* 0x000f22000c1e1900 */
[----:B0-----:R-:W-:-:S03]  /*4f00*/  IADD3 R25, PT, PT, R29, 0x8, RZ ;  /* 0x000000081d197810 */ /* 0x001fc60007ffe0ff */
[----:B------:R-:W4:Y:S04]  /*4f10*/  LDG.E R23, desc[UR12][R20.64+0x1c] ;  /* 0x00001c0c14177981 */ /* 0x000f28000c1e1900 */
[----:B------:R-:W4:Y:S01]  /*4f20*/  LDG.E R17, desc[UR12][R20.64+0x18] ;  /* 0x0000180c14117981 */ /* 0x000f22000c1e1900 */
[----:B------:R-:W-:-:S05]  /*4f30*/  IMAD.WIDE.U32 R24, R25, 0x4, R18 ;  /* 0x0000000419187825 */ /* 0x000fca00078e0012 */
[----:B------:R0:W4:Y:S01]  /*4f40*/  LDG.E R32, desc[UR12][R24.64] ;  /* 0x0000000c18207981 */ /* 0x000122000c1e1900 */
[----:B-----5:R-:W-:Y:S01]  /*4f50*/  FFMA R35, R35, R30, R34 ;  /* 0x0000001e23237223 */ /* 0x020fe20000000022 */
[----:B------:R-:W-:-:S03]  /*4f60*/  IADD3 R27, PT, PT, R29, 0xa, RZ ;  /* 0x0000000a1d1b7810 */ /* 0x000fc60007ffe0ff */
[----:B---3--:R-:W-:Y:S02]  /*4f70*/  FFMA R31, R36, R31, R35 ;  /* 0x0000001f241f7223 */ /* 0x008fe40000000023 */
[----:B------:R-:W3:Y:S02]  /*4f80*/  LDG.E R36, desc[UR12][R20.64+0x28] ;  /* 0x0000280c14247981 */ /* 0x000ee4000c1e1900 */
[----:B--2---:R-:W-:Y:S01]  /*4f90*/  FFMA R31, R22, R37, R31 ;  /* 0x00000025161f7223 */ /* 0x004fe2000000001f */
[----:B------:R-:W-:-:S03]  /*4fa0*/  IADD3 R37, PT, PT, R29, 0xd, RZ ;  /* 0x0000000d1d257810 */ /* 0x000fc60007ffe0ff */
[----:B----4-:R-:W-:Y:S01]  /*4fb0*/  FFMA R17, R16, R17, R31 ;  /* 0x0000001110117223 */ /* 0x010fe2000000001f */
[----:B------:R-:W-:-:S03]  /*4fc0*/  IADD3 R31, PT, PT, R29, 0x9, RZ ;  /* 0x000000091d1f7810 */ /* 0x000fc60007ffe0ff */
[----:B------:R-:W-:Y:S01]  /*4fd0*/  FFMA R35, R26, R23, R17 ;  /* 0x000000171a237223 */ /* 0x000fe20000000011 */
[----:B------:R-:W-:Y:S01]  /*4fe0*/  IADD3 R17, PT, PT, R29, 0xb, RZ ;  /* 0x0000000b1d117810 */ /* 0x000fe20007ffe0ff */
[----:B------:R-:W-:-:S04]  /*4ff0*/  IMAD.WIDE.U32 R30, R31, 0x4, R18 ;  /* 0x000000041f1e7825 */ /* 0x000fc800078e0012 */
[--C-:B------:R-:W-:Y:S02]  /*5000*/  IMAD.WIDE.U32 R26, R27, 0x4, R18.reuse ;  /* 0x000000041b1a7825 */ /* 0x100fe400078e0012 */
[----:B------:R-:W2:Y:S02]  /*5010*/  LDG.E R30, desc[UR12][R30.64] ;  /* 0x0000000c1e1e7981 */ /* 0x000ea4000c1e1900 */
[--C-:B0-----:R-:W-:Y:S01]  /*5020*/  IMAD.WIDE.U32 R24, R17, 0x4, R18.reuse ;  /* 0x0000000411187825 */ /* 0x101fe200078e0012 */
[----:B------:R-:W-:Y:S01]  /*5030*/  IADD3 R23, PT, PT, R29, 0xc, RZ ;  /* 0x0000000c1d177810 */ /* 0x000fe20007ffe0ff */
[----:B------:R-:W3:Y:S02]  /*5040*/  LDG.E R26, desc[UR12][R26.64] ;  /* 0x0000000c1a1a7981 */ /* 0x000ee4000c1e1900 */
[----:B------:R-:W-:Y:S02]  /*5050*/  IMAD.WIDE.U32 R16, R37, 0x4, R18 ;  /* 0x0000000425107825 */ /* 0x000fe400078e0012 */
[----:B------:R-:W2:Y:S02]  /*5060*/  LDG.E R37, desc[UR12][R20.64+0x24] ;  /* 0x0000240c14257981 */ /* 0x000ea4000c1e1900 */
[----:B------:R-:W-:Y:S01]  /*5070*/  FFMA R33, R32, R33, R35 ;  /* 0x0000002120217223 */ /* 0x000fe20000000023 */
[----:B------:R-:W-:Y:S01]  /*5080*/  IMAD.WIDE.U32 R22, R23, 0x4, R18 ;  /* 0x0000000417167825 */ /* 0x000fe200078e0012 */
[----:B------:R0:W4:Y:S04]  /*5090*/  LDG.E R24, desc[UR12][R24.64] ;  /* 0x0000000c18187981 */ /* 0x000128000c1e1900 */
[----:B------:R-:W4:Y:S04]  /*50a0*/  LDG.E R32, desc[UR12][R20.64+0x2c] ;  /* 0x00002c0c14207981 */ /* 0x000f28000c1e1900 */
[----:B------:R1:W5:Y:S01]  /*50b0*/  LDG.E R34, desc[UR12][R22.64] ;  /* 0x0000000c16227981 */ /* 0x000362000c1e1900 */
[----:B0-----:R-:W-:-:S03]  /*50c0*/  IADD3 R25, PT, PT, R29, 0xe, RZ ;  /* 0x0000000e1d197810 */ /* 0x001fc60007ffe0ff */
[----:B------:R-:W5:Y:S01]  /*50d0*/  LDG.E R35, desc[UR12][R20.64+0x30] ;  /* 0x0000300c14237981 */ /* 0x000f62000c1e1900 */
[----:B------:R-:W-:-:S03]  /*50e0*/  IADD3 R29, PT, PT, R29, 0xf, RZ ;  /* 0x0000000f1d1d7810 */ /* 0x000fc60007ffe0ff */
[----:B------:R-:W5:Y:S01]  /*50f0*/  LDG.E R16, desc[UR12][R16.64] ;  /* 0x0000000c10107981 */ /* 0x000f62000c1e1900 */
[----:B-1----:R-:W-:-:S03]  /*5100*/  IMAD.WIDE.U32 R22, R25, 0x4, R18 ;  /* 0x0000000419167825 */ /* 0x002fc600078e0012 */
[----:B------:R-:W5:Y:S01]  /*5110*/  LDG.E R31, desc[UR12][R20.64+0x34] ;  /* 0x0000340c141f7981 */ /* 0x000f62000c1e1900 */
[----:B------:R-:W-:-:S03]  /*5120*/  IMAD.WIDE.U32 R18, R29, 0x4, R18 ;  /* 0x000000041d127825 */ /* 0x000fc600078e0012 */
[----:B------:R-:W5:Y:S04]  /*5130*/  LDG.E R27, desc[UR12][R20.64+0x38] ;  /* 0x0000380c141b7981 */ /* 0x000f68000c1e1900 */
[----:B------:R-:W5:Y:S04]  /*5140*/  LDG.E R22, desc[UR12][R22.64] ;  /* 0x0000000c16167981 */ /* 0x000f68000c1e1900 */
[----:B------:R-:W5:Y:S04]  /*5150*/  LDG.E R17, desc[UR12][R20.64+0x3c] ;  /* 0x00003c0c14117981 */ /* 0x000f68000c1e1900 */
[----:B------:R-:W5:Y:S01]  /*5160*/  LDG.E R19, desc[UR12][R18.64] ;  /* 0x0000000c12137981 */ /* 0x000f62000c1e1900 */
[----:B------:R-:W-:-:S04]  /*5170*/  IADD3 R28, PT, PT, R28, 0x10, RZ ;  /* 0x000000101c1c7810 */ /* 0x000fc80007ffe0ff */
[----:B------:R-:W-:Y:S01]  /*5180*/  ISETP.NE.AND P4, PT, R28, R3, PT ;  /* 0x000000031c00720c */ /* 0x000fe20003f85270 */
[----:B--2---:R-:W-:-:S04]  /*5190*/  FFMA R33, R30, R37, R33 ;  /* 0x000000251e217223 */ /* 0x004fc80000000021 */
[----:B---3--:R-:W-:-:S04]  /*51a0*/  FFMA R33, R26, R36, R33 ;  /* 0x000000241a217223 */ /* 0x008fc80000000021 */
[----:B----4-:R-:W-:-:S04]  /*51b0*/  FFMA R33, R24, R32, R33 ;  /* 0x0000002018217223 */ /* 0x010fc80000000021 */
[----:B-----5:R-:W-:-:S04]  /*51c0*/  FFMA R33, R34, R35, R33 ;  /* 0x0000002322217223 */ /* 0x020fc80000000021 */
[----:B------:R-:W-:-:S04]  /*51d0*/  FFMA R31, R16, R31, R33 ;  /* 0x0000001f101f7223 */ /* 0x000fc80000000021 */
[----:B------:R-:W-:-:S04]  /*51e0*/  FFMA R16, R22, R27, R31 ;  /* 0x0000001b16107223 */ /* 0x000fc8000000001f */
[----:B------:R-:W-:Y:S01]  /*51f0*/  FFMA R17, R19, R17, R16 ;  /* 0x0000001113117223 */ /* 0x000fe20000000010 */
[----:B------:R-:W-:Y:S06]  /*5200*/  @P4 BRA `(.L_x_205) ;  /* 0xfffffff800a84947 */ /* 0x000fec000383ffff */
[----:B------:R-:W-:-:S07]  /*5210*/  MOV R16, R3 ;  /* 0x0000000300107202 */ /* 0x000fce0000000f00 */
.L_x_204:
[----:B------:R-:W-:-:S13]  /*5220*/  LOP3.LUT P4, RZ, R2, 0xf, RZ, 0xc0, !PT ;  /* 0x0000000f02ff7812 */ /* 0x000fda000788c0ff */
[----:B------:R-:W-:Y:S05]  /*5230*/  @!P4 BRA `(.L_x_206) ;  /* 0x00000004007cc947 */ /* 0x000fea0003800000 */
[----:B------:R-:W-:Y:S01]  /*5240*/  LOP3.LUT P4, RZ, R0, 0x7, RZ, 0xc0, !PT ;  /* 0x0000000700ff7812 */ /* 0x000fe2000788c0ff */
[----:B------:R-:W-:-:S12]  /*5250*/  @!P3 BRA `(.L_x_207) ;  /* 0x0000000000b0b947 */ /* 0x000fd80003800000 */
[----:B------:R-:W0:Y:S01]  /*5260*/  LDC.64 R18, c[0x0][0x380] ;  /* 0x0000e000ff127b82 */ /* 0x000e220000000a00 */
[----:B------:R-:W-:-:S07]  /*5270*/  IADD3 R21, PT, PT, R15, R16, RZ ;  /* 0x000000100f157210 */ /* 0x000fce0007ffe0ff */
[----:B------:R-:W1:Y:S01]  /*5280*/  LDC.64 R24, c[0x0][0x390] ;  /* 0x0000e400ff187b82 */ /* 0x000e620000000a00 */
[----:B0-----:R-:W-:-:S06]  /*5290*/  IMAD.WIDE.U32 R22, R21, 0x4, R18 ;  /* 0x0000000415167825 */ /* 0x001fcc00078e0012 */
[----:B------:R-:W2:Y:S01]  /*52a0*/  LDG.E R22, desc[UR12][R22.64] ;  /* 0x0000000c16167981 */ /* 0x000ea2000c1e1900 */
[----:B-1----:R-:W-:-:S05]  /*52b0*/  IMAD.WIDE.U32 R24, R16, 0x4, R24 ;  /* 0x0000000410187825 */ /* 0x002fca00078e0018 */
[----:B------:R-:W2:Y:S01]  /*52c0*/  LDG.E R20, desc[UR12][R24.64] ;  /* 0x0000000c18147981 */ /* 0x000ea2000c1e1900 */
[C---:B------:R-:W-:Y:S02]  /*52d0*/  IADD3 R35, PT, PT, R21.reuse, 0x1, RZ ;  /* 0x0000000115237810 */ /* 0x040fe40007ffe0ff */
[C---:B------:R-:W-:Y:S01]  /*52e0*/  IADD3 R33, PT, PT, R21.reuse, 0x2, RZ ;  /* 0x0000000215217810 */ /* 0x040fe20007ffe0ff */
[----:B------:R-:W-:Y:S01]  /*52f0*/  VIADD R37, R21, 0x3 ;  /* 0x0000000315257836 */ /* 0x000fe20000000000 */
[----:B------:R-:W3:Y:S01]  /*5300*/  LDG.E R30, desc[UR12][R24.64+0x4] ;  /* 0x0000040c181e7981 */ /* 0x000ee2000c1e1900 */
[----:B------:R-:W-:-:S03]  /*5310*/  IMAD.WIDE.U32 R34, R35, 0x4, R18 ;  /* 0x0000000423227825 */ /* 0x000fc600078e0012 */
[----:B------:R-:W4:Y:S01]  /*5320*/  LDG.E R32, desc[UR12][R24.64+0x8] ;  /* 0x0000080c18207981 */ /* 0x000f22000c1e1900 */
[----:B------:R-:W-:-:S03]  /*5330*/  IMAD.WIDE.U32 R36, R37, 0x4, R18 ;  /* 0x0000000425247825 */ /* 0x000fc600078e0012 */
[----:B------:R0:W3:Y:S04]  /*5340*/  LDG.E R34, desc[UR12][R34.64] ;  /* 0x0000000c22227981 */ /* 0x0000e8000c1e1900 */
[----:B------:R-:W5:Y:S04]  /*5350*/  LDG.E R31, desc[UR12][R24.64+0xc] ;  /* 0x00000c0c181f7981 */ /* 0x000f68000c1e1900 */
[----:B------:R-:W5:Y:S01]  /*5360*/  LDG.E R29, desc[UR12][R24.64+0x10] ;  /* 0x0000100c181d7981 */ /* 0x000f62000c1e1900 */
[----:B0-----:R-:W-:-:S03]  /*5370*/  IADD3 R35, PT, PT, R21, 0x4, RZ ;  /* 0x0000000415237810 */ /* 0x001fc60007ffe0ff */
[----:B------:R-:W5:Y:S04]  /*5380*/  LDG.E R28, desc[UR12][R24.64+0x14] ;  /* 0x0000140c181c7981 */ /* 0x000f68000c1e1900 */
[----:B------:R-:W5:Y:S04]  /*5390*/  LDG.E R27, desc[UR12][R24.64+0x18] ;  /* 0x0000180c181b7981 */ /* 0x000f68000c1e1900 */
[----:B------:R-:W5:Y:S04]  /*53a0*/  LDG.E R26, desc[UR12][R24.64+0x1c] ;  /* 0x00001c0c181a7981 */ /* 0x000f68000c1e1900 */
[----:B------:R0:W5:Y:S02]  /*53b0*/  LDG.E R36, desc[UR12][R36.64] ;  /* 0x0000000c24247981 */ /* 0x000164000c1e1900 */
[----:B0-----:R-:W-:Y:S01]  /*53c0*/  IADD3 R37, PT, PT, R21, 0x7, RZ ;  /* 0x0000000715257810 */ /* 0x001fe20007ffe0ff */
[----:B--2---:R-:W-:Y:S01]  /*53d0*/  FFMA R17, R22, R20, R17 ;  /* 0x0000001416117223 */ /* 0x004fe20000000011 */
[----:B------:R-:W-:Y:S01]  /*53e0*/  IMAD.WIDE.U32 R22, R33, 0x4, R18 ;  /* 0x0000000421167825 */ /* 0x000fe200078e0012 */
[----:B------:R-:W-:-:S04]  /*53f0*/  IADD3 R20, PT, PT, R21, 0x5, RZ ;  /* 0x0000000515147810 */ /* 0x000fc80007ffe0ff */
[----:B------:R0:W4:Y:S01]  /*5400*/  LDG.E R33, desc[UR12][R22.64] ;  /* 0x0000000c16217981 */ /* 0x000122000c1e1900 */
[----:B------:R-:W-:Y:S01]  /*5410*/  IMAD.WIDE.U32 R24, R20, 0x4, R18 ;  /* 0x0000000414187825 */ /* 0x000fe200078e0012 */
[----:B------:R-:W-:-:S03]  /*5420*/  IADD3 R20, PT, PT, R21, 0x6, RZ ;  /* 0x0000000615147810 */ /* 0x000fc60007ffe0ff */
[--C-:B0-----:R-:W-:Y:S02]  /*5430*/  IMAD.WIDE.U32 R22, R35, 0x4, R18.reuse ;  /* 0x0000000423167825 */ /* 0x101fe400078e0012 */
[----:B------:R-:W2:Y:S04]  /*5440*/  LDG.E R25, desc[UR12][R24.64] ;  /* 0x0000000c18197981 */ /* 0x000ea8000c1e1900 */
[----:B------:R-:W2:Y:S01]  /*5450*/  LDG.E R35, desc[UR12][R22.64] ;  /* 0x0000000c16237981 */ /* 0x000ea2000c1e1900 */
[----:B------:R-:W-:-:S04]  /*5460*/  IMAD.WIDE.U32 R20, R20, 0x4, R18 ;  /* 0x0000000414147825 */ /* 0x000fc800078e0012 */
[----:B------:R-:W-:Y:S02]  /*5470*/  IMAD.WIDE.U32 R18, R37, 0x4, R18 ;  /* 0x0000000425127825 */ /* 0x000fe400078e0012 */
[----:B------:R-:W2:Y:S04]  /*5480*/  LDG.E R20, desc[UR12][R20.64] ;  /* 0x0000000c14147981 */ /* 0x000ea8000c1e1900 */
[----:B------:R-:W2:Y:S01]  /*5490*/  LDG.E R18, desc[UR12][R18.64] ;  /* 0x0000000c12127981 */ /* 0x000ea2000c1e1900 */
[----:B---3--:R-:W-:Y:S01]  /*54a0*/  FFMA R30, R34, R30, R17 ;  /* 0x0000001e221e7223 */ /* 0x008fe20000000011 */
[----:B------:R-:W-:-:S03]  /*54b0*/  IADD3 R16, PT, PT, R16, 0x8, RZ ;  /* 0x0000000810107810 */ /* 0x000fc60007ffe0ff */
[----:B----4-:R-:W-:-:S04]  /*54c0*/  FFMA R33, R33, R32, R30 ;  /* 0x0000002021217223 */ /* 0x010fc8000000001e */
[----:B-----5:R-:W-:-:S04]  /*54d0*/  FFMA R36, R36, R31, R33 ;  /* 0x0000001f24247223 */ /* 0x020fc80000000021 */
[----:B--2---:R-:W-:-:S04]  /*54e0*/  FFMA R36, R35, R29, R36 ;  /* 0x0000001d23247223 */ /* 0x004fc80000000024 */
[----:B------:R-:W-:-:S04]  /*54f0*/  FFMA R25, R25, R28, R36 ;  /* 0x0000001c19197223 */ /* 0x000fc80000000024 */
[----:B------:R-:W-:-:S04]  /*5500*/  FFMA R25, R20, R27, R25 ;  /* 0x0000001b14197223 */ /* 0x000fc80000000019 */
[----:B------:R-:W-:-:S07]  /*5510*/  FFMA R17, R18, R26, R25 ;  /* 0x0000001a12117223 */ /* 0x000fce0000000019 */
.L_x_207:
[----:B------:R-:W-:Y:S05]  /*5520*/  @!P4 BRA `(.L_x_206) ;  /* 0x0000000000c0c947 */ /* 0x000fea0003800000 */
[----:B------:R-:W-:Y:S01]  /*5530*/  ISETP.NE.AND P4, PT, R14, RZ, PT ;  /* 0x000000ff0e00720c */ /* 0x000fe20003f85270 */
[----:B------:R-:W-:-:S12]  /*5540*/  @!P2 BRA `(.L_x_208) ;  /* 0x000000000060a947 */ /* 0x000fd80003800000 */
[----:B------:R-:W0:Y:S01]  /*5550*/  LDC.64 R24, c[0x0][0x380] ;  /* 0x0000e000ff187b82 */ /* 0x000e220000000a00 */
[----:B------:R-:W-:-:S04]  /*5560*/  IADD3 R21, PT, PT, R15, R16, RZ ;  /* 0x000000100f157210 */ /* 0x000fc80007ffe0ff */
[C---:B------:R-:W-:Y:S02]  /*5570*/  IADD3 R19, PT, PT, R21.reuse, 0x1, RZ ;  /* 0x0000000115137810 */ /* 0x040fe40007ffe0ff */
[C---:B------:R-:W-:Y:S01]  /*5580*/  IADD3 R29, PT, PT, R21.reuse, 0x2, RZ ;  /* 0x00000002151d7810 */ /* 0x040fe20007ffe0ff */
[----:B------:R-:W1:Y:S01]  /*5590*/  LDC.64 R22, c[0x0][0x390] ;  /* 0x0000e400ff167b82 */ /* 0x000e620000000a00 */
[C---:B------:R-:W-:Y:S01]  /*55a0*/  IADD3 R31, PT, PT, R21.reuse, 0x3, RZ ;  /* 0x00000003151f7810 */ /* 0x040fe20007ffe0ff */
[----:B0-----:R-:W-:-:S04]  /*55b0*/  IMAD.WIDE.U32 R26, R21, 0x4, R24 ;  /* 0x00000004151a7825 */ /* 0x001fc800078e0018 */
[----:B------:R-:W-:Y:S02]  /*55c0*/  IMAD.WIDE.U32 R18, R19, 0x4, R24 ;  /* 0x0000000413127825 */ /* 0x000fe400078e0018 */
[----:B------:R-:W2:Y:S02]  /*55d0*/  LDG.E R26, desc[UR12][R26.64] ;  /* 0x0000000c1a1a7981 */ /* 0x000ea4000c1e1900 */
[----:B-1----:R-:W-:Y:S02]  /*55e0*/  IMAD.WIDE.U32 R22, R16, 0x4, R22 ;  /* 0x0000000410167825 */ /* 0x002fe400078e0016 */
[----:B------:R-:W3:Y:S02]  /*55f0*/  LDG.E R19, desc[UR12][R18.64] ;  /* 0x0000000c12137981 */ /* 0x000ee4000c1e1900 */
[--C-:B------:R-:W-:Y:S02]  /*5600*/  IMAD.WIDE.U32 R20, R29, 0x4, R24.reuse ;  /* 0x000000041d147825 */ /* 0x100fe400078e0018 */
[----:B------:R-:W2:Y:S02]  /*5610*/  LDG.E R28, desc[UR12][R22.64] ;  /* 0x0000000c161c7981 */ /* 0x000ea4000c1e1900 */
[----:B------:R-:W-:-:S02]  /*5620*/  IMAD.WIDE.U32 R24, R31, 0x4, R24 ;  /* 0x000000041f187825 */ /* 0x000fc400078e0018 */
[----:B------:R-:W3:Y:S04]  /*5630*/  LDG.E R29, desc[UR12][R22.64+0x4] ;  /* 0x0000040c161d7981 */ /* 0x000ee8000c1e1900 */
[----:B------:R-:W4:Y:S04]  /*5640*/  LDG.E R21, desc[UR12][R20.64] ;  /* 0x0000000c14157981 */ /* 0x000f28000c1e1900 */
[----:B------:R-:W4:Y:S04]  /*5650*/  LDG.E R30, desc[UR12][R22.64+0x8] ;  /* 0x0000080c161e7981 */ /* 0x000f28000c1e1900 */
[----:B------:R-:W5:Y:S04]  /*5660*/  LDG.E R25, desc[UR12][R24.64] ;  /* 0x0000000c18197981 */ /* 0x000f68000c1e1900 */
[----:B------:R-:W5:Y:S01]  /*5670*/  LDG.E R31, desc[UR12][R22.64+0xc] ;  /* 0x00000c0c161f7981 */ /* 0x000f62000c1e1900 */
[----:B------:R-:W-:Y:S01]  /*5680*/  IADD3 R16, PT, PT, R16, 0x4, RZ ;  /* 0x0000000410107810 */ /* 0x000fe20007ffe0ff */
[----:B--2---:R-:W-:-:S04]  /*5690*/  FFMA R26, R26, R28, R17 ;  /* 0x0000001c1a1a7223 */ /* 0x004fc80000000011 */
[----:B---3--:R-:W-:-:S04]  /*56a0*/  FFMA R26, R19, R29, R26 ;  /* 0x0000001d131a7223 */ /* 0x008fc8000000001a */
[----:B----4-:R-:W-:-:S04]  /*56b0*/  FFMA R26, R21, R30, R26 ;  /* 0x0000001e151a7223 */ /* 0x010fc8000000001a */
[----:B-----5:R-:W-:-:S07]  /*56c0*/  FFMA R17, R25, R31, R26 ;  /* 0x0000001f19117223 */ /* 0x020fce000000001a */
.L_x_208:
[----:B------:R-:W-:Y:S05]  /*56d0*/  @!P4 BRA `(.L_x_206) ;  /* 0x000000000054c947 */ /* 0x000fea0003800000 */
[----:B------:R-:W0:Y:S01]  /*56e0*/  LDC.64 R20, c[0x0][0x380] ;  /* 0x0000e000ff147b82 */ /* 0x000e220000000a00 */
[----:B------:R-:W-:-:S07]  /*56f0*/  IADD3 R25, PT, PT, R15, R16, RZ ;  /* 0x000000100f197210 */ /* 0x000fce0007ffe0ff */
[----:B------:R-:W1:Y:S01]  /*5700*/  LDC.64 R18, c[0x0][0x390] ;  /* 0x0000e400ff127b82 */ /* 0x000e620000000a00 */
[----:B0-----:R-:W-:-:S06]  /*5710*/  IMAD.WIDE.U32 R22, R25, 0x4, R20 ;  /* 0x0000000419167825 */ /* 0x001fcc00078e0014 */
[----:B------:R-:W2:Y:S01]  /*5720*/  LDG.E R22, desc[UR12][R22.64] ;  /* 0x0000000c16167981 */ /* 0x000ea2000c1e1900 */
[----:B-1----:R-:W-:-:S05]  /*5730*/  IMAD.WIDE.U32 R18, R16, 0x4, R18 ;  /* 0x0000000410127825 */ /* 0x002fca00078e0012 */
[----:B------:R-:W2:Y:S01]  /*5740*/  LDG.E R15, desc[UR12][R18.64] ;  /* 0x0000000c120f7981 */ /* 0x000ea2000c1e1900 */
[----:B------:R-:W-:Y:S01]  /*5750*/  ISETP.NE.AND P4, PT, R14, 0x1, PT ;  /* 0x000000010e00780c */ /* 0x000fe20003f85270 */
[----:B--2---:R-:W-:-:S12]  /*5760*/  FFMA R17, R22, R15, R17 ;  /* 0x0000000f16117223 */ /* 0x004fd80000000011 */
[----:B------:R-:W-:Y:S05]  /*5770*/  @!P4 BRA `(.L_x_206) ;  /* 0x00000000002cc947 */ /* 0x000fea0003800000 */
[----:B------:R-:W-:Y:S01]  /*5780*/  ISETP.NE.AND P4, PT, R14, 0x2, PT ;  /* 0x000000020e00780c */ /* 0x000fe20003f85270 */
[----:B------:R-:W2:Y:S01]  /*5790*/  LDG.E R15, desc[UR12][R18.64+0x4] ;  /* 0x0000040c120f7981 */ /* 0x000ea2000c1e1900 */
[----:B------:R-:W-:-:S05]  /*57a0*/  IADD3 R23, PT, PT, R25, 0x1, RZ ;  /* 0x0000000119177810 */ /* 0x000fca0007ffe0ff */
[----:B------:R-:W-:-:S06]  /*57b0*/  IMAD.WIDE.U32 R22, R23, 0x4, R20 ;  /* 0x0000000417167825 */ /* 0x000fcc00078e0014 */
[----:B------:R-:W-:Y:S01]  /*57c0*/  @P4 IADD3 R25, PT, PT, R25, 0x2, RZ ;  /* 0x0000000219194810 */ /* 0x000fe20007ffe0ff */
[----:B------:R-:W2:Y:S04]  /*57d0*/  LDG.E R22, desc[UR12][R22.64] ;  /* 0x0000000c16167981 */ /* 0x000ea8000c1e1900 */
[----:B------:R-:W-:Y:S01]  /*57e0*/  @P4 IMAD.WIDE.U32 R20, R25, 0x4, R20 ;  /* 0x0000000419144825 */ /* 0x000fe200078e0014 */
[----:B------:R-:W3:Y:S05]  /*57f0*/  @P4 LDG.E R16, desc[UR12][R18.64+0x8] ;  /* 0x0000080c12104981 */ /* 0x000eea000c1e1900 */
[----:B------:R-:W3:Y:S01]  /*5800*/  @P4 LDG.E R20, desc[UR12][R20.64] ;  /* 0x0000000c14144981 */ /* 0x000ee2000c1e1900 */
[----:B--2---:R-:W-:-:S04]  /*5810*/  FFMA R17, R22, R15, R17 ;  /* 0x0000000f16117223 */ /* 0x004fc80000000011 */
[----:B---3--:R-:W-:-:S07]  /*5820*/  @P4 FFMA R17, R20, R16, R17 ;  /* 0x0000001014114223 */ /* 0x008fce0000000011 */
.L_x_206:
[----:B------:R-:W-:-:S07]  /*5830*/  FADD R15, R17, R17 ;  /* 0x00000011110f7221 */ /* 0x000fce0000000000 */
.L_x_203:
[----:B------:R-:W-:Y:S05]  /*5840*/  @!P0 BRA `(.L_x_209) ;  /* 0x0000000c00c48947 */ /* 0x000fea0003800000 */
[----:B------:R-:W-:Y:S01]  /*5850*/  UISETP.GE.U32.AND UP0, UPT, UR7, 0x3, UPT ;  /* 0x000000030700788c */ /* 0x000fe2000bf06070 */
[----:B------:R-:W-:Y:S02]  /*5860*/  HFMA2 R23, -RZ, RZ, 0, 0 ;  /* 0x00000000ff177431 */ /* 0x000fe400000001ff */
[----:B------:R-:W-:-:S06]  /*5870*/  IMAD R28, R5, UR4, R10 ;  /* 0x00000004051c7c24 */ /* 0x000fcc000f8e020a */
[----:B------:R-:W-:Y:S05]  /*5880*/  BRA.U !UP0, `(.L_x_210) ;  /* 0x0000000d08487547 */ /* 0x000fea000b800000 */
[----:B------:R-:W-:Y:S02]  /*5890*/  ISETP.GT.AND P0, PT, R12, RZ, PT ;  /* 0x000000ff0c00720c */ /* 0x000fe40003f04270 */
[----:B------:R-:W-:-:S11]  /*58a0*/  MOV R31, RZ ;  /* 0x000000ff001f7202 */ /* 0x000fd60000000f00 */
[----:B------:R-:W-:Y:S05]  /*58b0*/  @!P0 BRA `(.L_x_211) ;  /* 0x0000000800c08947 */ /* 0x000fea0003800000 */
[----:B------:R-:W-:Y:S02]  /*58c0*/  IADD3 R16, PT, PT, R12, -R31, RZ ;  /* 0x8000001f0c107210 */ /* 0x000fe40007ffe0ff */
[----:B------:R-:W-:Y:S02]  /*58d0*/  PLOP3.LUT P0, PT, PT, PT, PT, 0x80, 0x8 ;  /* 0x000000000008781c */ /* 0x000fe40003f0f070 */
[----:B------:R-:W-:-:S13]  /*58e0*/  ISETP.GT.AND P4, PT, R16, 0xc, PT ;  /* 0x0000000c1000780c */ /* 0x000fda0003f84270 */
[----:B------:R-:W-:Y:S05]  /*58f0*/  @!P4 BRA `(.L_x_212) ;  /* 0x0000000400bcc947 */ /* 0x000fea0003800000 */
[----:B------:R-:W-:Y:S02]  /*5900*/  PLOP3.LUT P0, PT, PT, PT, PT, 0x8, 0x80 ;  /* 0x000000000080781c */ /* 0x000fe40003f0e170 */
[----:B------:R-:W-:-:S11]  /*5910*/  IADD3 R29, PT, PT, R12, -0xc, RZ ;  /* 0xfffffff40c1d7810 */ /* 0x000fd60007ffe0ff */
.L_x_213:
[----:B-1----:R-:W0:Y:S01]  /*5920*/  LDC.64 R16, c[0x0][0x390] ;  /* 0x0000e400ff107b82 */ /* 0x002e220000000a00 */
[----:B------:R-:W-:-:S07]  /*5930*/  IADD3 R33, PT, PT, R28, R31, RZ ;  /* 0x0000001f1c217210 */ /* 0x000fce0007ffe0ff */
[----:B------:R-:W1:Y:S01]  /*5940*/  LDC.64 R18, c[0x0][0x380] ;  /* 0x0000e000ff127b82 */ /* 0x000e620000000a00 */
[----:B0-----:R-:W-:-:S05]  /*5950*/  IMAD.WIDE.U32 R26, R31, 0x4, R16 ;  /* 0x000000041f1a7825 */ /* 0x001fca00078e0010 */
[----:B------:R-:W2:Y:S01]  /*5960*/  LDG.E R20, desc[UR12][R26.64] ;  /* 0x0000000c1a147981 */ /* 0x000ea2000c1e1900 */
[----:B-1----:R-:W-:-:S05]  /*5970*/  IMAD.WIDE.U32 R24, R33, 0x4, R18 ;  /* 0x0000000421187825 */ /* 0x002fca00078e0012 */
[----:B------:R-:W2:Y:S01]  /*5980*/  LDG.E R21, desc[UR12][R24.64] ;  /* 0x0000000c18157981 */ /* 0x000ea2000c1e1900 */
[----:B------:R-:W-:Y:S01]  /*5990*/  IADD3 R23, PT, PT, R33, 0x1, RZ ;  /* 0x0000000121177810 */ /* 0x000fe20007ffe0ff */
[----:B--2---:R-:W-:-:S04]  /*59a0*/  FFMA R35, R20, -R15, R21 ;  /* 0x8000000f14237223 */ /* 0x004fc80000000015 */
[----:B------:R-:W-:Y:S01]  /*59b0*/  IMAD.WIDE.U32 R20, R23, 0x4, R18 ;  /* 0x0000000417147825 */ /* 0x000fe200078e0012 */
[----:B------:R0:W-:Y:S04]  /*59c0*/  STG.E desc[UR12][R24.64], R35 ;  /* 0x0000002318007986 */ /* 0x0001e8000c10190c */
[----:B------:R-:W2:Y:S04]  /*59d0*/  LDG.E R22, desc[UR12][R26.64+0x4] ;  /* 0x0000040c1a167981 */ /* 0x000ea8000c1e1900 */
[----:B------:R-:W2:Y:S01]  /*59e0*/  LDG.E R23, desc[UR12][R20.64] ;  /* 0x0000000c14177981 */ /* 0x000ea2000c1e1900 */
[----:B------:R-:W-:Y:S01]  /*59f0*/  IADD3 R30, PT, PT, R33, 0x2, RZ ;  /* 0x00000002211e7810 */ /* 0x000fe20007ffe0ff */
[----:B--2---:R-:W-:-:S04]  /*5a00*/  FFMA R37, R22, -R15, R23 ;  /* 0x8000000f16257223 */ /* 0x004fc80000000017 */
[----:B------:R-:W-:Y:S01]  /*5a10*/  IMAD.WIDE.U32 R22, R30, 0x4, R18 ;  /* 0x000000041e167825 */ /* 0x000fe200078e0012 */
[----:B------:R1:W-:Y:S04]  /*5a20*/  STG.E desc[UR12][R20.64], R37 ;  /* 0x0000002514007986 */ /* 0x0003e8000c10190c */
[----:B------:R-:W2:Y:S04]  /*5a30*/  LDG.E R30, desc[UR12][R26.64+0x8] ;  /* 0x0000080c1a1e7981 */ /* 0x000ea8000c1e1900 */
[----:B------:R-:W2:Y:S01]  /*5a40*/  LDG.E R32, desc[UR12][R22.64] ;  /* 0x0000000c16207981 */ /* 0x000ea2000c1e1900 */
[----:B------:R-:W-:-:S05]  /*5a50*/  IADD3 R34, PT, PT, R33, 0x3, RZ ;  /* 0x0000000321227810 */ /* 0x000fca0007ffe0ff */
[----:B0-----:R-:W-:-:S04]  /*5a60*/  IMAD.WIDE.U32 R24, R34, 0x4, R18 ;  /* 0x0000000422187825 */ /* 0x001fc800078e0012 */
[----:B--2---:R-:W-:-:S05]  /*5a70*/  FFMA R30, R30, -R15, R32 ;  /* 0x8000000f1e1e7223 */ /* 0x004fca0000000020 */
[----:B------:R0:W-:Y:S04]  /*5a80*/  STG.E desc[UR12][R22.64], R30 ;  /* 0x0000001e16007986 */ /* 0x0001e8000c10190c */
[----:B------:R-:W2:Y:S04]  /*5a90*/  LDG.E R32, desc[UR12][R26.64+0xc] ;  /* 0x00000c0c1a207981 */ /* 0x000ea8000c1e1900 */
[----:B------:R-:W2:Y:S01]  /*5aa0*/  LDG.E R35, desc[UR12][R24.64] ;  /* 0x0000000c18237981 */ /* 0x000ea2000c1e1900 */
[----:B------:R-:W-:-:S05]  /*5ab0*/  VIADD R34, R31, 0x4 ;  /* 0x000000041f227836 */ /* 0x000fca0000000000 */
[----:B------:R-:W-:-:S05]  /*5ac0*/  IADD3 R36, PT, PT, R28, R34, RZ ;  /* 0x000000221c247210 */ /* 0x000fca0007ffe0ff */
[----:B-1----:R-:W-:-:S04]  /*5ad0*/  IMAD.WIDE.U32 R20, R36, 0x4, R18 ;  /* 0x0000000424147825 */ /* 0x002fc800078e0012 */
[----:B--2---:R-:W-:Y:S01]  /*5ae0*/  FFMA R37, R32, -R15, R35 ;  /* 0x8000000f20257223 */ /* 0x004fe20000000023 */
[----:B------:R-:W-:-:S04]  /*5af0*/  IMAD.WIDE.U32 R34, R34, 0x4, R16 ;  /* 0x0000000422227825 */ /* 0x000fc800078e0010 */
[----:B------:R1:W-:Y:S04]  /*5b00*/  STG.E desc[UR12][R24.64], R37 ;  /* 0x0000002518007986 */ /* 0x0003e8000c10190c */
[----:B------:R-:W2:Y:S04]  /*5b10*/  LDG.E R32, desc[UR12][R34.64] ;  /* 0x0000000c22207981 */ /* 0x000ea8000c1e1900 */
[----:B------:R-:W2:Y:S01]  /*5b20*/  LDG.E R36, desc[UR12][R20.64] ;  /* 0x0000000c14247981 */ /* 0x000ea2000c1e1900 */
[----:B0-----:R-:W-:-:S05]  /*5b30*/  IADD3 R23, PT, PT, R33, 0x5, RZ ;  /* 0x0000000521177810 */ /* 0x001fca0007ffe0ff */
[----:B------:R-:W-:-:S04]  /*5b40*/  IMAD.WIDE.U32 R22, R23, 0x4, R18 ;  /* 0x0000000417167825 */ /* 0x000fc800078e0012 */
[----:B--2---:R-:W-:-:S05]  /*5b50*/  FFMA R32, R32, -R15, R36 ;  /* 0x8000000f20207223 */ /* 0x004fca0000000024 */
[----:B------:R0:W-:Y:S04]  /*5b60*/  STG.E desc[UR12][R20.64], R32 ;  /* 0x0000002014007986 */ /* 0x0001e8000c10190c */
[----:B------:R-:W2:Y:S04]  /*5b70*/  LDG.E R26, desc[UR12][R34.64+0x4] ;  /* 0x0000040c221a7981 */ /* 0x000ea8000c1e1900 */
[----:B------:R-:W2:Y:S01]  /*5b80*/  LDG.E R27, desc[UR12][R22.64] ;  /* 0x0000000c161b7981 */ /* 0x000ea2000c1e1900 */
[----:B------:R-:W-:Y:S01]  /*5b90*/  IADD3 R36, PT, PT, R33, 0x6, RZ ;  /* 0x0000000621247810 */ /* 0x000fe20007ffe0ff */
[----:B--2---:R-:W-:-:S04]  /*5ba0*/  FFMA R30, R26, -R15, R27 ;  /* 0x8000000f1a1e7223 */ /* 0x004fc8000000001b */
[----:B------:R-:W-:Y:S01]  /*5bb0*/  IMAD.WIDE.U32 R26, R36, 0x4, R18 ;  /* 0x00000004241a7825 */ /* 0x000fe200078e0012 */
[----:B------:R2:W-:Y:S04]  /*5bc0*/  STG.E desc[UR12][R22.64], R30 ;  /* 0x0000001e16007986 */ /* 0x0005e8000c10190c */
[----:B-1----:R-:W3:Y:S04]  /*5bd0*/  LDG.E R24, desc[UR12][R34.64+0x8] ;  /* 0x0000080c22187981 */ /* 0x002ee8000c1e1900 */
[----:B------:R-:W3:Y:S01]  /*5be0*/  LDG.E R25, desc[UR12][R26.64] ;  /* 0x0000000c1a197981 */ /* 0x000ee2000c1e1900 */
[----:B------:R-:W-:-:S05]  /*5bf0*/  IADD3 R36, PT, PT, R33, 0x7, RZ ;  /* 0x0000000721247810 */ /* 0x000fca0007ffe0ff */
[----:B0-----:R-:W-:-:S04]  /*5c00*/  IMAD.WIDE.U32 R20, R36, 0x4, R18 ;  /* 0x0000000424147825 */ /* 0x001fc800078e0012 */
[----:B---3--:R-:W-:-:S05]  /*5c10*/  FFMA R37, R24, -R15, R25 ;  /* 0x8000000f18257223 */ /* 0x008fca0000000019 */
[----:B------:R0:W-:Y:S04]  /*5c20*/  STG.E desc[UR12][R26.64], R37 ;  /* 0x000000251a007986 */ /* 0x0001e8000c10190c */
[----:B------:R-:W3:Y:S04]  /*5c30*/  LDG.E R24, desc[UR12][R34.64+0xc] ;  /* 0x00000c0c22187981 */ /* 0x000ee8000c1e1900 */
[----:B------:R-:W3:Y:S01]  /*5c40*/  LDG.E R25, desc[UR12][R20.64] ;  /* 0x0000000c14197981 */ /* 0x000ee2000c1e1900 */
[----:B------:R-:W-:-:S04]  /*5c50*/  IADD3 R32, PT, PT, R31, 0x8, RZ ;  /* 0x000000081f207810 */ /* 0x000fc80007ffe0ff */
[----:B------:R-:W-:-:S05]  /*5c60*/  IADD3 R36, PT, PT, R28, R32, RZ ;  /* 0x000000201c247210 */ /* 0x000fca0007ffe0ff */
[----:B--2---:R-:W-:-:S04]  /*5c70*/  IMAD.WIDE.U32 R22, R36, 0x4, R18 ;  /* 0x0000000424167825 */ /* 0x004fc800078e0012 */
[----:B---3--:R-:W-:Y:S01]  /*5c80*/  FFMA R30, R24, -R15, R25 ;  /* 0x8000000f181e7223 */ /* 0x008fe20000000019 */
        /* <DEDUP_REMOVED lines=10> */
[----:B------:R-:W-:-:S05]  /*5d30*/  IADD3 R34, PT, PT, R33, 0xa, RZ ;  /* 0x0000000a21227810 */ /* 0x000fca0007ffe0ff */
[----:B-1----:R-:W-:-:S04]  /*5d40*/  IMAD.WIDE.U32 R20, R34, 0x4, R18 ;  /* 0x0000000422147825 */ /* 0x002fc800078e0012 */
[----:B--2---:R-:W-:-:S05]  /*5d50*/  FFMA R37, R32, -R15, R37 ;  /* 0x8000000f20257223 */ /* 0x004fca0000000025 */
        /* <DEDUP_REMOVED lines=9> */
[----:B------:R-:W-:-:S04]  /*5df0*/  IADD3 R34, PT, PT, R31, 0xc, RZ ;  /* 0x0000000c1f227810 */ /* 0x000fc80007ffe0ff */
[----:B------:R-:W-:Y:S01]  /*5e00*/  IADD3 R36, PT, PT, R28, R34, RZ ;  /* 0x000000221c247210 */ /* 0x000fe20007ffe0ff */
[----:B-1----:R-:W-:-:S04]  /*5e10*/  IMAD.WIDE.U32 R26, R34, 0x4, R16 ;  /* 0x00000004221a7825 */ /* 0x002fc800078e0010 */
[----:B------:R-:W-:-:S04]  /*5e20*/  IMAD.WIDE.U32 R16, R36, 0x4, R18 ;  /* 0x0000000424107825 */ /* 0x000fc800078e0012 */
[----:B--2---:R-:W-:-:S05]  /*5e30*/  FFMA R35, R32, -R15, R35 ;  /* 0x8000000f20237223 */ /* 0x004fca0000000023 */
        /* <DEDUP_REMOVED lines=16> */
[----:B------:R-:W-:-:S04]  /*5f40*/  IMAD.WIDE.U32 R18, R33, 0x4, R18 ;  /* 0x0000000421127825 */ /* 0x000fc800078e0012 */
[----:B--2---:R-:W-:-:S05]  /*5f50*/  FFMA R35, R24, -R15, R35 ;  /* 0x8000000f18237223 */ /* 0x004fca0000000023 */
[----:B------:R1:W-:Y:S04]  /*5f60*/  STG.E desc[UR12][R22.64], R35 ;  /* 0x0000002316007986 */ /* 0x0003e8000c10190c */
[----:B0-----:R-:W2:Y:S04]  /*5f70*/  LDG.E R16, desc[UR12][R26.64+0xc] ;  /* 0x00000c0c1a107981 */ /* 0x001ea8000c1e1900 */
[----:B------:R-:W2:Y:S01]  /*5f80*/  LDG.E R17, desc[UR12][R18.64] ;  /* 0x0000000c12117981 */ /* 0x000ea2000c1e1900 */
[----:B------:R-:W-:-:S04]  /*5f90*/  IADD3 R31, PT, PT, R31, 0x10, RZ ;  /* 0x000000101f1f7810 */ /* 0x000fc80007ffe0ff */
[----:B------:R-:W-:Y:S01]  /*5fa0*/  ISETP.GE.AND P4, PT, R31, R29, PT ;  /* 0x0000001d1f00720c */ /* 0x000fe20003f86270 */
[----:B--2---:R-:W-:-:S05]  /*5fb0*/  FFMA R17, R16, -R15, R17 ;  /* 0x8000000f10117223 */ /* 0x004fca0000000011 */
[----:B------:R1:W-:Y:S07]  /*5fc0*/  STG.E desc[UR12][R18.64], R17 ;  /* 0x0000001112007986 */ /* 0x0003ee000c10190c */
[----:B------:R-:W-:Y:S05]  /*5fd0*/  @!P4 BRA `(.L_x_213) ;  /* 0xfffffff80050c947 */ /* 0x000fea000383ffff */
[----:B-1----:R-:W-:-:S07]  /*5fe0*/  MOV R23, R12 ;  /* 0x0000000c00177202 */ /* 0x002fce0000000f00 */
.L_x_212:
[----:B------:R-:W-:-:S04]  /*5ff0*/  IADD3 R16, PT, PT, R12, -R31, RZ ;  /* 0x8000001f0c107210 */ /* 0x000fc80007ffe0ff */
[----:B------:R-:W-:-:S13]  /*6000*/  ISETP.GT.AND P4, PT, R16, 0x4, PT ;  /* 0x000000041000780c */ /* 0x000fda0003f84270 */
[----:B------:R-:W-:Y:S05]  /*6010*/  @!P4 BRA `(.L_x_214) ;  /* 0x0000000000e0c947 */ /* 0x000fea0003800000 */
[----:B------:R-:W0:Y:S01]  /*6020*/  LDC.64 R18, c[0x0][0x390] ;  /* 0x0000e400ff127b82 */ /* 0x000e220000000a00 */
[----:B------:R-:W-:-:S07]  /*6030*/  IADD3 R29, PT, PT, R28, R31, RZ ;  /* 0x0000001f1c1d7210 */ /* 0x000fce0007ffe0ff */
[----:B------:R-:W1:Y:S01]  /*6040*/  LDC.64 R16, c[0x0][0x380] ;  /* 0x0000e000ff107b82 */ /* 0x000e620000000a00 */
[----:B0-----:R-:W-:-:S05]  /*6050*/  IMAD.WIDE.U32 R24, R31, 0x4, R18 ;  /* 0x000000041f187825 */ /* 0x001fca00078e0012 */
[----:B------:R-:W2:Y:S01]  /*6060*/  LDG.E R22, desc[UR12][R24.64] ;  /* 0x0000000c18167981 */ /* 0x000ea2000c1e1900 */
[----:B-1----:R-:W-:-:S05]  /*6070*/  IMAD.WIDE.U32 R20, R29, 0x4, R16 ;  /* 0x000000041d147825 */ /* 0x002fca00078e0010 */
[----:B------:R-:W2:Y:S01]  /*6080*/  LDG.E R23, desc[UR12][R20.64] ;  /* 0x0000000c14177981 */ /* 0x000ea2000c1e1900 */
[----:B------:R-:W-:-:S05]  /*6090*/  IADD3 R27, PT, PT, R29, 0x1, RZ ;  /* 0x000000011d1b7810 */ /* 0x000fca0007ffe0ff */
        /* <DEDUP_REMOVED lines=41> */
[----:B0-----:R-:W3:Y:S04]  /*6330*/  LDG.E R18, desc[UR12][R26.64+0xc] ;  /* 0x00000c0c1a127981 */ /* 0x001ee8000c1e1900 */
[----:B------:R-:W3:Y:S01]  /*6340*/  LDG.E R19, desc[UR12][R16.64] ;  /* 0x0000000c10137981 */ /* 0x000ee2000c1e1900 */
[----:B------:R-:W-:Y:S02]  /*6350*/  PLOP3.LUT P0, PT, PT, PT, PT, 0x8, 0x80 ;  /* 0x000000000080781c */ /* 0x000fe40003f0e170 */
[----:B-1----:R-:W-:-:S02]  /*6360*/  MOV R23, R12 ;  /* 0x0000000c00177202 */ /* 0x002fc40000000f00 */
[----:B------:R-:W-:Y:S01]  /*6370*/  IADD3 R31, PT, PT, R31, 0x8, RZ ;  /* 0x000000081f1f7810 */ /* 0x000fe20007ffe0ff */
[----:B---3--:R-:W-:-:S05]  /*6380*/  FFMA R19, R18, -R15, R19 ;  /* 0x8000000f12137223 */ /* 0x008fca0000000013 */
[----:B------:R2:W-:Y:S03]  /*6390*/  STG.E desc[UR12][R16.64], R19 ;  /* 0x0000001310007986 */ /* 0x0005e6000c10190c */
.L_x_214:
[----:B------:R-:W-:-:S13]  /*63a0*/  ISETP.NE.OR P0, PT, R31, R12, P0 ;  /* 0x0000000c1f00720c */ /* 0x000fda0000705670 */
[----:B------:R-:W-:Y:S05]  /*63b0*/  @!P0 BRA `(.L_x_210) ;  /* 0x00000000007c8947 */ /* 0x000fea0003800000 */
.L_x_211:
[----:B------:R-:W0:Y:S01]  /*63c0*/  LDC.64 R22, c[0x0][0x390] ;  /* 0x0000e400ff167b82 */ /* 0x000e220000000a00 */
[----:B------:R-:W-:-:S07]  /*63d0*/  IADD3 R27, PT, PT, R28, R31, RZ ;  /* 0x0000001f1c1b7210 */ /* 0x000fce0007ffe0ff */
[----:B-12---:R-:W1:Y:S01]  /*63e0*/  LDC.64 R20, c[0x0][0x380] ;  /* 0x0000e000ff147b82 */ /* 0x006e620000000a00 */
        /* <DEDUP_REMOVED lines=23> */
[----:B------:R-:W-:Y:S01]  /*6560*/  ISETP.NE.AND P0, PT, R31, R12, PT ;  /* 0x0000000c1f00720c */ /* 0x000fe20003f05270 */
[----:B--2---:R-:W-:-:S05]  /*6570*/  FFMA R25, R24, -R15, R25 ;  /* 0x8000000f18197223 */ /* 0x004fca0000000019 */
[----:B------:R1:W-:Y:S07]  /*6580*/  STG.E desc[UR12][R20.64], R25 ;  /* 0x0000001914007986 */ /* 0x0003ee000c10190c */
[----:B------:R-:W-:Y:S05]  /*6590*/  @P0 BRA `(.L_x_211) ;  /* 0xfffffffc00880947 */ /* 0x000fea000383ffff */
[----:B------:R-:W-:-:S07]  /*65a0*/  MOV R23, R12 ;  /* 0x0000000c00177202 */ /* 0x000fce0000000f00 */
.L_x_210:
[----:B------:R-:W-:-:S13]  /*65b0*/  ISETP.NE.AND P0, PT, R11, RZ, PT ;  /* 0x000000ff0b00720c */ /* 0x000fda0003f05270 */
[----:B------:R-:W-:Y:S05]  /*65c0*/  @!P0 BRA `(.L_x_209) ;  /* 0x0000000000648947 */ /* 0x000fea0003800000 */
[----:B-12---:R-:W0:Y:S01]  /*65d0*/  LDC.64 R18, c[0x0][0x390] ;  /* 0x0000e400ff127b82 */ /* 0x006e220000000a00 */
[----:B------:R-:W-:-:S07]  /*65e0*/  IADD3 R25, PT, PT, R28, R23, RZ ;  /* 0x000000171c197210 */ /* 0x000fce0007ffe0ff */
[----:B------:R-:W1:Y:S01]  /*65f0*/  LDC.64 R16, c[0x0][0x380] ;  /* 0x0000e000ff107b82 */ /* 0x000e620000000a00 */
[----:B0-----:R-:W-:-:S05]  /*6600*/  IMAD.WIDE.U32 R18, R23, 0x4, R18 ;  /* 0x0000000417127825 */ /* 0x001fca00078e0012 */
[----:B------:R-:W2:Y:S01]  /*6610*/  LDG.E R22, desc[UR12][R18.64] ;  /* 0x0000000c12167981 */ /* 0x000ea2000c1e1900 */
[----:B-1----:R-:W-:-:S05]  /*6620*/  IMAD.WIDE.U32 R20, R25, 0x4, R16 ;  /* 0x0000000419147825 */ /* 0x002fca00078e0010 */
[----:B------:R-:W2:Y:S01]  /*6630*/  LDG.E R23, desc[UR12][R20.64] ;  /* 0x0000000c14177981 */ /* 0x000ea2000c1e1900 */
[----:B------:R-:W-:Y:S01]  /*6640*/  ISETP.NE.AND P0, PT, R11, 0x1, PT ;  /* 0x000000010b00780c */ /* 0x000fe20003f05270 */
[----:B--2---:R-:W-:-:S05]  /*6650*/  FFMA R23, R22, -R15, R23 ;  /* 0x8000000f16177223 */ /* 0x004fca0000000017 */
[----:B------:R0:W-:Y:S07]  /*6660*/  STG.E desc[UR12][R20.64], R23 ;  /* 0x0000001714007986 */ /* 0x0001ee000c10190c */
[----:B------:R-:W-:Y:S05]  /*6670*/  @!P0 BRA `(.L_x_209) ;  /* 0x0000000000388947 */ /* 0x000fea0003800000 */
[----:B0-----:R-:W-:Y:S01]  /*6680*/  IADD3 R21, PT, PT, R25, 0x1, RZ ;  /* 0x0000000119157810 */ /* 0x001fe20007ffe0ff */
[----:B------:R-:W2:Y:S04]  /*6690*/  LDG.E R22, desc[UR12][R18.64+0x4] ;  /* 0x0000040c12167981 */ /* 0x000ea8000c1e1900 */
[----:B------:R-:W-:-:S05]  /*66a0*/  IMAD.WIDE.U32 R20, R21, 0x4, R16 ;  /* 0x0000000415147825 */ /* 0x000fca00078e0010 */
[----:B------:R-:W2:Y:S01]  /*66b0*/  LDG.E R23, desc[UR12][R20.64] ;  /* 0x0000000c14177981 */ /* 0x000ea2000c1e1900 */
[----:B------:R-:W-:Y:S01]  /*66c0*/  ISETP.NE.AND P0, PT, R11, 0x2, PT ;  /* 0x000000020b00780c */ /* 0x000fe20003f05270 */
[----:B--2---:R-:W-:-:S05]  /*66d0*/  FFMA R23, R22, -R15, R23 ;  /* 0x8000000f16177223 */ /* 0x004fca0000000017 */
[----:B------:R3:W-:Y:S07]  /*66e0*/  STG.E desc[UR12][R20.64], R23 ;  /* 0x0000001714007986 */ /* 0x0007ee000c10190c */
[----:B------:R-:W-:Y:S05]  /*66f0*/  @!P0 BRA `(.L_x_209) ;  /* 0x0000000000188947 */ /* 0x000fea0003800000 */
[----:B---3--:R-:W-:Y:S01]  /*6700*/  IADD3 R21, PT, PT, R25, 0x2, RZ ;  /* 0x0000000219157810 */ /* 0x008fe20007ffe0ff */
[----:B------:R-:W2:Y:S04]  /*6710*/  LDG.E R18, desc[UR12][R18.64+0x8] ;  /* 0x0000080c12127981 */ /* 0x000ea8000c1e1900 */
[----:B------:R-:W-:-:S05]  /*6720*/  IMAD.WIDE.U32 R16, R21, 0x4, R16 ;  /* 0x0000000415107825 */ /* 0x000fca00078e0010 */
[----:B------:R-:W2:Y:S02]  /*6730*/  LDG.E R21, desc[UR12][R16.64] ;  /* 0x0000000c10157981 */ /* 0x000ea4000c1e1900 */
[----:B--2---:R-:W-:-:S05]  /*6740*/  FFMA R21, R18, -R15, R21 ;  /* 0x8000000f12157223 */ /* 0x004fca0000000015 */
[----:B------:R4:W-:Y:S02]  /*6750*/  STG.E desc[UR12][R16.64], R21 ;  /* 0x0000001510007986 */ /* 0x0009e4000c10190c */
.L_x_209:
[----:B------:R-:W5:Y:S01]  /*6760*/  LDCU UR6, c[0x0][0x398] ;  /* 0x00007300ff0677ac */ /* 0x000f620008000800 */
[----:B------:R-:W-:-:S04]  /*6770*/  UIADD3 UR4, UPT, UPT, UR4, 0x1, URZ ;  /* 0x0000000104047890 */ /* 0x000fc8000fffe0ff */
[----:B-----5:R-:W-:-:S09]  /*6780*/  UISETP.NE.AND UP0, UPT, UR4, UR6, UPT ;  /* 0x000000060400728c */ /* 0x020fd2000bf05270 */
[----:B------:R-:W-:Y:S05]  /*6790*/  BRA.U UP0, `(.L_x_215) ;  /* 0xffffffe500207547 */ /* 0x000fea000b83ffff */
.L_x_164:
[----:B--2---:R-:W-:Y:S01]  /*67a0*/  UIADD3 UR14, UPT, UPT, UR14, -0x1, URZ ;  /* 0xffffffff0e0e7890 */ /* 0x004fe2000fffe0ff */
[----:B------:R-:W-:Y:S02]  /*67b0*/  IADD3 R9, PT, PT, R9, 0x1, RZ ;  /* 0x0000000109097810 */ /* 0x000fe40007ffe0ff */
[----:B------:R-:W-:Y:S02]  /*67c0*/  IADD3 R8, PT, PT, R8, 0x1, RZ ;  /* 0x0000000108087810 */ /* 0x000fe40007ffe0ff */
[----:B------:R-:W-:Y:S01]  /*67d0*/  IADD3 R6, PT, PT, R6, 0x1, RZ ;  /* 0x0000000106067810 */ /* 0x000fe20007ffe0ff */
[----:B------:R-:W-:Y:S06]  /*67e0*/  @P1 BRA `(.L_x_216) ;  /* 0xffffffa400141947 */ /* 0x000fec000383ffff */
[----:B------:R-:W-:Y:S05]  /*67f0*/  EXIT ;  /* 0x000000000000794d */ /* 0x000fea0003800000 */
        .weak           $__internal_2_$__cuda_sm20_sqrt_rn_f32_slowpath
        .type           $__internal_2_$__cuda_sm20_sqrt_rn_f32_slowpath,@function
        .size           $__internal_2_$__cuda_sm20_sqrt_rn_f32_slowpath,($__internal_3_$__cuda_sm3x_div_rn_noftz_f32_slowpath - $__internal_2_$__cuda_sm20_sqrt_rn_f32_slowpath)
$__internal_2_$__cuda_sm20_sqrt_rn_f32_slowpath:
[----:B------:R-:W-:-:S13]  /*6800*/  LOP3.LUT P0, RZ, R14, 0x7fffffff, RZ, 0xc0, !PT ;  /* 0x7fffffff0eff7812 */ /* 0x000fda000780c0ff */
[----:B------:R-:W-:Y:S01]  /*6810*/  @!P0 MOV R2, R14 ;  /* 0x0000000e00028202 */ /* 0x000fe20000000f00 */
[----:B------:R-:W-:Y:S06]  /*6820*/  @!P0 BRA `(.L_x_217) ;  /* 0x0000000000448947 */ /* 0x000fec0003800000 */
[----:B------:R-:W-:-:S13]  /*6830*/  FSETP.GEU.FTZ.AND P0, PT, R14, RZ, PT ;  /* 0x000000ff0e00720b */ /* 0x000fda0003f1e000 */
[----:B------:R-:W-:Y:S01]  /*6840*/  @!P0 MOV R2, 0x7fffffff ;  /* 0x7fffffff00028802 */ /* 0x000fe20000000f00 */
[----:B------:R-:W-:Y:S06]  /*6850*/  @!P0 BRA `(.L_x_217) ;  /* 0x0000000000388947 */ /* 0x000fec0003800000 */
[----:B------:R-:W-:-:S13]  /*6860*/  FSETP.GTU.FTZ.AND P0, PT, |R14|, +INF , PT ;  /* 0x7f8000000e00780b */ /* 0x000fda0003f1c200 */
[----:B------:R-:W-:Y:S01]  /*6870*/  @P0 FADD.FTZ R2, R14, 1 ;  /* 0x3f8000000e020421 */ /* 0x000fe20000010000 */
[----:B------:R-:W-:Y:S06]  /*6880*/  @P0 BRA `(.L_x_217) ;  /* 0x00000000002c0947 */ /* 0x000fec0003800000 */
[----:B------:R-:W-:-:S13]  /*6890*/  FSETP.NEU.FTZ.AND P0, PT, |R14|, +INF , PT ;  /* 0x7f8000000e00780b */ /* 0x000fda0003f1d200 */
[----:B------:R-:W-:Y:S01]  /*68a0*/  @!P0 MOV R2, R14 ;  /* 0x0000000e00028202 */ /* 0x000fe20000000f00 */
[----:B------:R-:W-:Y:S06]  /*68b0*/  @!P0 BRA `(.L_x_217) ;  /* 0x0000000000208947 */ /* 0x000fec0003800000 */
[----:B------:R-:W-:-:S04]  /*68c0*/  FFMA R14, R14, 1.84467440737095516160e+19, RZ ;  /* 0x5f8000000e0e7823 */ /* 0x000fc800000000ff */
[----:B------:R-:W0:Y:S02]  /*68d0*/  MUFU.RSQ R3, R14 ;  /* 0x0000000e00037308 */ /* 0x000e240000001400 */
[----:B0-----:R-:W-:Y:S01]  /*68e0*/  FMUL.FTZ R15, R14, R3 ;  /* 0x000000030e0f7220 */ /* 0x001fe20000410000 */
[----:B------:R-:W-:-:S03]  /*68f0*/  FMUL.FTZ R3, R3, 0.5 ;  /* 0x3f00000003037820 */ /* 0x000fc60000410000 */
[----:B------:R-:W-:-:S04]  /*6900*/  FADD.FTZ R2, -R15, -RZ ;  /* 0x800000ff0f027221 */ /* 0x000fc80000010100 */
[----:B------:R-:W-:-:S04]  /*6910*/  FFMA R2, R15, R2, R14 ;  /* 0x000000020f027223 */ /* 0x000fc8000000000e */
[----:B------:R-:W-:-:S04]  /*6920*/  FFMA R2, R2, R3, R15 ;  /* 0x0000000302027223 */ /* 0x000fc8000000000f */
[----:B------:R-:W-:-:S07]  /*6930*/  FMUL.FTZ R2, R2, 2.3283064365386962891e-10 ;  /* 0x2f80000002027820 */ /* 0x000fce0000410000 */
.L_x_217:
[----:B------:R-:W-:Y:S02]  /*6940*/  HFMA2 R3, -RZ, RZ, 0, 0 ;  /* 0x00000000ff037431 */ /* 0x000fe400000001ff */
[----:B------:R-:W-:Y:S01]  /*6950*/  IMAD.MOV.U32 R14, RZ, RZ, R2 ;  /* 0x000000ffff0e7224 */ /* 0x000fe200078e0002 */
[----:B------:R-:W-:-:S04]  /*6960*/  MOV R2, R16 ;  /* 0x0000001000027202 */ /* 0x000fc80000000f00 */
[----:B------:R-:W-:Y:S05]  /*6970*/  RET.REL.NODEC R2 `(qr_decompose_f32) ;  /* 0xffffff9402a07950 */ /* 0x000fea0003c3ffff */
        .weak           $__internal_3_$__cuda_sm3x_div_rn_noftz_f32_slowpath
        .type           $__internal_3_$__cuda_sm3x_div_rn_noftz_f32_slowpath,@function
        .size           $__internal_3_$__cuda_sm3x_div_rn_noftz_f32_slowpath,(.L_x_617 - $__internal_3_$__cuda_sm3x_div_rn_noftz_f32_slowpath)
$__internal_3_$__cuda_sm3x_div_rn_noftz_f32_slowpath:
[----:B------:R-:W-:Y:S02]  /*6980*/  SHF.R.U32.HI R15, RZ, 0x17, R3 ;  /* 0x00000017ff0f7819 */ /* 0x000fe40000011603 */
[----:B------:R-:W-:Y:S02]  /*6990*/  SHF.R.U32.HI R24, RZ, 0x17, R0 ;  /* 0x00000017ff187819 */ /* 0x000fe40000011600 */
[----:B------:R-:W-:Y:S02]  /*69a0*/  LOP3.LUT R15, R15, 0xff, RZ, 0xc0, !PT ;  /* 0x000000ff0f0f7812 */ /* 0x000fe400078ec0ff */
[----:B------:R-:W-:Y:S02]  /*69b0*/  LOP3.LUT R24, R24, 0xff, RZ, 0xc0, !PT ;  /* 0x000000ff18187812 */ /* 0x000fe400078ec0ff */
[----:B------:R-:W-:Y:S02]  /*69c0*/  IADD3 R25, PT, PT, R15, -0x1, RZ ;  /* 0xffffffff0f197810 */ /* 0x000fe40007ffe0ff */
[----:B------:R-:W-:-:S02]  /*69d0*/  IADD3 R26, PT, PT, R24, -0x1, RZ ;  /* 0xffffffff181a7810 */ /* 0x000fc40007ffe0ff */
[----:B------:R-:W-:Y:S02]  /*69e0*/  ISETP.GT.U32.AND P0, PT, R25, 0xfd, PT ;  /* 0x000000fd1900780c */ /* 0x000fe40003f04070 */
[----:B------:R-:W-:Y:S02]  /*69f0*/  MOV R27, R3 ;  /* 0x00000003001b7202 */ /* 0x000fe40000000f00 */
[----:B------:R-:W-:-:S13]  /*6a00*/  ISETP.GT.U32.OR P0, PT, R26, 0xfd, P0 ;  /* 0x000000fd1a00780c */ /* 0x000fda0000704470 */
[----:B------:R-:W-:Y:S01]  /*6a10*/  @!P0 MOV R22, RZ ;  /* 0x000000ff00168202 */ /* 0x000fe20000000f00 */
[----:B------:R-:W-:Y:S06]  /*6a20*/  @!P0 BRA `(.L_x_218) ;  /* 0x00000000005c8947 */ /* 0x000fec0003800000 */
[----:B------:R-:W-:Y:S02]  /*6a30*/  FSETP.GTU.FTZ.AND P0, PT, |R0|, +INF , PT ;  /* 0x7f8000000000780b */ /* 0x000fe40003f1c200 */
[----:B------:R-:W-:-:S04]  /*6a40*/  FSETP.GTU.FTZ.AND P3, PT, |R3|, +INF , PT ;  /* 0x7f8000000300780b */ /* 0x000fc80003f7c200 */
[----:B------:R-:W-:-:S13]  /*6a50*/  PLOP3.LUT P0, PT, P0, P3, PT, 0xf8, 0x8f ;  /* 0x00000000008f781c */ /* 0x000fda0000707f70 */
[----:B------:R-:W-:Y:S05]  /*6a60*/  @P0 BRA `(.L_x_219) ;  /* 0x0000000400440947 */ /* 0x000fea0003800000 */
[----:B------:R-:W-:-:S13]  /*6a70*/  LOP3.LUT P0, RZ, R27, 0x7fffffff, R0, 0xc8, !PT ;  /* 0x7fffffff1bff7812 */ /* 0x000fda000780c800 */
[----:B------:R-:W-:Y:S05]  /*6a80*/  @!P0 BRA `(.L_x_220) ;  /* 0x0000000400348947 */ /* 0x000fea0003800000 */
[C---:B------:R-:W-:Y:S02]  /*6a90*/  FSETP.NEU.FTZ.AND P3, PT, |R0|.reuse, +INF , PT ;  /* 0x7f8000000000780b */ /* 0x040fe40003f7d200 */
[----:B------:R-:W-:Y:S02]  /*6aa0*/  FSETP.NEU.FTZ.AND P4, PT, |R3|, +INF , PT ;  /* 0x7f8000000300780b */ /* 0x000fe40003f9d200 */
[----:B------:R-:W-:-:S11]  /*6ab0*/  FSETP.NEU.FTZ.AND P0, PT, |R0|, +INF , PT ;  /* 0x7f8000000000780b */ /* 0x000fd60003f1d200 */
[----:B------:R-:W-:Y:S05]  /*6ac0*/  @!P4 BRA !P3, `(.L_x_220) ;  /* 0x000000040024c947 */ /* 0x000fea0005800000 */
[----:B------:R-:W-:-:S04]  /*6ad0*/  LOP3.LUT P3, RZ, R0, 0x7fffffff, RZ, 0xc0, !PT ;  /* 0x7fffffff00ff7812 */ /* 0x000fc8000786c0ff */
[----:B------:R-:W-:-:S13]  /*6ae0*/  PLOP3.LUT P3, PT, P4, P3, PT, 0x2f, 0xf2 ;  /* 0x0000000000f2781c */ /* 0x000fda0002766577 */
[----:B------:R-:W-:Y:S05]  /*6af0*/  @P3 BRA `(.L_x_221) ;  /* 0x0000000400103947 */ /* 0x000fea0003800000 */
[----:B------:R-:W-:-:S04]  /*6b00*/  LOP3.LUT P3, RZ, R27, 0x7fffffff, RZ, 0xc0, !PT ;  /* 0x7fffffff1bff7812 */ /* 0x000fc8000786c0ff */
[----:B------:R-:W-:-:S13]  /*6b10*/  PLOP3.LUT P0, PT, P0, P3, PT, 0x2f, 0xf2 ;  /* 0x0000000000f2781c */ /* 0x000fda0000706577 */
[----:B------:R-:W-:Y:S05]  /*6b20*/  @P0 BRA `(.L_x_222) ;  /* 0x0000000000f80947 */ /* 0x000fea0003800000 */
[----:B------:R-:W-:Y:S02]  /*6b30*/  ISETP.GE.AND P0, PT, R26, RZ, PT ;  /* 0x000000ff1a00720c */ /* 0x000fe40003f06270 */
[----:B------:R-:W-:-:S11]  /*6b40*/  ISETP.GE.AND P3, PT, R25, RZ, PT ;  /* 0x000000ff1900720c */ /* 0x000fd60003f66270 */
[----:B------:R-:W-:Y:S01]  /*6b50*/  @P0 MOV R22, RZ ;  /* 0x000000ff00160202 */ /* 0x000fe20000000f00 */
[----:B------:R-:W-:Y:S01]  /*6b60*/  @!P0 FFMA R0, R0, 1.84467440737095516160e+19, RZ ;  /* 0x5f80000000008823 */ /* 0x000fe200000000ff */
[----:B------:R-:W-:Y:S01]  /*6b70*/  @!P0 MOV R22, 0xffffffc0 ;  /* 0xffffffc000168802 */ /* 0x000fe20000000f00 */
[----:B------:R-:W-:-:S03]  /*6b80*/  @!P3 FFMA R27, R3, 1.84467440737095516160e+19, RZ ;  /* 0x5f800000031bb823 */ /* 0x000fc600000000ff */
[----:B------:R-:W-:-:S07]  /*6b90*/  @!P3 IADD3 R22, PT, PT, R22, 0x40, RZ ;  /* 0x000000401616b810 */ /* 0x000fce0007ffe0ff */
.L_x_218:
[----:B------:R-:W-:Y:S02]  /*6ba0*/  LEA R26, R15, 0xc0800000, 0x17 ;  /* 0xc08000000f1a7811 */ /* 0x000fe400078eb8ff */
[----:B------:R-:W-:Y:S02]  /*6bb0*/  IADD3 R24, PT, PT, R24, -0x7f, RZ ;  /* 0xffffff8118187810 */ /* 0x000fe40007ffe0ff */
[----:B------:R-:W-:-:S03]  /*6bc0*/  IADD3 R29, PT, PT, -R26, R27, RZ ;  /* 0x0000001b1a1d7210 */ /* 0x000fc60007ffe1ff */
[C---:B------:R-:W-:Y:S01]  /*6bd0*/  IMAD R0, R24.reuse, -0x800000, R0 ;  /* 0xff80000018007824 */ /* 0x040fe200078e0200 */
[----:B------:R0:W1:Y:S01]  /*6be0*/  MUFU.RCP R26, R29 ;  /* 0x0000001d001a7308 */ /* 0x0000620000001000 */
[----:B------:R-:W-:Y:S01]  /*6bf0*/  FADD.FTZ R25, -R29, -RZ ;  /* 0x800000ff1d197221 */ /* 0x000fe20000010100 */
[----:B0-----:R-:W-:-:S04]  /*6c00*/  IADD3 R29, PT, PT, R24, 0x7f, -R15 ;  /* 0x0000007f181d7810 */ /* 0x001fc80007ffe80f */
[----:B------:R-:W-:Y:S01]  /*6c10*/  IADD3 R29, PT, PT, R29, R22, RZ ;  /* 0x000000161d1d7210 */ /* 0x000fe20007ffe0ff */
[----:B-1----:R-:W-:-:S04]  /*6c20*/  FFMA R27, R26, R25, 1 ;  /* 0x3f8000001a1b7423 */ /* 0x002fc80000000019 */
[----:B------:R-:W-:-:S04]  /*6c30*/  FFMA R27, R26, R27, R26 ;  /* 0x0000001b1a1b7223 */ /* 0x000fc8000000001a */
[----:B------:R-:W-:-:S04]  /*6c40*/  FFMA R26, R0, R27, RZ ;  /* 0x0000001b001a7223 */ /* 0x000fc800000000ff */
[----:B------:R-:W-:-:S04]  /*6c50*/  FFMA R28, R25, R26, R0 ;  /* 0x0000001a191c7223 */ /* 0x000fc80000000000 */
[----:B------:R-:W-:-:S04]  /*6c60*/  FFMA R28, R27, R28, R26 ;  /* 0x0000001c1b1c7223 */ /* 0x000fc8000000001a */
[----:B------:R-:W-:-:S04]  /*6c70*/  FFMA R25, R25, R28, R0 ;  /* 0x0000001c19197223 */ /* 0x000fc80000000000 */
[----:B------:R-:W-:-:S05]  /*6c80*/  FFMA R0, R27, R25, R28 ;  /* 0x000000191b007223 */ /* 0x000fca000000001c */
[----:B------:R-:W-:-:S04]  /*6c90*/  SHF.R.U32.HI R15, RZ, 0x17, R0 ;  /* 0x00000017ff0f7819 */ /* 0x000fc80000011600 */
[----:B------:R-:W-:-:S04]  /*6ca0*/  LOP3.LUT R22, R15, 0xff, RZ, 0xc0, !PT ;  /* 0x000000ff0f167812 */ /* 0x000fc800078ec0ff */
[----:B------:R-:W-:-:S04]  /*6cb0*/  IADD3 R15, PT, PT, R22, R29, RZ ;  /* 0x0000001d160f7210 */ /* 0x000fc80007ffe0ff */
[----:B------:R-:W-:-:S04]  /*6cc0*/  IADD3 R22, PT, PT, R15, -0x1, RZ ;  /* 0xffffffff0f167810 */ /* 0x000fc80007ffe0ff */
[----:B------:R-:W-:-:S13]  /*6cd0*/  ISETP.GE.U32.AND P0, PT, R22, 0xfe, PT ;  /* 0x000000fe1600780c */ /* 0x000fda0003f06070 */
[----:B------:R-:W-:Y:S05]  /*6ce0*/  @!P0 BRA `(.L_x_223) ;  /* 0x0000000000808947 */ /* 0x000fea0003800000 */
[----:B------:R-:W-:-:S13]  /*6cf0*/  ISETP.GT.AND P0, PT, R15, 0xfe, PT ;  /* 0x000000fe0f00780c */ /* 0x000fda0003f04270 */
[----:B------:R-:W-:Y:S05]  /*6d00*/  @P0 BRA `(.L_x_224) ;  /* 0x00000000006c0947 */ /* 0x000fea0003800000 */
[----:B------:R-:W-:-:S13]  /*6d10*/  ISETP.GE.AND P0, PT, R15, 0x1, PT ;  /* 0x000000010f00780c */ /* 0x000fda0003f06270 */
[----:B------:R-:W-:Y:S05]  /*6d20*/  @P0 BRA `(.L_x_225) ;  /* 0x0000000000980947 */ /* 0x000fea0003800000 */
[----:B------:R-:W-:Y:S02]  /*6d30*/  ISETP.GE.AND P0, PT, R15, -0x18, PT ;  /* 0xffffffe80f00780c */ /* 0x000fe40003f06270 */
[----:B------:R-:W-:-:S11]  /*6d40*/  LOP3.LUT R0, R0, 0x80000000, RZ, 0xc0, !PT ;  /* 0x8000000000007812 */ /* 0x000fd600078ec0ff */
[----:B------:R-:W-:Y:S05]  /*6d50*/  @!P0 BRA `(.L_x_225) ;  /* 0x00000000008c8947 */ /* 0x000fea0003800000 */
[CCC-:B------:R-:W-:Y:S01]  /*6d60*/  FFMA.RZ R22, R27.reuse, R25.reuse, R28.reuse ;  /* 0x000000191b167223 */ /* 0x1c0fe2000000c01c */
[CCC-:B------:R-:W-:Y:S01]  /*6d70*/  FFMA.RP R24, R27.reuse, R25.reuse, R28.reuse ;  /* 0x000000191b187223 */ /* 0x1c0fe2000000801c */
[----:B------:R-:W-:Y:S01]  /*6d80*/  FFMA.RM R27, R27, R25, R28 ;  /* 0x000000191b1b7223 */ /* 0x000fe2000000401c */
[C---:B------:R-:W-:Y:S02]  /*6d90*/  IADD3 R25, PT, PT, R15.reuse, 0x20, RZ ;  /* 0x000000200f197810 */ /* 0x040fe40007ffe0ff */
[----:B------:R-:W-:Y:S02]  /*6da0*/  LOP3.LUT R22, R22, 0x7fffff, RZ, 0xc0, !PT ;  /* 0x007fffff16167812 */ /* 0x000fe400078ec0ff */
[C---:B------:R-:W-:Y:S02]  /*6db0*/  ISETP.NE.AND P4, PT, R15.reuse, RZ, PT ;  /* 0x000000ff0f00720c */ /* 0x040fe40003f85270 */
[----:B------:R-:W-:Y:S02]  /*6dc0*/  LOP3.LUT R22, R22, 0x800000, RZ, 0xfc, !PT ;  /* 0x0080000016167812 */ /* 0x000fe400078efcff */
[----:B------:R-:W-:-:S02]  /*6dd0*/  ISETP.NE.AND P3, PT, R15, RZ, PT ;  /* 0x000000ff0f00720c */ /* 0x000fc40003f65270 */
[----:B------:R-:W-:Y:S02]  /*6de0*/  IADD3 R15, PT, PT, -R15, RZ, RZ ;  /* 0x000000ff0f0f7210 */ /* 0x000fe40007ffe1ff */
[----:B------:R-:W-:Y:S02]  /*6df0*/  SHF.L.U32 R25, R22, R25, RZ ;  /* 0x0000001916197219 */ /* 0x000fe400000006ff */
[----:B------:R-:W-:Y:S02]  /*6e00*/  FSETP.NEU.FTZ.AND P0, PT, R24, R27, PT ;  /* 0x0000001b1800720b */ /* 0x000fe40003f1d000 */
[----:B------:R-:W-:Y:S02]  /*6e10*/  SEL R15, R15, RZ, P4 ;  /* 0x000000ff0f0f7207 */ /* 0x000fe40002000000 */
[----:B------:R-:W-:Y:S02]  /*6e20*/  ISETP.NE.AND P3, PT, R25, RZ, P3 ;  /* 0x000000ff1900720c */ /* 0x000fe40001f65270 */
[----:B------:R-:W-:-:S02]  /*6e30*/  SHF.R.U32.HI R25, RZ, R15, R22 ;  /* 0x0000000fff197219 */ /* 0x000fc40000011616 */
[----:B------:R-:W-:Y:S02]  /*6e40*/  PLOP3.LUT P0, PT, P0, P3, PT, 0xf8, 0x8f ;  /* 0x00000000008f781c */ /* 0x000fe40000707f70 */
[----:B------:R-:W-:Y:S02]  /*6e50*/  SHF.R.U32.HI R15, RZ, 0x1, R25 ;  /* 0x00000001ff0f7819 */ /* 0x000fe40000011619 */
[----:B------:R-:W-:-:S04]  /*6e60*/  SEL R22, RZ, 0x1, !P0 ;  /* 0x00000001ff167807 */ /* 0x000fc80004000000 */
[----:B------:R-:W-:-:S04]  /*6e70*/  LOP3.LUT R22, R22, 0x1, R15, 0xf8, !PT ;  /* 0x0000000116167812 */ /* 0x000fc800078ef80f */
[----:B------:R-:W-:-:S04]  /*6e80*/  LOP3.LUT R22, R22, R25, RZ, 0xc0, !PT ;  /* 0x0000001916167212 */ /* 0x000fc800078ec0ff */
[----:B------:R-:W-:-:S04]  /*6e90*/  IADD3 R15, PT, PT, R15, R22, RZ ;  /* 0x000000160f0f7210 */ /* 0x000fc80007ffe0ff */
[----:B------:R-:W-:Y:S01]  /*6ea0*/  LOP3.LUT R0, R15, R0, RZ, 0xfc, !PT ;  /* 0x000000000f007212 */ /* 0x000fe200078efcff */
[----:B------:R-:W-:Y:S06]  /*6eb0*/  BRA `(.L_x_225) ;  /* 0x0000000000347947 */ /* 0x000fec0003800000 */
.L_x_224:
[----:B------:R-:W-:-:S04]  /*6ec0*/  LOP3.LUT R0, R0, 0x80000000, RZ, 0xc0, !PT ;  /* 0x8000000000007812 */ /* 0x000fc800078ec0ff */
[----:B------:R-:W-:Y:S01]  /*6ed0*/  LOP3.LUT R0, R0, 0x7f800000, RZ, 0xfc, !PT ;  /* 0x7f80000000007812 */ /* 0x000fe200078efcff */
[----:B------:R-:W-:Y:S06]  /*6ee0*/  BRA `(.L_x_225) ;  /* 0x0000000000287947 */ /* 0x000fec0003800000 */
.L_x_223:
[----:B------:R-:W-:Y:S01]  /*6ef0*/  LEA R0, R29, R0, 0x17 ;  /* 0x000000001d007211 */ /* 0x000fe200078eb8ff */
[----:B------:R-:W-:Y:S06]  /*6f00*/  BRA `(.L_x_225) ;  /* 0x0000000000207947 */ /* 0x000fec0003800000 */
.L_x_222:
[----:B------:R-:W-:-:S04]  /*6f10*/  LOP3.LUT R0, R27, 0x80000000, R0, 0x48, !PT ;  /* 0x800000001b007812 */ /* 0x000fc800078e4800 */
[----:B------:R-:W-:Y:S01]  /*6f20*/  LOP3.LUT R0, R0, 0x7f800000, RZ, 0xfc, !PT ;  /* 0x7f80000000007812 */ /* 0x000fe200078efcff */
[----:B------:R-:W-:Y:S06]  /*6f30*/  BRA `(.L_x_225) ;  /* 0x0000000000147947 */ /* 0x000fec0003800000 */
.L_x_221:
[----:B------:R-:W-:Y:S01]  /*6f40*/  LOP3.LUT R0, R27, 0x80000000, R0, 0x48, !PT ;  /* 0x800000001b007812 */ /* 0x000fe200078e4800 */
[----:B------:R-:W-:Y:S06]  /*6f50*/  BRA `(.L_x_225) ;  /* 0x00000000000c7947 */ /* 0x000fec0003800000 */
.L_x_220:
[----:B------:R-:W0:Y:S01]  /*6f60*/  MUFU.RSQ R0, -QNAN ;  /* 0xffc0000000007908 */ /* 0x000e220000001400 */
[----:B------:R-:W-:Y:S05]  /*6f70*/  BRA `(.L_x_225) ;  /* 0x0000000000047947 */ /* 0x000fea0003800000 */
.L_x_219:
[----:B------:R-:W-:-:S07]  /*6f80*/  FADD.FTZ R0, R0, R3 ;  /* 0x0000000300007221 */ /* 0x000fce0000010000 */
.L_x_225:
[----:B------:R-:W-:Y:S01]  /*6f90*/  HFMA2 R25, -RZ, RZ, 0, 0 ;  /* 0x00000000ff197431 */ /* 0x000fe200000001ff */
[----:B------:R-:W-:Y:S02]  /*6fa0*/  MOV R24, R2 ;  /* 0x0000000200187202 */ /* 0x000fe40000000f00 */
[----:B0-----:R-:W-:Y:S02]  /*6fb0*/  MOV R15, R0 ;  /* 0x00000000000f7202 */ /* 0x001fe40000000f00 */
[----:B------:R-:W-:Y:S05]  /*6fc0*/  RET.REL.NODEC R24 `(qr_decompose_f32) ;  /* 0xffffff90180c7950 */ /* 0x000fea0003c3ffff */
.L_x_226:
        /* <DEDUP_REMOVED lines=11> */
.L_x_617:


//--------------------- .text.cholesky_decompose_f64 --------------------------
	.section	.text.cholesky_decompose_f64,"ax",@progbits
	.align	128
        .global         cholesky_decompose_f64
        .type           cholesky_decompose_f64,@function
        .size           cholesky_decompose_f64,(.L_x_619 - cholesky_decompose_f64)
        .other          cholesky_decompose_f64,@"STO_CUDA_ENTRY STV_DEFAULT"
cholesky_decompose_f64:
.text.cholesky_decompose_f64:
[----:B------:R-:W-:Y:S01]  /*0000*/  LDC R1, c[0x0][0x37c] ;  /* 0x0000df00ff017b82 */ /* 0x000fe20000000800 */
[----:B------:R-:W0:Y:S07]  /*0010*/  S2R R0, SR_TID.X ;  /* 0x0000000000007919 */ /* 0x000e2e0000002100 */
[----:B------:R-:W0:Y:S01]  /*0020*/  S2UR UR4, SR_CTAID.X ;  /* 0x00000000000479c3 */ /* 0x000e220000002500 */
[----:B------:R-:W1:Y:S01]  /*0030*/  LDCU UR6, c[0x0][0x388] ;  /* 0x00007100ff0677ac */ /* 0x000e620008000800 */
[----:B0-----:R-:W-:-:S04]  /*0040*/  LOP3.LUT P0, RZ, R0, UR4, RZ, 0xfc, !PT ;  /* 0x0000000400ff7c12 */ /* 0x001fc8000f80fcff */
[----:B-1----:R-:W-:-:S13]  /*0050*/  ISETP.EQ.OR P0, PT, RZ, UR6, P0 ;  /* 0x00000006ff007c0c */ /* 0x002fda0008702670 */
[----:B------:R-:W-:Y:S05]  /*0060*/  @P0 EXIT ;  /* 0x000000000000094d */ /* 0x000fea0003800000 */
[----:B------:R-:W-:Y:S01]  /*0070*/  IMAD.MOV.U32 R2, RZ, RZ, RZ ;  /* 0x000000ffff027224 */ /* 0x000fe200078e00ff */
[----:B------:R-:W-:Y:S01]  /*0080*/  PRMT R3, RZ, 0x7610, R3 ;  /* 0x00007610ff037816 */ /* 0x000fe20000000003 */
[----:B------:R-:W0:Y:S01]  /*0090*/  LDCU.U16 UR11, c[0x0][0x388] ;  /* 0x00007100ff0b77ac */ /* 0x000e220008000400 */
[----:B------:R-:W-:Y:S02]  /*00a0*/  PRMT R4, RZ, 0x7610, R4 ;  /* 0x00007610ff047816 */ /* 0x000fe40000000004 */
[----:B------:R-:W-:Y:S01]  /*00b0*/  PRMT R5, RZ, 0x7610, R5 ;  /* 0x00007610ff057816 */ /* 0x000fe20000000005 */
[----:B------:R-:W1:Y:S01]  /*00c0*/  LDCU.64 UR12, c[0x0][0x358] ;  /* 0x00006b00ff0c77ac */ /* 0x000e620008000a00 */
[----:B------:R-:W-:-:S12]  /*00d0*/  UIADD3 UR6, UPT, UPT, UR6, -0x1, URZ ;  /* 0xffffffff06067890 */ /* 0x000fd8000fffe0ff */
.L_x_267:
[----:B------:R-:W-:Y:S01]  /*00e0*/  LOP3.LUT R0, RZ, R4, RZ, 0x33, !PT ;  /* 0x00000004ff007212 */ /* 0x000fe200078e33ff */
[----:B01234-:R-:W2:Y:S01]  /*00f0*/  LDC R12, c[0x0][0x388] ;  /* 0x0000e200ff0c7b82 */ /* 0x01fea20000000800 */
[----:B------:R-:W-:Y:S01]  /*0100*/  ISETP.NE.AND P0, PT, R2, RZ, PT ;  /* 0x000000ff0200720c */ /* 0x000fe20003f05270 */
[----:B------:R-:W-:Y:S01]  /*0110*/  IMAD.MOV.U32 R6, RZ, RZ, R2 ;  /* 0x000000ffff067224 */ /* 0x000fe200078e0002 */
[----:B------:R-:W-:Y:S02]  /*0120*/  R2UR UR4, R0 ;  /* 0x00000000000472ca */ /* 0x000fe400000e0000 */
[----:B------:R-:W-:Y:S02]  /*0130*/  CS2R R22, SRZ ;  /* 0x0000000000167805 */ /* 0x000fe4000001ff00 */
[----:B------:R-:W-:Y:S02]  /*0140*/  LOP3.LUT R0, R4, 0x7, RZ, 0xc0, !PT ;  /* 0x0000000704007812 */ /* 0x000fe400078ec0ff */
[----:B------:R-:W-:-:S02]  /*0150*/  LOP3.LUT R8, R3, 0x3, RZ, 0x3c, !PT ;  /* 0x0000000303087812 */ /* 0x000fc400078e3cff */
[----:B------:R-:W-:Y:S01]  /*0160*/  LOP3.LUT R13, R5, 0xf, RZ, 0xc0, !PT ;  /* 0x0000000f050d7812 */ /* 0x000fe200078ec0ff */
[----:B------:R-:W-:Y:S01]  /*0170*/  VIADD R26, R0, 0xffffffff ;  /* 0xffffffff001a7836 */ /* 0x000fe20000000000 */
[----:B------:R-:W-:Y:S02]  /*0180*/  IADD3 R7, PT, PT, -R2, UR6, RZ ;  /* 0x0000000602077c10 */ /* 0x000fe4000fffe1ff */
[----:B0-----:R-:W-:Y:S02]  /*0190*/  IADD3 R8, PT, PT, R8, UR11, RZ ;  /* 0x0000000b08087c10 */ /* 0x001fe4000fffe0ff */
[----:B------:R-:W-:Y:S01]  /*01a0*/  IADD3 R27, PT, PT, R13, -0x1, RZ ;  /* 0xffffffff0d1b7810 */ /* 0x000fe20007ffe0ff */
[----:B------:R-:W-:-:S04]  /*01b0*/  UIADD3 UR4, UPT, UPT, UR11, UR4, URZ ;  /* 0x000000040b047290 */ /* 0x000fc8000fffe0ff */
[----:B------:R-:W-:-:S04]  /*01c0*/  ULOP3.LUT UR9, UR4, 0x7, URZ, 0xc0, !UPT ;  /* 0x0000000704097892 */ /* 0x000fc8000f8ec0ff */
[----:B------:R-:W-:Y:S01]  /*01d0*/  UIADD3 UR14, UPT, UPT, UR9, -0x1, URZ ;  /* 0xffffffff090e7890 */ /* 0x000fe2000fffe0ff */
[----:B--2---:R-:W-:Y:S01]  /*01e0*/  IADD3 R9, PT, PT, -R2, -0x2, R12 ;  /* 0xfffffffe02097810 */ /* 0x004fe20007ffe10c */
[----:B------:R-:W-:Y:S10]  /*01f0*/  @!P0 BRA `(.L_x_227) ;  /* 0x00000008006c8947 */ /* 0x000ff40003800000 */
[C---:B------:R-:W-:Y:S01]  /*0200*/  ISETP.GE.U32.AND P1, PT, R2.reuse, 0x10, PT ;  /* 0x000000100200780c */ /* 0x040fe20003f26070 */
[----:B------:R-:W-:Y:S01]  /*0210*/  IMAD.MOV.U32 R33, RZ, RZ, RZ ;  /* 0x000000ffff217224 */ /* 0x000fe200078e00ff */
[----:B------:R-:W-:Y:S02]  /*0220*/  LOP3.LUT P0, RZ, R2, 0xf, RZ, 0xc0, !PT ;  /* 0x0000000f02ff7812 */ /* 0x000fe4000780c0ff */
[----:B------:R-:W-:-:S09]  /*0230*/  CS2R R22, SRZ ;  /* 0x0000000000167805 */ /* 0x000fd2000001ff00 */
[----:B------:R-:W-:Y:S05]  /*0240*/  @!P1 BRA `(.L_x_228) ;  /* 0x0000000400209947 */ /* 0x000fea0003800000 */
[C---:B------:R-:W-:Y:S01]  /*0250*/  LOP3.LUT R33, R2.reuse, 0xfffffff0, RZ, 0xc0, !PT ;  /* 0xfffffff002217812 */ /* 0x040fe200078ec0ff */
[----:B------:R-:W-:Y:S01]  /*0260*/  IMAD R32, R2, R12, 0x7 ;  /* 0x0000000702207424 */ /* 0x000fe200078e020c */
[----:B------:R-:W-:Y:S02]  /*0270*/  CS2R R22, SRZ ;  /* 0x0000000000167805 */ /* 0x000fe4000001ff00 */
[----:B------:R-:W-:-:S07]  /*0280*/  IADD3 R34, PT, PT, -R33, RZ, RZ ;  /* 0x000000ff21227210 */ /* 0x000fce0007ffe1ff */
.L_x_229:
[----:B------:R-:W0:Y:S01]  /*0290*/  LDC.64 R10, c[0x0][0x380] ;  /* 0x0000e000ff0a7b82 */ /* 0x000e220000000a00 */
[C---:B------:R-:W-:Y:S01]  /*02a0*/  VIADD R21, R32.reuse, 0xfffffff9 ;  /* 0xfffffff920157836 */ /* 0x040fe20000000000 */
[----:B------:R-:W-:-:S03]  /*02b0*/  IADD3 R31, PT, PT, R32, -0x6, RZ ;  /* 0xfffffffa201f7810 */ /* 0x000fc60007ffe0ff */
[----:B0-----:R-:W-:-:S06]  /*02c0*/  IMAD.WIDE.U32 R20, R21, 0x8, R10 ;  /* 0x0000000815147825 */ /* 0x001fcc00078e000a */
[----:B-1----:R-:W2:Y:S01]  /*02d0*/  LDG.E.64 R20, desc[UR12][R20.64] ;  /* 0x0000000c14147981 */ /* 0x002ea2000c1e1b00 */
[----:B------:R-:W-:-:S06]  /*02e0*/  IMAD.WIDE.U32 R30, R31, 0x8, R10 ;  /* 0x000000081f1e7825 */ /* 0x000fcc00078e000a */
[----:B------:R-:W3:Y:S01]  /*02f0*/  LDG.E.64 R30, desc[UR12][R30.64] ;  /* 0x0000000c1e1e7981 */ /* 0x000ee2000c1e1b00 */
[C---:B------:R-:W-:Y:S01]  /*0300*/  VIADD R29, R32.reuse, 0xfffffffb ;  /* 0xfffffffb201d7836 */ /* 0x040fe20000000000 */
[----:B------:R-:W-:-:S03]  /*0310*/  IADD3 R15, PT, PT, R32, -0x4, RZ ;  /* 0xfffffffc200f7810 */ /* 0x000fc60007ffe0ff */
[----:B------:R-:W-:-:S04]  /*0320*/  IMAD.WIDE.U32 R28, R29, 0x8, R10 ;  /* 0x000000081d1c7825 */ /* 0x000fc800078e000a */
[--C-:B------:R-:W-:Y:S02]  /*0330*/  IMAD.WIDE.U32 R14, R15, 0x8, R10.reuse ;  /* 0x000000080f0e7825 */ /* 0x100fe400078e000a */
[----:B------:R-:W4:Y:S02]  /*0340*/  LDG.E.64 R28, desc[UR12][R28.64] ;  /* 0x0000000c1c1c7981 */ /* 0x000f24000c1e1b00 */
[C---:B------:R-:W-:Y:S02]  /*0350*/  VIADD R17, R32.reuse, 0xfffffffd ;  /* 0xfffffffd20117836 */ /* 0x040fe40000000000 */
[----:B------:R-:W5:Y:S01]  /*0360*/  LDG.E.64 R14, desc[UR12][R14.64] ;  /* 0x0000000c0e0e7981 */ /* 0x000f62000c1e1b00 */
[----:B------:R-:W-:Y:S01]  /*0370*/  IADD3 R19, PT, PT, R32, -0x2, RZ ;  /* 0xfffffffe20137810 */ /* 0x000fe20007ffe0ff */
[----:B------:R-:W-:-:S04]  /*0380*/  IMAD.WIDE.U32 R16, R17, 0x8, R10 ;  /* 0x0000000811107825 */ /* 0x000fc800078e000a */
[----:B------:R-:W-:Y:S02]  /*0390*/  IMAD.WIDE.U32 R18, R19, 0x8, R10 ;  /* 0x0000000813127825 */ /* 0x000fe400078e000a */
[----:B------:R-:W5:Y:S04]  /*03a0*/  LDG.E.64 R16, desc[UR12][R16.64] ;  /* 0x0000000c10107981 */ /* 0x000f68000c1e1b00 */
[----:B------:R-:W5:Y:S01]  /*03b0*/  LDG.E.64 R18, desc[UR12][R18.64] ;  /* 0x0000000c12127981 */ /* 0x000f62000c1e1b00 */
[----:B------:R-:W-:-:S05]  /*03c0*/  IADD3 R25, PT, PT, R32, 0x1, RZ ;  /* 0x0000000120197810 */ /* 0x000fca0007ffe0ff */
[----:B------:R-:W-:-:S06]  /*03d0*/  IMAD.WIDE.U32 R24, R25, 0x8, R10 ;  /* 0x0000000819187825 */ /* 0x000fcc00078e000a */
[----:B------:R-:W5:Y:S01]  /*03e0*/  LDG.E.64 R24, desc[UR12][R24.64] ;  /* 0x0000000c18187981 */ /* 0x000f62000c1e1b00 */
[----:B--2---:R-:W-:Y:S01]  /*03f0*/  DFMA R22, R20, R20, R22 ;  /* 0x000000141416722b */ /* 0x004fe20000000016 */
[----:B------:R-:W-:-:S04]  /*0400*/  VIADD R21, R32, 0xffffffff ;  /* 0xffffffff20157836 */ /* 0x000fc80000000000 */
[----:B------:R-:W-:-:S03]  /*0410*/  IMAD.WIDE.U32 R20, R21, 0x8, R10 ;  /* 0x0000000815147825 */ /* 0x000fc600078e000a */
[----:B---3--:R-:W-:-:S03]  /*0420*/  DFMA R30, R30, R30, R22 ;  /* 0x0000001e1e1e722b */ /* 0x008fc60000000016 */
[----:B------:R-:W2:Y:S01]  /*0430*/  LDG.E.64 R20, desc[UR12][R20.64] ;  /* 0x0000000c14147981 */ /* 0x000ea2000c1e1b00 */
[----:B------:R-:W-:-:S06]  /*0440*/  IMAD.WIDE.U32 R22, R32, 0x8, R10 ;  /* 0x0000000820167825 */ /* 0x000fcc00078e000a */
[----:B------:R-:W3:Y:S01]  /*0450*/  LDG.E.64 R22, desc[UR12][R22.64] ;  /* 0x0000000c16167981 */ /* 0x000ee2000c1e1b00 */
[----:B----4-:R-:W-:-:S08]  /*0460*/  DFMA R28, R28, R28, R30 ;  /* 0x0000001c1c1c722b */ /* 0x010fd0000000001e */
[----:B-----5:R-:W-:Y:S01]  /*0470*/  DFMA R28, R14, R14, R28 ;  /* 0x0000000e0e1c722b */ /* 0x020fe2000000001c */
[----:B------:R-:W-:-:S04]  /*0480*/  VIADD R15, R32, 0x2 ;  /* 0x00000002200f7836 */ /* 0x000fc80000000000 */
[----:B------:R-:W-:-:S03]  /*0490*/  IMAD.WIDE.U32 R14, R15, 0x8, R10 ;  /* 0x000000080f0e7825 */ /* 0x000fc600078e000a */
[----:B------:R-:W-:Y:S01]  /*04a0*/  DFMA R28, R16, R16, R28 ;  /* 0x00000010101c722b */ /* 0x000fe2000000001c */
[C---:B------:R-:W-:Y:S02]  /*04b0*/  IADD3 R17, PT, PT, R32.reuse, 0x3, RZ ;  /* 0x0000000320117810 */ /* 0x040fe40007ffe0ff */
[----:B------:R-:W4:Y:S03]  /*04c0*/  LDG.E.64 R14, desc[UR12][R14.64] ;  /* 0x0000000c0e0e7981 */ /* 0x000f26000c1e1b00 */
[----:B------:R-:W-:Y:S02]  /*04d0*/  IMAD.WIDE.U32 R16, R17, 0x8, R10 ;  /* 0x0000000811107825 */ /* 0x000fe400078e000a */
[----:B------:R-:W-:Y:S02]  /*04e0*/  DFMA R28, R18, R18, R28 ;  /* 0x00000012121c722b */ /* 0x000fe4000000001c */
[----:B------:R-:W-:-:S02]  /*04f0*/  VIADD R19, R32, 0x4 ;  /* 0x0000000420137836 */ /* 0x000fc40000000000 */
[----:B------:R-:W5:Y:S02]  /*0500*/  LDG.E.64 R16, desc[UR12][R16.64] ;  /* 0x0000000c10107981 */ /* 0x000f64000c1e1b00 */
[----:B------:R-:W-:-:S06]  /*0510*/  IMAD.WIDE.U32 R18, R19, 0x8, R10 ;  /* 0x0000000813127825 */ /* 0x000fcc00078e000a */
[----:B------:R-:W5:Y:S01]  /*0520*/  LDG.E.64 R18, desc[UR12][R18.64] ;  /* 0x0000000c12127981 */ /* 0x000f62000c1e1b00 */
[C---:B------:R-:W-:Y:S01]  /*0530*/  IADD3 R31, PT, PT, R32.reuse, 0x7, RZ ;  /* 0x00000007201f7810 */ /* 0x040fe20007ffe0ff */
[----:B--2---:R-:W-:Y:S01]  /*0540*/  DFMA R28, R20, R20, R28 ;  /* 0x00000014141c722b */ /* 0x004fe2000000001c */
[----:B------:R-:W-:-:S05]  /*0550*/  IADD3 R21, PT, PT, R32, 0x5, RZ ;  /* 0x0000000520157810 */ /* 0x000fca0007ffe0ff */
[--C-:B------:R-:W-:Y:S02]  /*0560*/  IMAD.WIDE.U32 R20, R21, 0x8, R10.reuse ;  /* 0x0000000815147825 */ /* 0x100fe400078e000a */
[----:B---3--:R-:W-:Y:S02]  /*0570*/  DFMA R28, R22, R22, R28 ;  /* 0x00000016161c722b */ /* 0x008fe4000000001c */
[----:B------:R-:W-:Y:S02]  /*0580*/  VIADD R23, R32, 0x6 ;  /* 0x0000000620177836 */ /* 0x000fe40000000000 */
[----:B------:R-:W2:Y:S02]  /*0590*/  LDG.E.64 R20, desc[UR12][R20.64] ;  /* 0x0000000c14147981 */ /* 0x000ea4000c1e1b00 */
[----:B------:R-:W-:Y:S02]  /*05a0*/  IMAD.WIDE.U32 R22, R23, 0x8, R10 ;  /* 0x0000000817167825 */ /* 0x000fe400078e000a */
[----:B------:R-:W-:-:S03]  /*05b0*/  DFMA R28, R24, R24, R28 ;  /* 0x00000018181c722b */ /* 0x000fc6000000001c */
[----:B------:R0:W3:Y:S02]  /*05c0*/  LDG.E.64 R24, desc[UR12][R22.64] ;  /* 0x0000000c16187981 */ /* 0x0000e4000c1e1b00 */
[----:B0-----:R-:W-:-:S04]  /*05d0*/  IMAD.WIDE.U32 R22, R31, 0x8, R10 ;  /* 0x000000081f167825 */ /* 0x001fc800078e000a */
[----:B------:R-:W-:Y:S02]  /*05e0*/  VIADD R31, R32, 0x8 ;  /* 0x00000008201f7836 */ /* 0x000fe40000000000 */
[----:B------:R-:W3:Y:S02]  /*05f0*/  LDG.E.64 R22, desc[UR12][R22.64] ;  /* 0x0000000c16167981 */ /* 0x000ee4000c1e1b00 */
[----:B------:R-:W-:-:S06]  /*0600*/  IMAD.WIDE.U32 R10, R31, 0x8, R10 ;  /* 0x000000081f0a7825 */ /* 0x000fcc00078e000a */
[----:B------:R-:W3:Y:S01]  /*0610*/  LDG.E.64 R10, desc[UR12][R10.64] ;  /* 0x0000000c0a0a7981 */ /* 0x000ee2000c1e1b00 */
[----:B----4-:R-:W-:-:S08]  /*0620*/  DFMA R28, R14, R14, R28 ;  /* 0x0000000e0e1c722b */ /* 0x010fd0000000001c */
[----:B-----5:R-:W-:-:S08]  /*0630*/  DFMA R28, R16, R16, R28 ;  /* 0x00000010101c722b */ /* 0x020fd0000000001c */
[----:B------:R-:W-:Y:S01]  /*0640*/  DFMA R28, R18, R18, R28 ;  /* 0x00000012121c722b */ /* 0x000fe2000000001c */
[----:B------:R-:W-:-:S04]  /*0650*/  IADD3 R34, PT, PT, R34, 0x10, RZ ;  /* 0x0000001022227810 */ /* 0x000fc80007ffe0ff */
[----:B------:R-:W-:Y:S01]  /*0660*/  ISETP.NE.AND P1, PT, R34, RZ, PT ;  /* 0x000000ff2200720c */ /* 0x000fe20003f25270 */
[----:B------:R-:W-:Y:S02]  /*0670*/  VIADD R32, R32, 0x10 ;  /* 0x0000001020207836 */ /* 0x000fe40000000000 */
[----:B--2---:R-:W-:-:S08]  /*0680*/  DFMA R28, R20, R20, R28 ;  /* 0x00000014141c722b */ /* 0x004fd0000000001c */
[----:B---3--:R-:W-:-:S08]  /*0690*/  DFMA R28, R24, R24, R28 ;  /* 0x00000018181c722b */ /* 0x008fd0000000001c */
[----:B------:R-:W-:-:S08]  /*06a0*/  DFMA R28, R22, R22, R28 ;  /* 0x00000016161c722b */ /* 0x000fd0000000001c */
[----:B------:R-:W-:Y:S01]  /*06b0*/  DFMA R22, R10, R10, R28 ;  /* 0x0000000a0a16722b */ /* 0x000fe2000000001c */
[----:B------:R-:W-:Y:S10]  /*06c0*/  @P1 BRA `(.L_x_229) ;  /* 0xfffffff800f01947 */ /* 0x000ff4000383ffff */
.L_x_228:
[----:B------:R-:W-:Y:S05]  /*06d0*/  @!P0 BRA `(.L_x_227) ;  /* 0x0000000400348947 */ /* 0x000fea0003800000 */
[----:B------:R-:W-:Y:S02]  /*06e0*/  ISETP.GE.U32.AND P0, PT, R27, 0x7, PT ;  /* 0x000000071b00780c */ /* 0x000fe40003f06070 */
[----:B------:R-:W-:-:S11]  /*06f0*/  LOP3.LUT P1, RZ, R13, 0x7, RZ, 0xc0, !PT ;  /* 0x000000070dff7812 */ /* 0x000fd6000782c0ff */
[----:B------:R-:W-:Y:S05]  /*0700*/  @!P0 BRA `(.L_x_230) ;  /* 0x0000000000888947 */ /* 0x000fea0003800000 */
[----:B------:R-:W0:Y:S01]  /*0710*/  LDC.64 R10, c[0x0][0x380] ;  /* 0x0000e000ff0a7b82 */ /* 0x000e220000000a00 */
[----:B------:R-:W-:-:S05]  /*0720*/  IMAD R32, R2, R12, R33 ;  /* 0x0000000c02207224 */ /* 0x000fca00078e0221 */
[C---:B------:R-:W-:Y:S01]  /*0730*/  IADD3 R29, PT, PT, R32.reuse, 0x1, RZ ;  /* 0x00000001201d7810 */ /* 0x040fe20007ffe0ff */
[C---:B------:R-:W-:Y:S02]  /*0740*/  VIADD R25, R32.reuse, 0x2 ;  /* 0x0000000220197836 */ /* 0x040fe40000000000 */
[----:B0-----:R-:W-:-:S04]  /*0750*/  IMAD.WIDE.U32 R30, R32, 0x8, R10 ;  /* 0x00000008201e7825 */ /* 0x001fc800078e000a */
[--C-:B------:R-:W-:Y:S02]  /*0760*/  IMAD.WIDE.U32 R28, R29, 0x8, R10.reuse ;  /* 0x000000081d1c7825 */ /* 0x100fe400078e000a */
[----:B-1----:R-:W2:Y:S02]  /*0770*/  LDG.E.64 R30, desc[UR12][R30.64] ;  /* 0x0000000c1e1e7981 */ /* 0x002ea4000c1e1b00 */
[----:B------:R-:W-:Y:S02]  /*0780*/  IMAD.WIDE.U32 R24, R25, 0x8, R10 ;  /* 0x0000000819187825 */ /* 0x000fe400078e000a */
[----:B------:R-:W3:Y:S01]  /*0790*/  LDG.E.64 R28, desc[UR12][R28.64] ;  /* 0x0000000c1c1c7981 */ /* 0x000ee2000c1e1b00 */
[----:B------:R-:W-:-:S03]  /*07a0*/  IADD3 R21, PT, PT, R32, 0x3, RZ ;  /* 0x0000000320157810 */ /* 0x000fc60007ffe0ff */
[----:B------:R-:W4:Y:S01]  /*07b0*/  LDG.E.64 R24, desc[UR12][R24.64] ;  /* 0x0000000c18187981 */ /* 0x000f22000c1e1b00 */
[C---:B------:R-:W-:Y:S02]  /*07c0*/  VIADD R19, R32.reuse, 0x4 ;  /* 0x0000000420137836 */ /* 0x040fe40000000000 */
[----:B------:R-:W-:Y:S01]  /*07d0*/  IMAD.WIDE.U32 R20, R21, 0x8, R10 ;  /* 0x0000000815147825 */ /* 0x000fe200078e000a */
[----:B------:R-:W-:-:S03]  /*07e0*/  IADD3 R15, PT, PT, R32, 0x5, RZ ;  /* 0x00000005200f7810 */ /* 0x000fc60007ffe0ff */
[--C-:B------:R-:W-:Y:S02]  /*07f0*/  IMAD.WIDE.U32 R18, R19, 0x8, R10.reuse ;  /* 0x0000000813127825 */ /* 0x100fe400078e000a */
[----:B------:R-:W5:Y:S02]  /*0800*/  LDG.E.64 R20, desc[UR12][R20.64] ;  /* 0x0000000c14147981 */ /* 0x000f64000c1e1b00 */
[--C-:B------:R-:W-:Y:S02]  /*0810*/  IMAD.WIDE.U32 R14, R15, 0x8, R10.reuse ;  /* 0x000000080f0e7825 */ /* 0x100fe400078e000a */
[----:B------:R-:W5:Y:S02]  /*0820*/  LDG.E.64 R18, desc[UR12][R18.64] ;  /* 0x0000000c12127981 */ /* 0x000f64000c1e1b00 */
[C---:B------:R-:W-:Y:S02]  /*0830*/  VIADD R17, R32.reuse, 0x6 ;  /* 0x0000000620117836 */ /* 0x040fe40000000000 */
[----:B------:R-:W5:Y:S01]  /*0840*/  LDG.E.64 R14, desc[UR12][R14.64] ;  /* 0x0000000c0e0e7981 */ /* 0x000f62000c1e1b00 */
[----:B------:R-:W-:Y:S01]  /*0850*/  IADD3 R35, PT, PT, R32, 0x7, RZ ;  /* 0x0000000720237810 */ /* 0x000fe20007ffe0ff */
[----:B------:R-:W-:-:S04]  /*0860*/  IMAD.WIDE.U32 R16, R17, 0x8, R10 ;  /* 0x0000000811107825 */ /* 0x000fc800078e000a */
[----:B------:R-:W-:Y:S02]  /*0870*/  IMAD.WIDE.U32 R10, R35, 0x8, R10 ;  /* 0x00000008230a7825 */ /* 0x000fe400078e000a */
[----:B------:R-:W5:Y:S04]  /*0880*/  LDG.E.64 R16, desc[UR12][R16.64] ;  /* 0x0000000c10107981 */ /* 0x000f68000c1e1b00 */
[----:B------:R-:W5:Y:S01]  /*0890*/  LDG.E.64 R10, desc[UR12][R10.64] ;  /* 0x0000000c0a0a7981 */ /* 0x000f62000c1e1b00 */
[----:B------:R-:W-:Y:S01]  /*08a0*/  VIADD R33, R33, 0x8 ;  /* 0x0000000821217836 */ /* 0x000fe20000000000 */
[----:B--2---:R-:W-:-:S08]  /*08b0*/  DFMA R22, R30, R30, R22 ;  /* 0x0000001e1e16722b */ /* 0x004fd00000000016 */
[----:B---3--:R-:W-:-:S08]  /*08c0*/  DFMA R22, R28, R28, R22 ;  /* 0x0000001c1c16722b */ /* 0x008fd00000000016 */
[----:B----4-:R-:W-:-:S08]  /*08d0*/  DFMA R22, R24, R24, R22 ;  /* 0x000000181816722b */ /* 0x010fd00000000016 */
[----:B-----5:R-:W-:-:S08]  /*08e0*/  DFMA R22, R20, R20, R22 ;  /* 0x000000141416722b */ /* 0x020fd00000000016 */
[----:B------:R-:W-:-:S08]  /*08f0*/  DFMA R22, R18, R18, R22 ;  /* 0x000000121216722b */ /* 0x000fd00000000016 */
[----:B------:R-:W-:-:S08]  /*0900*/  DFMA R22, R14, R14, R22 ;  /* 0x0000000e0e16722b */ /* 0x000fd00000000016 */
[----:B------:R-:W-:-:S08]  /*0910*/  DFMA R22, R16, R16, R22 ;  /* 0x000000101016722b */ /* 0x000fd00000000016 */
[----:B------:R-:W-:-:S11]  /*0920*/  DFMA R22, R10, R10, R22 ;  /* 0x0000000a0a16722b */ /* 0x000fd60000000016 */
.L_x_230:
[----:B------:R-:W-:Y:S05]  /*0930*/  @!P1 BRA `(.L_x_227) ;  /* 0x00000000009c9947 */ /* 0x000fea0003800000 */
[----:B------:R-:W-:Y:S02]  /*0940*/  ISETP.GE.U32.AND P0, PT, R26, 0x3, PT ;  /* 0x000000031a00780c */ /* 0x000fe40003f06070 */
[----:B------:R-:W-:-:S04]  /*0950*/  LOP3.LUT R20, R0, 0x3, RZ, 0xc0, !PT ;  /* 0x0000000300147812 */ /* 0x000fc800078ec0ff */
[----:B------:R-:W-:-:S07]  /*0960*/  ISETP.NE.AND P1, PT, R20, RZ, PT ;  /* 0x000000ff1400720c */ /* 0x000fce0003f25270 */
[----:B------:R-:W-:Y:S06]  /*0970*/  @!P0 BRA `(.L_x_231) ;  /* 0x0000000000488947 */ /* 0x000fec0003800000 */
[----:B------:R-:W0:Y:S01]  /*0980*/  LDC.64 R16, c[0x0][0x380] ;  /* 0x0000e000ff107b82 */ /* 0x000e220000000a00 */
[----:B------:R-:W-:-:S05]  /*0990*/  IMAD R21, R2, R12, R33 ;  /* 0x0000000c02157224 */ /* 0x000fca00078e0221 */
[C---:B------:R-:W-:Y:S01]  /*09a0*/  IADD3 R11, PT, PT, R21.reuse, 0x1, RZ ;  /* 0x00000001150b7810 */ /* 0x040fe20007ffe0ff */
[C---:B------:R-:W-:Y:S02]  /*09b0*/  VIADD R15, R21.reuse, 0x2 ;  /* 0x00000002150f7836 */ /* 0x040fe40000000000 */
[----:B0-----:R-:W-:-:S05]  /*09c0*/  IMAD.WIDE.U32 R24, R21, 0x8, R16 ;  /* 0x0000000815187825 */ /* 0x001fca00078e0010 */
[----:B-1----:R-:W2:Y:S01]  /*09d0*/  LDG.E.64 R18, desc[UR12][R24.64] ;  /* 0x0000000c18127981 */ /* 0x002ea2000c1e1b00 */
[----:B------:R-:W-:Y:S01]  /*09e0*/  IMAD.WIDE.U32 R10, R11, 0x8, R16 ;  /* 0x000000080b0a7825 */ /* 0x000fe200078e0010 */
[----:B------:R-:W-:-:S03]  /*09f0*/  IADD3 R21, PT, PT, R21, 0x3, RZ ;  /* 0x0000000315157810 */ /* 0x000fc60007ffe0ff */
[--C-:B------:R-:W-:Y:S02]  /*0a00*/  IMAD.WIDE.U32 R14, R15, 0x8, R16.reuse ;  /* 0x000000080f0e7825 */ /* 0x100fe400078e0010 */
[----:B------:R-:W3:Y:S02]  /*0a10*/  LDG.E.64 R10, desc[UR12][R10.64] ;  /* 0x0000000c0a0a7981 */ /* 0x000ee4000c1e1b00 */
[----:B------:R-:W-:Y:S02]  /*0a20*/  IMAD.WIDE.U32 R16, R21, 0x8, R16 ;  /* 0x0000000815107825 */ /* 0x000fe400078e0010 */
[----:B------:R-:W4:Y:S04]  /*0a30*/  LDG.E.64 R14, desc[UR12][R14.64] ;  /* 0x0000000c0e0e7981 */ /* 0x000f28000c1e1b00 */
[----:B------:R-:W5:Y:S01]  /*0a40*/  LDG.E.64 R16, desc[UR12][R16.64] ;  /* 0x0000000c10107981 */ /* 0x000f62000c1e1b00 */
[----:B------:R-:W-:Y:S01]  /*0a50*/  VIADD R33, R33, 0x4 ;  /* 0x0000000421217836 */ /* 0x000fe20000000000 */
[----:B--2---:R-:W-:-:S08]  /*0a60*/  DFMA R18, R18, R18, R22 ;  /* 0x000000121212722b */ /* 0x004fd00000000016 */
[----:B---3--:R-:W-:-:S08]  /*0a70*/  DFMA R18, R10, R10, R18 ;  /* 0x0000000a0a12722b */ /* 0x008fd00000000012 */
[----:B----4-:R-:W-:-:S08]  /*0a80*/  DFMA R18, R14, R14, R18 ;  /* 0x0000000e0e12722b */ /* 0x010fd00000000012 */
[----:B-----5:R-:W-:-:S11]  /*0a90*/  DFMA R22, R16, R16, R18 ;  /* 0x000000101016722b */ /* 0x020fd60000000012 */
.L_x_231:
[----:B------:R-:W-:Y:S05]  /*0aa0*/  @!P1 BRA `(.L_x_227) ;  /* 0x0000000000409947 */ /* 0x000fea0003800000 */
[----:B------:R-:W0:Y:S01]  /*0ab0*/  LDC.64 R10, c[0x0][0x380] ;  /* 0x0000e000ff0a7b82 */ /* 0x000e220000000a00 */
[----:B------:R-:W-:-:S04]  /*0ac0*/  IMAD R17, R2, R12, R33 ;  /* 0x0000000c02117224 */ /* 0x000fc800078e0221 */
[----:B0-----:R-:W-:-:S06]  /*0ad0*/  IMAD.WIDE.U32 R14, R17, 0x8, R10 ;  /* 0x00000008110e7825 */ /* 0x001fcc00078e000a */
[----:B-1----:R-:W2:Y:S01]  /*0ae0*/  LDG.E.64 R14, desc[UR12][R14.64] ;  /* 0x0000000c0e0e7981 */ /* 0x002ea2000c1e1b00 */
[----:B------:R-:W-:Y:S01]  /*0af0*/  ISETP.NE.AND P0, PT, R20, 0x1, PT ;  /* 0x000000011400780c */ /* 0x000fe20003f05270 */
[----:B--2---:R-:W-:-:S12]  /*0b00*/  DFMA R22, R14, R14, R22 ;  /* 0x0000000e0e16722b */ /* 0x004fd80000000016 */
[----:B------:R-:W-:Y:S05]  /*0b10*/  @!P0 BRA `(.L_x_227) ;  /* 0x0000000000248947 */ /* 0x000fea0003800000 */
[----:B------:R-:W-:Y:S02]  /*0b20*/  ISETP.NE.AND P0, PT, R20, 0x2, PT ;  /* 0x000000021400780c */ /* 0x000fe40003f05270 */
[----:B------:R-:W-:-:S05]  /*0b30*/  IADD3 R15, PT, PT, R17, 0x1, RZ ;  /* 0x00000001110f7810 */ /* 0x000fca0007ffe0ff */
[----:B------:R-:W-:-:S06]  /*0b40*/  IMAD.WIDE.U32 R14, R15, 0x8, R10 ;  /* 0x000000080f0e7825 */ /* 0x000fcc00078e000a */
[----:B------:R-:W-:Y:S01]  /*0b50*/  @P0 VIADD R17, R17, 0x2 ;  /* 0x0000000211110836 */ /* 0x000fe20000000000 */
[----:B------:R-:W2:Y:S03]  /*0b60*/  LDG.E.64 R14, desc[UR12][R14.64] ;  /* 0x0000000c0e0e7981 */ /* 0x000ea6000c1e1b00 */
[----:B------:R-:W-:-:S06]  /*0b70*/  @P0 IMAD.WIDE.U32 R10, R17, 0x8, R10 ;  /* 0x00000008110a0825 */ /* 0x000fcc00078e000a */
[----:B------:R-:W3:Y:S01]  /*0b80*/  @P0 LDG.E.64 R10, desc[UR12][R10.64] ;  /* 0x0000000c0a0a0981 */ /* 0x000ee2000c1e1b00 */
[----:B--2---:R-:W-:-:S08]  /*0b90*/  DFMA R22, R14, R14, R22 ;  /* 0x0000000e0e16722b */ /* 0x004fd00000000016 */
[----:B---3--:R-:W-:-:S11]  /*0ba0*/  @P0 DFMA R22, R10, R10, R22 ;  /* 0x0000000a0a16022b */ /* 0x008fd60000000016 */
.L_x_227:
[----:B------:R-:W0:Y:S01]  /*0bb0*/  LDC.64 R14, c[0x0][0x380] ;  /* 0x0000e000ff0e7b82 */ /* 0x000e220000000a00 */
[----:B------:R-:W-:-:S04]  /*0bc0*/  IMAD R11, R2, R12, R2 ;  /* 0x0000000c020b7224 */ /* 0x000fc800078e0202 */
[----:B0-----:R-:W-:-:S05]  /*0bd0*/  IMAD.WIDE.U32 R14, R11, 0x8, R14 ;  /* 0x000000080b0e7825 */ /* 0x001fca00078e000e */
[----:B-1----:R-:W2:Y:S02]  /*0be0*/  LDG.E.64 R10, desc[UR12][R14.64] ;  /* 0x0000000c0e0a7981 */ /* 0x002ea4000c1e1b00 */
[----:B--2---:R-:W-:-:S08]  /*0bf0*/  DADD R22, R10, -R22 ;  /* 0x000000000a167229 */ /* 0x004fd00000000816 */
[----:B------:R-:W-:-:S14]  /*0c00*/  DSETP.GTU.AND P0, PT, R22, RZ, PT ;  /* 0x000000ff1600722a */ /* 0x000fdc0003f0c000 */
[----:B------:R-:W-:Y:S05]  /*0c10*/  @!P0 BRA `(.L_x_232) ;  /* 0x0000003400088947 */ /* 0x000fea0003800000 */
[----:B------:R-:W0:Y:S01]  /*0c20*/  MUFU.RSQ64H R29, R23 ;  /* 0x00000017001d7308 */ /* 0x000e220000001c00 */
[----:B------:R-:W-:Y:S01]  /*0c30*/  IADD3 R28, PT, PT, R23, -0x3500000, RZ ;  /* 0xfcb00000171c7810 */ /* 0x000fe20007ffe0ff */
[----:B------:R-:W-:Y:S01]  /*0c40*/  IMAD.MOV.U32 R20, RZ, RZ, 0x0 ;  /* 0x00000000ff147424 */ /* 0x000fe200078e00ff */
[----:B------:R-:W-:Y:S02]  /*0c50*/  MOV R21, 0x3fd80000 ;  /* 0x3fd8000000157802 */ /* 0x000fe40000000f00 */
        /* <DEDUP_REMOVED lines=12> */
[----:B------:R-:W-:-:S07]  /*0d20*/  MOV R12, 0xd40 ;  /* 0x00000d40000c7802 */ /* 0x000fce0000000f00 */
[----:B------:R-:W-:Y:S05]  /*0d30*/  CALL.REL.NOINC `($__internal_5_$__cuda_sm20_dsqrt_rn_f64_mediumpath_v1) ;  /* 0x0000003800707944 */ /* 0x000fea0003c00000 */
.L_x_233:
[----:B------:R-:W0:Y:S01]  /*0d40*/  LDCU UR4, c[0x0][0x388] ;  /* 0x00007100ff0477ac */ /* 0x000e220008000800 */
[----:B------:R1:W-:Y:S01]  /*0d50*/  STG.E.64 desc[UR12][R14.64], R24 ;  /* 0x000000180e007986 */ /* 0x0003e2000c101b0c */
[----:B------:R-:W-:-:S05]  /*0d60*/  VIADD R2, R2, 0x1 ;  /* 0x0000000102027836 */ /* 0x000fca0000000000 */
[----:B0-----:R-:W-:-:S13]  /*0d70*/  ISETP.GE.U32.AND P0, PT, R2, UR4, PT ;  /* 0x0000000402007c0c */ /* 0x001fda000bf06070 */
[----:B-1----:R-:W-:Y:S05]  /*0d80*/  @P0 BRA `(.L_x_234) ;  /* 0x0000003000900947 */ /* 0x002fea0003800000 */
[----:B------:R-:W-:-:S13]  /*0d90*/  ISETP.NE.AND P0, PT, R6, RZ, PT ;  /* 0x000000ff0600720c */ /* 0x000fda0003f05270 */
[----:B------:R-:W-:Y:S05]  /*0da0*/  @!P0 BRA `(.L_x_235) ;  /* 0x0000001000788947 */ /* 0x000fea0003800000 */
[----:B------:R-:W-:Y:S02]  /*0db0*/  LOP3.LUT R28, R0, 0x3, RZ, 0xc0, !PT ;  /* 0x00000003001c7812 */ /* 0x000fe400078ec0ff */
[----:B------:R-:W-:Y:S02]  /*0dc0*/  LOP3.LUT R29, R6, 0xfffffff0, RZ, 0xc0, !PT ;  /* 0xfffffff0061d7812 */ /* 0x000fe400078ec0ff */
[----:B------:R-:W-:-:S07]  /*0dd0*/  MOV R30, R2 ;  /* 0x00000002001e7202 */ /* 0x000fce0000000f00 */
.L_x_243:
[----:B------:R-:W-:Y:S01]  /*0de0*/  ISETP.GE.U32.AND P0, PT, R6, 0x10, PT ;  /* 0x000000100600780c */ /* 0x000fe20003f06070 */
[----:B------:R-:W-:Y:S01]  /*0df0*/  IMAD.MOV.U32 R0, RZ, RZ, RZ ;  /* 0x000000ffff007224 */ /* 0x000fe200078e00ff */
[----:B------:R-:W-:-:S11]  /*0e00*/  CS2R R22, SRZ ;  /* 0x0000000000167805 */ /* 0x000fd6000001ff00 */
[----:B------:R-:W-:Y:S05]  /*0e10*/  @!P0 BRA `(.L_x_236) ;  /* 0x0000000400e08947 */ /* 0x000fea0003800000 */
[----:B------:R-:W-:Y:S01]  /*0e20*/  CS2R R22, SRZ ;  /* 0x0000000000167805 */ /* 0x000fe2000001ff00 */
[----:B------:R-:W-:-:S06]  /*0e30*/  UMOV UR4, URZ ;  /* 0x000000ff00047c82 */ /* 0x000fcc0008000000 */
.L_x_237:
[----:B------:R-:W0:Y:S08]  /*0e40*/  LDC R17, c[0x0][0x388] ;  /* 0x0000e200ff117b82 */ /* 0x000e300000000800 */
[----:B------:R-:W1:Y:S01]  /*0e50*/  LDC.64 R10, c[0x0][0x380] ;  /* 0x0000e000ff0a7b82 */ /* 0x000e620000000a00 */
[-C--:B0-----:R-:W-:Y:S02]  /*0e60*/  IMAD R0, R30, R17.reuse, UR4 ;  /* 0x000000041e007e24 */ /* 0x081fe4000f8e0211 */
[----:B------:R-:W-:-:S02]  /*0e70*/  IMAD R12, R6, R17, UR4 ;  /* 0x00000004060c7e24 */ /* 0x000fc4000f8e0211 */
[----:B-1----:R-:W-:-:S04]  /*0e80*/  IMAD.WIDE.U32 R18, R0, 0x8, R10 ;  /* 0x0000000800127825 */ /* 0x002fc800078e000a */
[----:B------:R-:W-:Y:S02]  /*0e90*/  IMAD.WIDE.U32 R32, R12, 0x8, R10 ;  /* 0x000000080c207825 */ /* 0x000fe400078e000a */
[----:B------:R-:W2:Y:S04]  /*0ea0*/  LDG.E.64 R18, desc[UR12][R18.64] ;  /* 0x0000000c12127981 */ /* 0x000ea8000c1e1b00 */
[----:B------:R-:W2:Y:S01]  /*0eb0*/  LDG.E.64 R32, desc[UR12][R32.64] ;  /* 0x0000000c20207981 */ /* 0x000ea2000c1e1b00 */
[----:B------:R-:W-:Y:S01]  /*0ec0*/  IADD3 R25, PT, PT, R0, 0x1, RZ ;  /* 0x0000000100197810 */ /* 0x000fe20007ffe0ff */
[----:B------:R-:W-:Y:S01]  /*0ed0*/  VIADD R17, R12, 0x1 ;  /* 0x000000010c117836 */ /* 0x000fe20000000000 */
[----:B------:R-:W-:Y:S01]  /*0ee0*/  IADD3 R21, PT, PT, R0, 0x2, RZ ;  /* 0x0000000200157810 */ /* 0x000fe20007ffe0ff */
[----:B------:R-:W-:-:S02]  /*0ef0*/  VIADD R31, R12, 0x2 ;  /* 0x000000020c1f7836 */ /* 0x000fc40000000000 */
[----:B------:R-:W-:-:S04]  /*0f00*/  IMAD.WIDE.U32 R24, R25, 0x8, R10 ;  /* 0x0000000819187825 */ /* 0x000fc800078e000a */
[--C-:B------:R-:W-:Y:S02]  /*0f10*/  IMAD.WIDE.U32 R16, R17, 0x8, R10.reuse ;  /* 0x0000000811107825 */ /* 0x100fe400078e000a */
[----:B------:R-:W3:Y:S02]  /*0f20*/  LDG.E.64 R24, desc[UR12][R24.64] ;  /* 0x0000000c18187981 */ /* 0x000ee4000c1e1b00 */
[----:B------:R-:W-:-:S04]  /*0f30*/  IMAD.WIDE.U32 R20, R21, 0x8, R10 ;  /* 0x0000000815147825 */ /* 0x000fc800078e000a */
[----:B------:R-:W-:Y:S02]  /*0f40*/  VIADD R35, R12, 0x3 ;  /* 0x000000030c237836 */ /* 0x000fe40000000000 */
[----:B------:R-:W4:Y:S02]  /*0f50*/  LDG.E.64 R20, desc[UR12][R20.64] ;  /* 0x0000000c14147981 */ /* 0x000f24000c1e1b00 */
[----:B------:R-:W-:-:S06]  /*0f60*/  IMAD.WIDE.U32 R34, R35, 0x8, R10 ;  /* 0x0000000823227825 */ /* 0x000fcc00078e000a */
[----:B------:R-:W5:Y:S01]  /*0f70*/  LDG.E.64 R34, desc[UR12][R34.64] ;  /* 0x0000000c22227981 */ /* 0x000f62000c1e1b00 */
[----:B--2---:R-:W-:-:S03]  /*0f80*/  DFMA R32, R18, R32, R22 ;  /* 0x000000201220722b */ /* 0x004fc60000000016 */
[----:B------:R0:W3:Y:S01]  /*0f90*/  LDG.E.64 R22, desc[UR12][R16.64] ;  /* 0x0000000c10167981 */ /* 0x0000e2000c1e1b00 */
[----:B------:R-:W-:Y:S01]  /*0fa0*/  IMAD.WIDE.U32 R18, R31, 0x8, R10 ;  /* 0x000000081f127825 */ /* 0x000fe200078e000a */
[----:B------:R-:W-:-:S05]  /*0fb0*/  IADD3 R31, PT, PT, R0, 0x3, RZ ;  /* 0x00000003001f7810 */ /* 0x000fca0007ffe0ff */
[----:B------:R-:W4:Y:S01]  /*0fc0*/  LDG.E.64 R18, desc[UR12][R18.64] ;  /* 0x0000000c12127981 */ /* 0x000f22000c1e1b00 */
[----:B0-----:R-:W-:-:S06]  /*0fd0*/  IMAD.WIDE.U32 R16, R31, 0x8, R10 ;  /* 0x000000081f107825 */ /* 0x001fcc00078e000a */
[----:B------:R-:W5:Y:S01]  /*0fe0*/  LDG.E.64 R16, desc[UR12][R16.64] ;  /* 0x0000000c10107981 */ /* 0x000f62000c1e1b00 */
[----:B---3--:R-:W-:Y:S01]  /*0ff0*/  DFMA R22, R24, R22, R32 ;  /* 0x000000161816722b */ /* 0x008fe20000000020 */
[----:B------:R-:W-:-:S07]  /*1000*/  IADD3 R25, PT, PT, R0, 0x4, RZ ;  /* 0x0000000400197810 */ /* 0x000fce0007ffe0ff */
[----:B----4-:R-:W-:Y:S01]  /*1010*/  DFMA R18, R20, R18, R22 ;  /* 0x000000121412722b */ /* 0x010fe20000000016 */
[----:B------:R-:W-:Y:S02]  /*1020*/  VIADD R23, R12, 0x4 ;  /* 0x000000040c177836 */ /* 0x000fe40000000000 */
[----:B------:R-:W-:Y:S01]  /*1030*/  IMAD.WIDE.U32 R24, R25, 0x8, R10 ;  /* 0x0000000819187825 */ /* 0x000fe200078e000a */
[----:B------:R-:W-:-:S03]  /*1040*/  IADD3 R21, PT, PT, R0, 0x5, RZ ;  /* 0x0000000500157810 */ /* 0x000fc60007ffe0ff */
[--C-:B------:R-:W-:Y:S01]  /*1050*/  IMAD.WIDE.U32 R22, R23, 0x8, R10.reuse ;  /* 0x0000000817167825 */ /* 0x100fe200078e000a */
[----:B-----5:R-:W-:Y:S01]  /*1060*/  DFMA R34, R16, R34, R18 ;  /* 0x000000221022722b */ /* 0x020fe20000000012 */
[----:B------:R-:W2:Y:S02]  /*1070*/  LDG.E.64 R24, desc[UR12][R24.64] ;  /* 0x0000000c18187981 */ /* 0x000ea4000c1e1b00 */
[----:B------:R-:W-:Y:S02]  /*1080*/  VIADD R19, R12, 0x5 ;  /* 0x000000050c137836 */ /* 0x000fe40000000000 */
[----:B------:R-:W2:Y:S01]  /*1090*/  LDG.E.64 R22, desc[UR12][R22.64] ;  /* 0x0000000c16167981 */ /* 0x000ea2000c1e1b00 */
[----:B------:R-:W-:Y:S01]  /*10a0*/  IMAD.WIDE.U32 R20, R21, 0x8, R10 ;  /* 0x0000000815147825 */ /* 0x000fe200078e000a */
[----:B------:R-:W-:-:S03]  /*10b0*/  IADD3 R17, PT, PT, R0, 0x6, RZ ;  /* 0x0000000600117810 */ /* 0x000fc60007ffe0ff */
[--C-:B------:R-:W-:Y:S02]  /*10c0*/  IMAD.WIDE.U32 R18, R19, 0x8, R10.reuse ;  /* 0x0000000813127825 */ /* 0x100fe400078e000a */
[----:B------:R-:W3:Y:S02]  /*10d0*/  LDG.E.64 R20, desc[UR12][R20.64] ;  /* 0x0000000c14147981 */ /* 0x000ee4000c1e1b00 */
[----:B------:R-:W-:Y:S02]  /*10e0*/  VIADD R33, R12, 0x6 ;  /* 0x000000060c217836 */ /* 0x000fe40000000000 */
[----:B------:R-:W3:Y:S01]  /*10f0*/  LDG.E.64 R18, desc[UR12][R18.64] ;  /* 0x0000000c12127981 */ /* 0x000ee2000c1e1b00 */
[----:B------:R-:W-:-:S04]  /*1100*/  IMAD.WIDE.U32 R16, R17, 0x8, R10 ;  /* 0x0000000811107825 */ /* 0x000fc800078e000a */
[----:B------:R-:W-:Y:S02]  /*1110*/  IMAD.WIDE.U32 R32, R33, 0x8, R10 ;  /* 0x0000000821207825 */ /* 0x000fe400078e000a */
[----:B------:R-:W4:Y:S04]  /*1120*/  LDG.E.64 R16, desc[UR12][R16.64] ;  /* 0x0000000c10107981 */ /* 0x000f28000c1e1b00 */
[----:B------:R-:W4:Y:S01]  /*1130*/  LDG.E.64 R32, desc[UR12][R32.64] ;  /* 0x0000000c20207981 */ /* 0x000f22000c1e1b00 */
[----:B--2---:R-:W-:Y:S01]  /*1140*/  DFMA R22, R24, R22, R34 ;  /* 0x000000161816722b */ /* 0x004fe20000000022 */
[----:B------:R-:W-:-:S07]  /*1150*/  IADD3 R25, PT, PT, R0, 0x7, RZ ;  /* 0x0000000700197810 */ /* 0x000fce0007ffe0ff */
[----:B---3--:R-:W-:Y:S01]  /*1160*/  DFMA R18, R20, R18, R22 ;  /* 0x000000121412722b */ /* 0x008fe20000000016 */
[----:B------:R-:W-:Y:S02]  /*1170*/  VIADD R23, R12, 0x7 ;  /* 0x000000070c177836 */ /* 0x000fe40000000000 */
[----:B------:R-:W-:Y:S01]  /*1180*/  IMAD.WIDE.U32 R24, R25, 0x8, R10 ;  /* 0x0000000819187825 */ /* 0x000fe200078e000a */
[----:B------:R-:W-:-:S03]  /*1190*/  IADD3 R21, PT, PT, R0, 0x8, RZ ;  /* 0x0000000800157810 */ /* 0x000fc60007ffe0ff */
[--C-:B------:R-:W-:Y:S02]  /*11a0*/  IMAD.WIDE.U32 R22, R23, 0x8, R10.reuse ;  /* 0x0000000817167825 */ /* 0x100fe400078e000a */
[----:B------:R-:W2:Y:S01]  /*11b0*/  LDG.E.64 R24, desc[UR12][R24.64] ;  /* 0x0000000c18187981 */ /* 0x000ea2000c1e1b00 */
[----:B----4-:R-:W-:Y:S01]  /*11c0*/  DFMA R32, R16, R32, R18 ;  /* 0x000000201020722b */ /* 0x010fe20000000012 */
        /* <DEDUP_REMOVED lines=13> */
[----:B------:R-:W-:Y:S01]  /*12a0*/  IADD3 R33, PT, PT, R0, 0xa, RZ ;  /* 0x0000000a00217810 */ /* 0x000fe20007ffe0ff */
[----:B------:R-:W-:-:S04]  /*12b0*/  VIADD R25, R12, 0xa ;  /* 0x0000000a0c197836 */ /* 0x000fc80000000000 */
[----:B------:R-:W-:-:S04]  /*12c0*/  IMAD.WIDE.U32 R32, R33, 0x8, R10 ;  /* 0x0000000821207825 */ /* 0x000fc800078e000a */
[--C-:B------:R-:W-:Y:S01]  /*12d0*/  IMAD.WIDE.U32 R24, R25, 0x8, R10.reuse ;  /* 0x0000000819187825 */ /* 0x100fe200078e000a */
[----:B---3--:R-:W-:Y:S01]  /*12e0*/  DFMA R18, R20, R18, R22 ;  /* 0x000000121412722b */ /* 0x008fe20000000016 */
[----:B------:R-:W2:Y:S01]  /*12f0*/  LDG.E.64 R32, desc[UR12][R32.64] ;  /* 0x0000000c20207981 */ /* 0x000ea2000c1e1b00 */
[----:B------:R-:W-:Y:S01]  /*1300*/  IADD3 R23, PT, PT, R0, 0xb, RZ ;  /* 0x0000000b00177810 */ /* 0x000fe20007ffe0ff */
[----:B------:R-:W-:Y:S02]  /*1310*/  VIADD R21, R12, 0xb ;  /* 0x0000000b0c157836 */ /* 0x000fe40000000000 */
[----:B------:R-:W2:Y:S02]  /*1320*/  LDG.E.64 R24, desc[UR12][R24.64] ;  /* 0x0000000c18187981 */ /* 0x000ea4000c1e1b00 */
[----:B------:R-:W-:-:S04]  /*1330*/  IMAD.WIDE.U32 R22, R23, 0x8, R10 ;  /* 0x0000000817167825 */ /* 0x000fc800078e000a */
[--C-:B------:R-:W-:Y:S01]  /*1340*/  IMAD.WIDE.U32 R20, R21, 0x8, R10.reuse ;  /* 0x0000000815147825 */ /* 0x100fe200078e000a */
[----:B----4-:R-:W-:Y:S01]  /*1350*/  DFMA R34, R16, R34, R18 ;  /* 0x000000221022722b */ /* 0x010fe20000000012 */
[----:B------:R-:W3:Y:S01]  /*1360*/  LDG.E.64 R22, desc[UR12][R22.64] ;  /* 0x0000000c16167981 */ /* 0x000ee2000c1e1b00 */
[----:B------:R-:W-:Y:S01]  /*1370*/  IADD3 R17, PT, PT, R0, 0xc, RZ ;  /* 0x0000000c00117810 */ /* 0x000fe20007ffe0ff */
[----:B------:R-:W-:Y:S02]  /*1380*/  VIADD R19, R12, 0xc ;  /* 0x0000000c0c137836 */ /* 0x000fe40000000000 */
[----:B------:R-:W3:Y:S02]  /*1390*/  LDG.E.64 R20, desc[UR12][R20.64] ;  /* 0x0000000c14147981 */ /* 0x000ee4000c1e1b00 */
[----:B------:R-:W-:-:S04]  /*13a0*/  IMAD.WIDE.U32 R16, R17, 0x8, R10 ;  /* 0x0000000811107825 */ /* 0x000fc800078e000a */
[----:B------:R-:W-:Y:S02]  /*13b0*/  IMAD.WIDE.U32 R18, R19, 0x8, R10 ;  /* 0x0000000813127825 */ /* 0x000fe400078e000a */
[----:B------:R-:W4:Y:S04]  /*13c0*/  LDG.E.64 R16, desc[UR12][R16.64] ;  /* 0x0000000c10107981 */ /* 0x000f28000c1e1b00 */
[----:B------:R-:W4:Y:S01]  /*13d0*/  LDG.E.64 R18, desc[UR12][R18.64] ;  /* 0x0000000c12127981 */ /* 0x000f22000c1e1b00 */
[----:B------:R-:W-:Y:S01]  /*13e0*/  IADD3 R31, PT, PT, R0, 0xd, RZ ;  /* 0x0000000d001f7810 */ /* 0x000fe20007ffe0ff */
[----:B--2---:R-:W-:Y:S01]  /*13f0*/  DFMA R24, R32, R24, R34 ;  /* 0x000000182018722b */ /* 0x004fe20000000022 */
[----:B------:R-:W-:-:S07]  /*1400*/  VIADD R33, R12, 0xd ;  /* 0x0000000d0c217836 */ /* 0x000fce0000000000 */
[----:B---3--:R-:W-:Y:S01]  /*1410*/  DFMA R24, R22, R20, R24 ;  /* 0x000000141618722b */ /* 0x008fe20000000018 */
[----:B------:R-:W-:Y:S01]  /*1420*/  IMAD.WIDE.U32 R22, R31, 0x8, R10 ;  /* 0x000000081f167825 */ /* 0x000fe200078e000a */
[----:B------:R-:W-:-:S03]  /*1430*/  IADD3 R31, PT, PT, R0, 0xe, RZ ;  /* 0x0000000e001f7810 */ /* 0x000fc60007ffe0ff */
[--C-:B------:R-:W-:Y:S02]  /*1440*/  IMAD.WIDE.U32 R20, R33, 0x8, R10.reuse ;  /* 0x0000000821147825 */ /* 0x100fe400078e000a */
[----:B------:R-:W2:Y:S02]  /*1450*/  LDG.E.64 R22, desc[UR12][R22.64] ;  /* 0x0000000c16167981 */ /* 0x000ea4000c1e1b00 */
[----:B------:R-:W-:Y:S02]  /*1460*/  VIADD R33, R12, 0xe ;  /* 0x0000000e0c217836 */ /* 0x000fe40000000000 */
[----:B------:R-:W2:Y:S01]  /*1470*/  LDG.E.64 R20, desc[UR12][R20.64] ;  /* 0x0000000c14147981 */ /* 0x000ea2000c1e1b00 */
[----:B----4-:R-:W-:Y:S01]  /*1480*/  DFMA R24, R16, R18, R24 ;  /* 0x000000121018722b */ /* 0x010fe20000000018 */
[----:B------:R-:W-:Y:S01]  /*1490*/  IMAD.WIDE.U32 R18, R31, 0x8, R10 ;  /* 0x000000081f127825 */ /* 0x000fe200078e000a */
[----:B------:R-:W-:-:S03]  /*14a0*/  IADD3 R31, PT, PT, R0, 0xf, RZ ;  /* 0x0000000f001f7810 */ /* 0x000fc60007ffe0ff */
[--C-:B------:R-:W-:Y:S02]  /*14b0*/  IMAD.WIDE.U32 R16, R33, 0x8, R10.reuse ;  /* 0x0000000821107825 */ /* 0x100fe400078e000a */
[----:B------:R-:W3:Y:S02]  /*14c0*/  LDG.E.64 R18, desc[UR12][R18.64] ;  /* 0x0000000c12127981 */ /* 0x000ee4000c1e1b00 */
[----:B------:R-:W-:Y:S02]  /*14d0*/  VIADD R35, R12, 0xf ;  /* 0x0000000f0c237836 */ /* 0x000fe40000000000 */
[----:B------:R0:W3:Y:S02]  /*14e0*/  LDG.E.64 R32, desc[UR12][R16.64] ;  /* 0x0000000c10207981 */ /* 0x0000e4000c1e1b00 */
[----:B0-----:R-:W-:-:S04]  /*14f0*/  IMAD.WIDE.U32 R16, R31, 0x8, R10 ;  /* 0x000000081f107825 */ /* 0x001fc800078e000a */
[----:B------:R-:W-:Y:S02]  /*1500*/  IMAD.WIDE.U32 R10, R35, 0x8, R10 ;  /* 0x00000008230a7825 */ /* 0x000fe400078e000a */
[----:B------:R-:W4:Y:S04]  /*1510*/  LDG.E.64 R16, desc[UR12][R16.64] ;  /* 0x0000000c10107981 */ /* 0x000f28000c1e1b00 */
[----:B------:R-:W4:Y:S01]  /*1520*/  LDG.E.64 R10, desc[UR12][R10.64] ;  /* 0x0000000c0a0a7981 */ /* 0x000f22000c1e1b00 */
[----:B------:R-:W-:-:S06]  /*1530*/  UIADD3 UR4, UPT, UPT, UR4, 0x10, URZ ;  /* 0x0000001004047890 */ /* 0x000fcc000fffe0ff */
[----:B------:R-:W-:Y:S01]  /*1540*/  ISETP.NE.AND P0, PT, R29, UR4, PT ;  /* 0x000000041d007c0c */ /* 0x000fe2000bf05270 */
[----:B--2---:R-:W-:-:S08]  /*1550*/  DFMA R20, R22, R20, R24 ;  /* 0x000000141614722b */ /* 0x004fd00000000018 */
[----:B---3--:R-:W-:-:S08]  /*1560*/  DFMA R20, R18, R32, R20 ;  /* 0x000000201214722b */ /* 0x008fd00000000014 */
[----:B----4-:R-:W-:Y:S01]  /*1570*/  DFMA R22, R16, R10, R20 ;  /* 0x0000000a1016722b */ /* 0x010fe20000000014 */
[----:B------:R-:W-:Y:S10]  /*1580*/  @P0 BRA `(.L_x_237) ;  /* 0xfffffff8002c0947 */ /* 0x000ff4000383ffff */
[----:B------:R-:W-:-:S07]  /*1590*/  MOV R0, R29 ;  /* 0x0000001d00007202 */ /* 0x000fce0000000f00 */
.L_x_236:
[----:B------:R-:W-:-:S13]  /*15a0*/  LOP3.LUT P0, RZ, R6, 0xf, RZ, 0xc0, !PT ;  /* 0x0000000f06ff7812 */ /* 0x000fda000780c0ff */
[----:B------:R-:W-:Y:S05]  /*15b0*/  @!P0 BRA `(.L_x_238) ;  /* 0x0000000400f08947 */ /* 0x000fea0003800000 */
[----:B------:R-:W-:Y:S02]  /*15c0*/  ISETP.GE.U32.AND P0, PT, R27, 0x7, PT ;  /* 0x000000071b00780c */ /* 0x000fe40003f06070 */
[----:B------:R-:W-:-:S11]  /*15d0*/  LOP3.LUT P1, RZ, R13, 0x7, RZ, 0xc0, !PT ;  /* 0x000000070dff7812 */ /* 0x000fd6000782c0ff */
[----:B------:R-:W-:Y:S05]  /*15e0*/  @!P0 BRA `(.L_x_239) ;  /* 0x0000000000ec8947 */ /* 0x000fea0003800000 */
[----:B------:R-:W0:Y:S08]  /*15f0*/  LDC R31, c[0x0][0x388] ;  /* 0x0000e200ff1f7b82 */ /* 0x000e300000000800 */
[----:B------:R-:W1:Y:S01]  /*1600*/  LDC.64 R10, c[0x0][0x380] ;  /* 0x0000e000ff0a7b82 */ /* 0x000e620000000a00 */
[-CC-:B0-----:R-:W-:Y:S02]  /*1610*/  IMAD R12, R30, R31.reuse, R0.reuse ;  /* 0x0000001f1e0c7224 */ /* 0x181fe400078e0200 */
[----:B------:R-:W-:-:S02]  /*1620*/  IMAD R31, R6, R31, R0 ;  /* 0x0000001f061f7224 */ /* 0x000fc400078e0200 */
[----:B-1----:R-:W-:-:S04]  /*1630*/  IMAD.WIDE.U32 R16, R12, 0x8, R10 ;  /* 0x000000080c107825 */ /* 0x002fc800078e000a */
[C---:B------:R-:W-:Y:S02]  /*1640*/  IMAD.WIDE.U32 R24, R31.reuse, 0x8, R10 ;  /* 0x000000081f187825 */ /* 0x040fe400078e000a */
[----:B------:R-:W2:Y:S04]  /*1650*/  LDG.E.64 R16, desc[UR12][R16.64] ;  /* 0x0000000c10107981 */ /* 0x000ea8000c1e1b00 */
[----:B------:R-:W2:Y:S01]  /*1660*/  LDG.E.64 R24, desc[UR12][R24.64] ;  /* 0x0000000c18187981 */ /* 0x000ea2000c1e1b00 */
[C---:B------:R-:W-:Y:S01]  /*1670*/  IADD3 R19, PT, PT, R31.reuse, 0x1, RZ ;  /* 0x000000011f137810 */ /* 0x040fe20007ffe0ff */
[----:B------:R-:W-:Y:S01]  /*1680*/  VIADD R21, R12, 0x1 ;  /* 0x000000010c157836 */ /* 0x000fe20000000000 */
[----:B------:R-:W-:-:S03]  /*1690*/  IADD3 R33, PT, PT, R31, 0x2, RZ ;  /* 0x000000021f217810 */ /* 0x000fc60007ffe0ff */
[----:B------:R-:W-:-:S04]  /*16a0*/  IMAD.WIDE.U32 R20, R21, 0x8, R10 ;  /* 0x0000000815147825 */ /* 0x000fc800078e000a */
[----:B------:R-:W-:Y:S02]  /*16b0*/  IMAD.WIDE.U32 R18, R19, 0x8, R10 ;  /* 0x0000000813127825 */ /* 0x000fe400078e000a */
[----:B------:R-:W3:Y:S04]  /*16c0*/  LDG.E.64 R20, desc[UR12][R20.64] ;  /* 0x0000000c14147981 */ /* 0x000ee8000c1e1b00 */
[----:B------:R-:W3:Y:S01]  /*16d0*/  LDG.E.64 R18, desc[UR12][R18.64] ;  /* 0x0000000c12127981 */ /* 0x000ee2000c1e1b00 */
[----:B--2---:R-:W-:Y:S01]  /*16e0*/  DFMA R24, R16, R24, R22 ;  /* 0x000000181018722b */ /* 0x004fe20000000016 */
[----:B------:R-:W-:-:S04]  /*16f0*/  VIADD R23, R12, 0x2 ;  /* 0x000000020c177836 */ /* 0x000fc80000000000 */
[----:B------:R-:W-:-:S04]  /*1700*/  IMAD.WIDE.U32 R16, R23, 0x8, R10 ;  /* 0x0000000817107825 */ /* 0x000fc800078e000a */
[----:B------:R-:W-:Y:S02]  /*1710*/  IMAD.WIDE.U32 R22, R33, 0x8, R10 ;  /* 0x0000000821167825 */ /* 0x000fe400078e000a */
[----:B------:R-:W2:Y:S04]  /*1720*/  LDG.E.64 R16, desc[UR12][R16.64] ;  /* 0x0000000c10107981 */ /* 0x000ea8000c1e1b00 */
[----:B------:R-:W2:Y:S01]  /*1730*/  LDG.E.64 R22, desc[UR12][R22.64] ;  /* 0x0000000c16167981 */ /* 0x000ea2000c1e1b00 */
[----:B---3--:R-:W-:Y:S01]  /*1740*/  DFMA R24, R20, R18, R24 ;  /* 0x000000121418722b */ /* 0x008fe20000000018 */
[----:B------:R-:W-:Y:S01]  /*1750*/  IADD3 R35, PT, PT, R31, 0x3, RZ ;  /* 0x000000031f237810 */ /* 0x000fe20007ffe0ff */
[----:B------:R-:W-:-:S04]  /*1760*/  VIADD R33, R12, 0x3 ;  /* 0x000000030c217836 */ /* 0x000fc80000000000 */
[----:B------:R-:W-:Y:S01]  /*1770*/  IMAD.WIDE.U32 R20, R33, 0x8, R10 ;  /* 0x0000000821147825 */ /* 0x000fe200078e000a */
[----:B------:R-:W-:-:S03]  /*1780*/  IADD3 R33, PT, PT, R31, 0x4, RZ ;  /* 0x000000041f217810 */ /* 0x000fc60007ffe0ff */
        /* <DEDUP_REMOVED lines=12> */
[----:B------:R-:W-:-:S04]  /*1850*/  IMAD.WIDE.U32 R22, R23, 0x8, R10 ;  /* 0x0000000817167825 */ /* 0x000fc800078e000a */
[----:B------:R-:W-:Y:S01]  /*1860*/  IMAD.WIDE.U32 R20, R33, 0x8, R10 ;  /* 0x0000000821147825 */ /* 0x000fe200078e000a */
[C---:B------:R-:W-:Y:S01]  /*1870*/  IADD3 R33, PT, PT, R31.reuse, 0x6, RZ ;  /* 0x000000061f217810 */ /* 0x040fe20007ffe0ff */
[----:B------:R-:W3:Y:S04]  /*1880*/  LDG.E.64 R22, desc[UR12][R22.64] ;  /* 0x0000000c16167981 */ /* 0x000ee8000c1e1b00 */
[----:B------:R-:W3:Y:S01]  /*1890*/  LDG.E.64 R20, desc[UR12][R20.64] ;  /* 0x0000000c14147981 */ /* 0x000ee2000c1e1b00 */
[C---:B------:R-:W-:Y:S01]  /*18a0*/  VIADD R35, R12.reuse, 0x7 ;  /* 0x000000070c237836 */ /* 0x040fe20000000000 */
[----:B------:R-:W-:Y:S01]  /*18b0*/  IADD3 R31, PT, PT, R31, 0x7, RZ ;  /* 0x000000071f1f7810 */ /* 0x000fe20007ffe0ff */
[----:B--2---:R-:W-:Y:S01]  /*18c0*/  DFMA R24, R16, R24, R18 ;  /* 0x000000181018722b */ /* 0x004fe20000000012 */
[----:B------:R-:W-:-:S02]  /*18d0*/  VIADD R19, R12, 0x6 ;  /* 0x000000060c137836 */ /* 0x000fc40000000000 */
[----:B------:R-:W-:-:S04]  /*18e0*/  IMAD.WIDE.U32 R16, R33, 0x8, R10 ;  /* 0x0000000821107825 */ /* 0x000fc800078e000a */
[--C-:B------:R-:W-:Y:S01]  /*18f0*/  IMAD.WIDE.U32 R18, R19, 0x8, R10.reuse ;  /* 0x0000000813127825 */ /* 0x100fe200078e000a */
[----:B------:R0:W2:Y:S05]  /*1900*/  LDG.E.64 R32, desc[UR12][R16.64] ;  /* 0x0000000c10207981 */ /* 0x0000aa000c1e1b00 */
[----:B------:R-:W2:Y:S01]  /*1910*/  LDG.E.64 R18, desc[UR12][R18.64] ;  /* 0x0000000c12127981 */ /* 0x000ea2000c1e1b00 */
[----:B0-----:R-:W-:-:S04]  /*1920*/  IMAD.WIDE.U32 R16, R35, 0x8, R10 ;  /* 0x0000000823107825 */ /* 0x001fc800078e000a */
[----:B------:R-:W-:Y:S02]  /*1930*/  IMAD.WIDE.U32 R10, R31, 0x8, R10 ;  /* 0x000000081f0a7825 */ /* 0x000fe400078e000a */
[----:B------:R-:W4:Y:S04]  /*1940*/  LDG.E.64 R16, desc[UR12][R16.64] ;  /* 0x0000000c10107981 */ /* 0x000f28000c1e1b00 */
[----:B------:R-:W4:Y:S01]  /*1950*/  LDG.E.64 R10, desc[UR12][R10.64] ;  /* 0x0000000c0a0a7981 */ /* 0x000f22000c1e1b00 */
[----:B---3--:R-:W-:Y:S01]  /*1960*/  DFMA R20, R22, R20, R24 ;  /* 0x000000141614722b */ /* 0x008fe20000000018 */
[----:B------:R-:W-:-:S07]  /*1970*/  VIADD R0, R0, 0x8 ;  /* 0x0000000800007836 */ /* 0x000fce0000000000 */
[----:B--2---:R-:W-:-:S08]  /*1980*/  DFMA R18, R18, R32, R20 ;  /* 0x000000201212722b */ /* 0x004fd00000000014 */
[----:B----4-:R-:W-:-:S11]  /*1990*/  DFMA R22, R16, R10, R18 ;  /* 0x0000000a1016722b */ /* 0x010fd60000000012 */
.L_x_239:
[----:B------:R-:W-:Y:S05]  /*19a0*/  @!P1 BRA `(.L_x_238) ;  /* 0x0000000000f49947 */ /* 0x000fea0003800000 */
[----:B------:R-:W-:Y:S02]  /*19b0*/  ISETP.GE.U32.AND P1, PT, R26, 0x3, PT ;  /* 0x000000031a00780c */ /* 0x000fe40003f26070 */
[----:B------:R-:W-:-:S11]  /*19c0*/  ISETP.NE.AND P0, PT, R28, RZ, PT ;  /* 0x000000ff1c00720c */ /* 0x000fd60003f05270 */
        /* <DEDUP_REMOVED lines=10> */
[C---:B------:R-:W-:Y:S01]  /*1a70*/  VIADD R11, R31.reuse, 0x1 ;  /* 0x000000011f0b7836 */ /* 0x040fe20000000000 */
[----:B------:R-:W-:Y:S01]  /*1a80*/  IADD3 R33, PT, PT, R12, 0x2, RZ ;  /* 0x000000020c217810 */ /* 0x000fe20007ffe0ff */
[----:B------:R-:W-:-:S02]  /*1a90*/  VIADD R35, R31, 0x2 ;  /* 0x000000021f237836 */ /* 0x000fc40000000000 */
[----:B------:R-:W-:-:S04]  /*1aa0*/  IMAD.WIDE.U32 R20, R21, 0x8, R24 ;  /* 0x0000000815147825 */ /* 0x000fc800078e0018 */
[--C-:B------:R-:W-:Y:S02]  /*1ab0*/  IMAD.WIDE.U32 R10, R11, 0x8, R24.reuse ;  /* 0x000000080b0a7825 */ /* 0x100fe400078e0018 */
[----:B------:R-:W3:Y:S04]  /*1ac0*/  LDG.E.64 R20, desc[UR12][R20.64] ;  /* 0x0000000c14147981 */ /* 0x000ee8000c1e1b00 */
[----:B------:R-:W3:Y:S01]  /*1ad0*/  LDG.E.64 R10, desc[UR12][R10.64] ;  /* 0x0000000c0a0a7981 */ /* 0x000ee2000c1e1b00 */
[----:B------:R-:W-:Y:S01]  /*1ae0*/  VIADD R31, R31, 0x3 ;  /* 0x000000031f1f7836 */ /* 0x000fe20000000000 */
[----:B--2---:R-:W-:Y:S01]  /*1af0*/  DFMA R22, R18, R16, R22 ;  /* 0x000000101216722b */ /* 0x004fe20000000016 */
[----:B------:R-:W-:-:S04]  /*1b00*/  IMAD.WIDE.U32 R16, R33, 0x8, R24 ;  /* 0x0000000821107825 */ /* 0x000fc800078e0018 */
[--C-:B------:R-:W-:Y:S01]  /*1b10*/  IMAD.WIDE.U32 R18, R35, 0x8, R24.reuse ;  /* 0x0000000823127825 */ /* 0x100fe200078e0018 */
[----:B------:R-:W-:Y:S01]  /*1b20*/  IADD3 R35, PT, PT, R12, 0x3, RZ ;  /* 0x000000030c237810 */ /* 0x000fe20007ffe0ff */
[----:B------:R-:W2:Y:S04]  /*1b30*/  LDG.E.64 R16, desc[UR12][R16.64] ;  /* 0x0000000c10107981 */ /* 0x000ea8000c1e1b00 */
[----:B------:R0:W2:Y:S02]  /*1b40*/  LDG.E.64 R32, desc[UR12][R18.64] ;  /* 0x0000000c12207981 */ /* 0x0000a4000c1e1b00 */
[----:B0-----:R-:W-:-:S04]  /*1b50*/  IMAD.WIDE.U32 R18, R35, 0x8, R24 ;  /* 0x0000000823127825 */ /* 0x001fc800078e0018 */
[----:B------:R-:W-:Y:S02]  /*1b60*/  IMAD.WIDE.U32 R24, R31, 0x8, R24 ;  /* 0x000000081f187825 */ /* 0x000fe400078e0018 */
[----:B------:R-:W4:Y:S04]  /*1b70*/  LDG.E.64 R18, desc[UR12][R18.64] ;  /* 0x0000000c12127981 */ /* 0x000f28000c1e1b00 */
[----:B------:R-:W4:Y:S01]  /*1b80*/  LDG.E.64 R24, desc[UR12][R24.64] ;  /* 0x0000000c18187981 */ /* 0x000f22000c1e1b00 */
[----:B---3--:R-:W-:Y:S01]  /*1b90*/  DFMA R10, R20, R10, R22 ;  /* 0x0000000a140a722b */ /* 0x008fe20000000016 */
[----:B------:R-:W-:-:S07]  /*1ba0*/  IADD3 R0, PT, PT, R0, 0x4, RZ ;  /* 0x0000000400007810 */ /* 0x000fce0007ffe0ff */
[----:B--2---:R-:W-:-:S08]  /*1bb0*/  DFMA R10, R16, R32, R10 ;  /* 0x00000020100a722b */ /* 0x004fd0000000000a */
[----:B----4-:R-:W-:-:S11]  /*1bc0*/  DFMA R22, R18, R24, R10 ;  /* 0x000000181216722b */ /* 0x010fd6000000000a */
.L_x_240:
[----:B------:R-:W-:Y:S05]  /*1bd0*/  @!P0 BRA `(.L_x_238) ;  /* 0x0000000000688947 */ /* 0x000fea0003800000 */
[----:B------:R-:W0:Y:S08]  /*1be0*/  LDC R31, c[0x0][0x388] ;  /* 0x0000e200ff1f7b82 */ /* 0x000e300000000800 */
[----:B------:R-:W1:Y:S01]  /*1bf0*/  LDC.64 R10, c[0x0][0x380] ;  /* 0x0000e000ff0a7b82 */ /* 0x000e620000000a00 */
[-CC-:B0-----:R-:W-:Y:S02]  /*1c00*/  IMAD R25, R30, R31.reuse, R0.reuse ;  /* 0x0000001f1e197224 */ /* 0x181fe400078e0200 */
[----:B------:R-:W-:-:S02]  /*1c10*/  IMAD R31, R6, R31, R0 ;  /* 0x0000001f061f7224 */ /* 0x000fc400078e0200 */
[----:B-1----:R-:W-:-:S04]  /*1c20*/  IMAD.WIDE.U32 R18, R25, 0x8, R10 ;  /* 0x0000000819127825 */ /* 0x002fc800078e000a */
[----:B------:R-:W-:Y:S02]  /*1c30*/  IMAD.WIDE.U32 R16, R31, 0x8, R10 ;  /* 0x000000081f107825 */ /* 0x000fe400078e000a */
[----:B------:R-:W2:Y:S04]  /*1c40*/  LDG.E.64 R18, desc[UR12][R18.64] ;  /* 0x0000000c12127981 */ /* 0x000ea8000c1e1b00 */
[----:B------:R-:W2:Y:S01]  /*1c50*/  LDG.E.64 R16, desc[UR12][R16.64] ;  /* 0x0000000c10107981 */ /* 0x000ea2000c1e1b00 */
[----:B------:R-:W-:Y:S01]  /*1c60*/  ISETP.NE.AND P0, PT, R28, 0x1, PT ;  /* 0x000000011c00780c */ /* 0x000fe20003f05270 */
[----:B--2---:R-:W-:-:S12]  /*1c70*/  DFMA R22, R18, R16, R22 ;  /* 0x000000101216722b */ /* 0x004fd80000000016 */
[----:B------:R-:W-:Y:S05]  /*1c80*/  @!P0 BRA `(.L_x_238) ;  /* 0x00000000003c8947 */ /* 0x000fea0003800000 */
[----:B------:R-:W-:Y:S01]  /*1c90*/  ISETP.NE.AND P0, PT, R28, 0x2, PT ;  /* 0x000000021c00780c */ /* 0x000fe20003f05270 */
[----:B------:R-:W-:Y:S01]  /*1ca0*/  VIADD R21, R25, 0x1 ;  /* 0x0000000119157836 */ /* 0x000fe20000000000 */
[----:B------:R-:W-:-:S03]  /*1cb0*/  IADD3 R19, PT, PT, R31, 0x1, RZ ;  /* 0x000000011f137810 */ /* 0x000fc60007ffe0ff */
[----:B------:R-:W-:-:S04]  /*1cc0*/  IMAD.WIDE.U32 R20, R21, 0x8, R10 ;  /* 0x0000000815147825 */ /* 0x000fc800078e000a */
[--C-:B------:R-:W-:Y:S02]  /*1cd0*/  IMAD.WIDE.U32 R18, R19, 0x8, R10.reuse ;  /* 0x0000000813127825 */ /* 0x100fe400078e000a */
[----:B------:R-:W2:Y:S02]  /*1ce0*/  LDG.E.64 R20, desc[UR12][R20.64] ;  /* 0x0000000c14147981 */ /* 0x000ea4000c1e1b00 */
[----:B------:R-:W-:Y:S01]  /*1cf0*/  @P0 VIADD R17, R25, 0x2 ;  /* 0x0000000219110836 */ /* 0x000fe20000000000 */
[----:B------:R-:W-:Y:S01]  /*1d00*/  @P0 IADD3 R25, PT, PT, R31, 0x2, RZ ;  /* 0x000000021f190810 */ /* 0x000fe20007ffe0ff */
[----:B------:R-:W2:Y:S02]  /*1d10*/  LDG.E.64 R18, desc[UR12][R18.64] ;  /* 0x0000000c12127981 */ /* 0x000ea4000c1e1b00 */
[----:B------:R-:W-:-:S04]  /*1d20*/  @P0 IMAD.WIDE.U32 R16, R17, 0x8, R10 ;  /* 0x0000000811100825 */ /* 0x000fc800078e000a */
[----:B------:R-:W-:Y:S02]  /*1d30*/  @P0 IMAD.WIDE.U32 R10, R25, 0x8, R10 ;  /* 0x00000008190a0825 */ /* 0x000fe400078e000a */
[----:B------:R-:W3:Y:S04]  /*1d40*/  @P0 LDG.E.64 R16, desc[UR12][R16.64] ;  /* 0x0000000c10100981 */ /* 0x000ee8000c1e1b00 */
[----:B------:R-:W3:Y:S01]  /*1d50*/  @P0 LDG.E.64 R10, desc[UR12][R10.64] ;  /* 0x0000000c0a0a0981 */ /* 0x000ee2000c1e1b00 */
[----:B--2---:R-:W-:-:S08]  /*1d60*/  DFMA R22, R20, R18, R22 ;  /* 0x000000121416722b */ /* 0x004fd00000000016 */
[----:B---3--:R-:W-:-:S11]  /*1d70*/  @P0 DFMA R22, R16, R10, R22 ;  /* 0x0000000a1016022b */ /* 0x008fd60000000016 */
.L_x_238:
[----:B------:R-:W2:Y:S01]  /*1d80*/  LDG.E.64 R16, desc[UR12][R14.64] ;  /* 0x0000000c0e107981 */ /* 0x000ea2000c1e1b00 */
[----:B------:R-:W0:Y:S08]  /*1d90*/  LDC R11, c[0x0][0x388] ;  /* 0x0000e200ff0b7b82 */ /* 0x000e300000000800 */
[----:B------:R-:W1:Y:S01]  /*1da0*/  LDC.64 R32, c[0x0][0x380] ;  /* 0x0000e000ff207b82 */ /* 0x000e620000000a00 */
[----:B0-----:R-:W-:-:S04]  /*1db0*/  IMAD R11, R30, R11, R6 ;  /* 0x0000000b1e0b7224 */ /* 0x001fc800078e0206 */
[----:B-1----:R-:W-:-:S05]  /*1dc0*/  IMAD.WIDE.U32 R32, R11, 0x8, R32 ;  /* 0x000000080b207825 */ /* 0x002fca00078e0020 */
[----:B------:R-:W3:Y:S01]  /*1dd0*/  LDG.E.64 R18, desc[UR12][R32.64] ;  /* 0x0000000c20127981 */ /* 0x000ee2000c1e1b00 */
[----:B------:R-:W-:Y:S01]  /*1de0*/  IMAD.MOV.U32 R20, RZ, RZ, 0x1 ;  /* 0x00000001ff147424 */ /* 0x000fe200078e00ff */
[----:B--2---:R-:W0:Y:S05]  /*1df0*/  MUFU.RCP64H R21, R17 ;  /* 0x0000001100157308 */ /* 0x004e2a0000001800 */
[----:B0-----:R-:W-:-:S08]  /*1e00*/  DFMA R10, -R16, R20, 1 ;  /* 0x3ff00000100a742b */ /* 0x001fd00000000114 */
[----:B------:R-:W-:-:S08]  /*1e10*/  DFMA R10, R10, R10, R10 ;  /* 0x0000000a0a0a722b */ /* 0x000fd0000000000a */
[----:B------:R-:W-:Y:S02]  /*1e20*/  DFMA R10, R20, R10, R20 ;  /* 0x0000000a140a722b */ /* 0x000fe40000000014 */
[----:B---3--:R-:W-:-:S06]  /*1e30*/  DADD R22, R18, -R22 ;  /* 0x0000000012167229 */ /* 0x008fcc0000000816 */
[----:B------:R-:W-:-:S04]  /*1e40*/  DFMA R20, -R16, R10, 1 ;  /* 0x3ff000001014742b */ /* 0x000fc8000000010a */
[----:B------:R-:W-:-:S04]  /*1e50*/  FSETP.GEU.AND P1, PT, |R23|, 6.5827683646048100446e-37, PT ;  /* 0x036000001700780b */ /* 0x000fc80003f2e200 */
[----:B------:R-:W-:-:S08]  /*1e60*/  DFMA R20, R10, R20, R10 ;  /* 0x000000140a14722b */ /* 0x000fd0000000000a */
[----:B------:R-:W-:-:S08]  /*1e70*/  DMUL R18, R22, R20 ;  /* 0x0000001416127228 */ /* 0x000fd00000000000 */
[----:B------:R-:W-:-:S08]  /*1e80*/  DFMA R10, -R16, R18, R22 ;  /* 0x00000012100a722b */ /* 0x000fd00000000116 */
[----:B------:R-:W-:-:S10]  /*1e90*/  DFMA R10, R20, R10, R18 ;  /* 0x0000000a140a722b */ /* 0x000fd40000000012 */
[----:B------:R-:W-:-:S05]  /*1ea0*/  FFMA R0, RZ, R17, R11 ;  /* 0x00000011ff007223 */ /* 0x000fca000000000b */
[----:B------:R-:W-:-:S13]  /*1eb0*/  FSETP.GT.AND P0, PT, |R0|, 1.469367938527859385e-39, PT ;  /* 0x001000000000780b */ /* 0x000fda0003f04200 */
[----:B------:R-:W-:Y:S05]  /*1ec0*/  @P0 BRA P1, `(.L_x_241) ;  /* 0x0000000000180947 */ /* 0x000fea0000800000 */
[----:B------:R-:W-:Y:S01]  /*1ed0*/  MOV R21, R22 ;  /* 0x0000001600157202 */ /* 0x000fe20000000f00 */
[----:B------:R-:W-:Y:S01]  /*1ee0*/  IMAD.MOV.U32 R20, RZ, RZ, R23 ;  /* 0x000000ffff147224 */ /* 0x000fe200078e0017 */
[----:B------:R-:W-:Y:S01]  /*1ef0*/  MOV R11, R16 ;  /* 0x00000010000b7202 */ /* 0x000fe20000000f00 */
[----:B------:R-:W-:Y:S01]  /*1f00*/  IMAD.MOV.U32 R10, RZ, RZ, R17 ;  /* 0x000000ffff0a7224 */ /* 0x000fe200078e0011 */
[----:B------:R-:W-:-:S07]  /*1f10*/  MOV R0, 0x1f30 ;  /* 0x00001f3000007802 */ /* 0x000fce0000000f00 */
[----:B------:R-:W-:Y:S05]  /*1f20*/  CALL.REL.NOINC `($__internal_4_$__cuda_sm20_div_rn_f64_full) ;  /* 0x0000002000547944 */ /* 0x000fea0003c00000 */
.L_x_241:
[----:B------:R-:W0:Y:S01]  /*1f30*/  LDCU UR4, c[0x0][0x388] ;  /* 0x00007100ff0477ac */ /* 0x000e220008000800 */
[----:B------:R3:W-:Y:S01]  /*1f40*/  STG.E.64 desc[UR12][R32.64], R10 ;  /* 0x0000000a20007986 */ /* 0x0007e2000c101b0c */
[----:B------:R-:W-:-:S04]  /*1f50*/  IADD3 R30, PT, PT, R30, 0x1, RZ ;  /* 0x000000011e1e7810 */ /* 0x000fc80007ffe0ff */
[----:B0-----:R-:W-:-:S13]  /*1f60*/  ISETP.NE.AND P0, PT, R30, UR4, PT ;  /* 0x000000041e007c0c */ /* 0x001fda000bf05270 */
[----:B---3--:R-:W-:Y:S05]  /*1f70*/  @!P0 BRA `(.L_x_242) ;  /* 0x0000001800e48947 */ /* 0x008fea0003800000 */
[----:B------:R-:W-:Y:S05]  /*1f80*/  BRA `(.L_x_243) ;  /* 0xffffffec00947947 */ /* 0x000fea000383ffff */
.L_x_235:
[----:B------:R-:W-:Y:S01]  /*1f90*/  ISETP.GE.U32.AND P0, PT, R9, 0x7, PT ;  /* 0x000000070900780c */ /* 0x000fe20003f06070 */
[----:B------:R-:W-:-:S12]  /*1fa0*/  UMOV UR7, 0x1 ;  /* 0x0000000100077882 */ /* 0x000fd80000000000 */
[----:B------:R-:W-:Y:S05]  /*1fb0*/  @!P0 BRA `(.L_x_244) ;  /* 0x0000000c00488947 */ /* 0x000fea0003800000 */
[----:B------:R-:W0:Y:S01]  /*1fc0*/  LDC R13, c[0x0][0x388] ;  /* 0x0000e200ff0d7b82 */ /* 0x000e220000000800 */
[----:B------:R-:W1:Y:S01]  /*1fd0*/  LDCU UR8, c[0x0][0x388] ;  /* 0x00007100ff0877ac */ /* 0x000e620008000800 */
[----:B------:R-:W-:-:S06]  /*1fe0*/  UMOV UR4, 0x1 ;  /* 0x0000000100047882 */ /* 0x000fcc0000000000 */
[----:B------:R-:W2:Y:S02]  /*1ff0*/  LDC.64 R28, c[0x0][0x380] ;  /* 0x0000e000ff1c7b82 */ /* 0x000ea40000000a00 */
.L_x_253:
[----:B------:R-:W3:Y:S01]  /*2000*/  LDG.E.64 R16, desc[UR12][R14.64] ;  /* 0x0000000c0e107981 */ /* 0x000ee2000c1e1b00 */
[----:B0-----:R-:W-:-:S04]  /*2010*/  IMAD R26, R13, UR4, RZ ;  /* 0x000000040d1a7c24 */ /* 0x001fc8000f8e02ff */
[----:B--2---:R-:W-:-:S05]  /*2020*/  IMAD.WIDE.U32 R32, R26, 0x8, R28 ;  /* 0x000000081a207825 */ /* 0x004fca00078e001c */
[----:B------:R-:W2:Y:S01]  /*2030*/  LDG.E.64 R18, desc[UR12][R32.64] ;  /* 0x0000000c20127981 */ /* 0x000ea2000c1e1b00 */
[----:B------:R-:W-:Y:S01]  /*2040*/  IMAD.MOV.U32 R10, RZ, RZ, 0x1 ;  /* 0x00000001ff0a7424 */ /* 0x000fe200078e00ff */
[----:B---3--:R-:W0:Y:S01]  /*2050*/  MUFU.RCP64H R11, R17 ;  /* 0x00000011000b7308 */ /* 0x008e220000001800 */
[----:B--2---:R-:W-:-:S04]  /*2060*/  FSETP.GEU.AND P1, PT, |R19|, 6.5827683646048100446e-37, PT ;  /* 0x036000001300780b */ /* 0x004fc80003f2e200 */
[----:B0-----:R-:W-:-:S08]  /*2070*/  DFMA R20, -R16, R10, 1 ;  /* 0x3ff000001014742b */ /* 0x001fd0000000010a */
[----:B------:R-:W-:-:S08]  /*2080*/  DFMA R20, R20, R20, R20 ;  /* 0x000000141414722b */ /* 0x000fd00000000014 */
[----:B------:R-:W-:-:S08]  /*2090*/  DFMA R20, R10, R20, R10 ;  /* 0x000000140a14722b */ /* 0x000fd0000000000a */
[----:B------:R-:W-:-:S08]  /*20a0*/  DFMA R10, -R16, R20, 1 ;  /* 0x3ff00000100a742b */ /* 0x000fd00000000114 */
        /* <DEDUP_REMOVED lines=12> */
[----:B-1----:R-:W-:Y:S05]  /*2170*/  CALL.REL.NOINC `($__internal_4_$__cuda_sm20_div_rn_f64_full) ;  /* 0x0000001c00c07944 */ /* 0x002fea0003c00000 */
.L_x_245:
[----:B------:R0:W-:Y:S04]  /*2180*/  STG.E.64 desc[UR12][R32.64], R10 ;  /* 0x0000000a20007986 */ /* 0x0001e8000c101b0c */
[----:B------:R-:W2:Y:S01]  /*2190*/  LDG.E.64 R16, desc[UR12][R14.64] ;  /* 0x0000000c0e107981 */ /* 0x000ea2000c1e1b00 */
[----:B-1----:R-:W-:-:S05]  /*21a0*/  IADD3 R26, PT, PT, R26, UR8, RZ ;  /* 0x000000081a1a7c10 */ /* 0x002fca000fffe0ff */
[----:B0-----:R-:W-:-:S05]  /*21b0*/  IMAD.WIDE.U32 R32, R26, 0x8, R28 ;  /* 0x000000081a207825 */ /* 0x001fca00078e001c */
[----:B------:R-:W3:Y:S01]  /*21c0*/  LDG.E.64 R18, desc[UR12][R32.64] ;  /* 0x0000000c20127981 */ /* 0x000ee2000c1e1b00 */
[----:B------:R-:W-:Y:S01]  /*21d0*/  IMAD.MOV.U32 R20, RZ, RZ, 0x1 ;  /* 0x00000001ff147424 */ /* 0x000fe200078e00ff */
[----:B--2---:R-:W0:Y:S01]  /*21e0*/  MUFU.RCP64H R21, R17 ;  /* 0x0000001100157308 */ /* 0x004e220000001800 */
[----:B---3--:R-:W-:-:S04]  /*21f0*/  FSETP.GEU.AND P1, PT, |R19|, 6.5827683646048100446e-37, PT ;  /* 0x036000001300780b */ /* 0x008fc80003f2e200 */
        /* <DEDUP_REMOVED lines=17> */
.L_x_246:
[----:B------:R0:W-:Y:S04]  /*2310*/  STG.E.64 desc[UR12][R32.64], R10 ;  /* 0x0000000a20007986 */ /* 0x0001e8000c101b0c */
[----:B------:R-:W2:Y:S01]  /*2320*/  LDG.E.64 R16, desc[UR12][R14.64] ;  /* 0x0000000c0e107981 */ /* 0x000ea2000c1e1b00 */
[----:B------:R-:W-:-:S05]  /*2330*/  IADD3 R26, PT, PT, R26, UR8, RZ ;  /* 0x000000081a1a7c10 */ /* 0x000fca000fffe0ff */
        /* <DEDUP_REMOVED lines=22> */
.L_x_247:
        /* <DEDUP_REMOVED lines=25> */
.L_x_248:
        /* <DEDUP_REMOVED lines=25> */
.L_x_249:
        /* <DEDUP_REMOVED lines=25> */
.L_x_250:
        /* <DEDUP_REMOVED lines=25> */
.L_x_251:
[----:B------:R0:W-:Y:S04]  /*2ae0*/  STG.E.64 desc[UR12][R32.64], R10 ;  /* 0x0000000a20007986 */ /* 0x0001e8000c101b0c */
[----:B------:R-:W2:Y:S01]  /*2af0*/  LDG.E.64 R16, desc[UR12][R14.64] ;  /* 0x0000000c0e107981 */ /* 0x000ea2000c1e1b00 */
[----:B------:R-:W-:-:S05]  /*2b00*/  IADD3 R27, PT, PT, R26, UR8, RZ ;  /* 0x000000081a1b7c10 */ /* 0x000fca000fffe0ff */
[----:B------:R-:W-:-:S05]  /*2b10*/  IMAD.WIDE.U32 R26, R27, 0x8, R28 ;  /* 0x000000081b1a7825 */ /* 0x000fca00078e001c */
[----:B------:R-:W3:Y:S01]  /*2b20*/  LDG.E.64 R18, desc[UR12][R26.64] ;  /* 0x0000000c1a127981 */ /* 0x000ee2000c1e1b00 */
[----:B------:R-:W-:Y:S01]  /*2b30*/  IMAD.MOV.U32 R20, RZ, RZ, 0x1 ;  /* 0x00000001ff147424 */ /* 0x000fe200078e00ff */
[----:B--2---:R-:W1:Y:S01]  /*2b40*/  MUFU.RCP64H R21, R17 ;  /* 0x0000001100157308 */ /* 0x004e620000001800 */
[----:B---3--:R-:W-:-:S04]  /*2b50*/  FSETP.GEU.AND P1, PT, |R19|, 6.5827683646048100446e-37, PT ;  /* 0x036000001300780b */ /* 0x008fc80003f2e200 */
[----:B-1----:R-:W-:-:S08]  /*2b60*/  DFMA R22, -R16, R20, 1 ;  /* 0x3ff000001016742b */ /* 0x002fd00000000114 */
[----:B------:R-:W-:-:S08]  /*2b70*/  DFMA R22, R22, R22, R22 ;  /* 0x000000161616722b */ /* 0x000fd00000000016 */
[----:B------:R-:W-:-:S08]  /*2b80*/  DFMA R22, R20, R22, R20 ;  /* 0x000000161416722b */ /* 0x000fd00000000014 */
[----:B------:R-:W-:-:S08]  /*2b90*/  DFMA R20, -R16, R22, 1 ;  /* 0x3ff000001014742b */ /* 0x000fd00000000116 */
[----:B------:R-:W-:-:S08]  /*2ba0*/  DFMA R20, R22, R20, R22 ;  /* 0x000000141614722b */ /* 0x000fd00000000016 */
[----:B0-----:R-:W-:-:S08]  /*2bb0*/  DMUL R10, R18, R20 ;  /* 0x00000014120a7228 */ /* 0x001fd00000000000 */
        /* <DEDUP_REMOVED lines=11> */
.L_x_252:
[----:B------:R3:W-:Y:S01]  /*2c70*/  STG.E.64 desc[UR12][R26.64], R10 ;  /* 0x0000000a1a007986 */ /* 0x0007e2000c101b0c */
[----:B------:R-:W-:Y:S02]  /*2c80*/  UIADD3 UR5, UPT, UPT, UR4, 0x7, URZ ;  /* 0x0000000704057890 */ /* 0x000fe4000fffe0ff */
[----:B------:R-:W-:Y:S02]  /*2c90*/  ULOP3.LUT UR7, UR6, 0xfffffff8, URZ, 0xc0, !UPT ;  /* 0xfffffff806077892 */ /* 0x000fe4000f8ec0ff */
[----:B------:R-:W-:Y:S02]  /*2ca0*/  UIADD3 UR4, UPT, UPT, UR4, 0x8, URZ ;  /* 0x0000000804047890 */ /* 0x000fe4000fffe0ff */
[----:B------:R-:W-:-:S09]  /*2cb0*/  UISETP.NE.AND UP0, UPT, UR5, UR7, UPT ;  /* 0x000000070500728c */ /* 0x000fd2000bf05270 */
[----:B---3--:R-:W-:Y:S05]  /*2cc0*/  BRA.U UP0, `(.L_x_253) ;  /* 0xfffffff100cc7547 */ /* 0x008fea000b83ffff */
[----:B------:R-:W-:-:S05]  /*2cd0*/  UMOV UR7, UR4 ;  /* 0x0000000400077c82 */ /* 0x000fca0008000000 */
.L_x_244:
[----:B------:R-:W-:-:S09]  /*2ce0*/  ULOP3.LUT UP0, URZ, UR6, 0x7, URZ, 0xc0, !UPT ;  /* 0x0000000706ff7892 */ /* 0x000fd2000f80c0ff */
[----:B------:R-:W-:Y:S05]  /*2cf0*/  BRA.U !UP0, `(.L_x_242) ;  /* 0x0000000d08847547 */ /* 0x000fea000b800000 */
[----:B------:R-:W-:-:S09]  /*2d00*/  UISETP.GE.U32.AND UP0, UPT, UR14, 0x3, UPT ;  /* 0x000000030e00788c */ /* 0x000fd2000bf06070 */
[----:B------:R-:W-:Y:S05]  /*2d10*/  BRA.U !UP0, `(.L_x_254) ;  /* 0x0000000508f47547 */ /* 0x000fea000b800000 */
[----:B------:R-:W2:Y:S01]  /*2d20*/  LDG.E.64 R12, desc[UR12][R14.64] ;  /* 0x0000000c0e0c7981 */ /* 0x000ea2000c1e1b00 */
[----:B------:R-:W0:Y:S01]  /*2d30*/  LDCU UR8, c[0x0][0x388] ;  /* 0x00007100ff0877ac */ /* 0x000e220008000800 */
[----:B------:R-:W1:Y:S01]  /*2d40*/  LDCU.64 UR4, c[0x0][0x380] ;  /* 0x00007000ff0477ac */ /* 0x000e620008000a00 */
[----:B0-----:R-:W-:-:S04]  /*2d50*/  UIMAD UR8, UR7, UR8, URZ ;  /* 0x00000008070872a4 */ /* 0x001fc8000f8e02ff */
[----:B-1----:R-:W-:-:S06]  /*2d60*/  UIMAD.WIDE.U32 UR4, UR8, 0x8, UR4 ;  /* 0x00000008080478a5 */ /* 0x002fcc000f8e0004 */
[----:B------:R-:W-:Y:S01]  /*2d70*/  MOV R16, UR4 ;  /* 0x0000000400107c02 */ /* 0x000fe20008000f00 */
[----:B------:R-:W-:-:S06]  /*2d80*/  IMAD.U32 R17, RZ, RZ, UR5 ;  /* 0x00000005ff117e24 */ /* 0x000fcc000f8e00ff */
[----:B------:R-:W3:Y:S01]  /*2d90*/  LDG.E.64 R16, desc[UR12][R16.64] ;  /* 0x0000000c10107981 */ /* 0x000ee2000c1e1b00 */
[----:B------:R-:W-:Y:S01]  /*2da0*/  HFMA2 R10, -RZ, RZ, 0, 5.9604644775390625e-08 ;  /* 0x00000001ff0a7431 */ /* 0x000fe200000001ff */
[----:B--2---:R-:W0:Y:S05]  /*2db0*/  MUFU.RCP64H R11, R13 ;  /* 0x0000000d000b7308 */ /* 0x004e2a0000001800 */
[----:B0-----:R-:W-:-:S08]  /*2dc0*/  DFMA R18, -R12, R10, 1 ;  /* 0x3ff000000c12742b */ /* 0x001fd0000000010a */
[----:B------:R-:W-:-:S08]  /*2dd0*/  DFMA R18, R18, R18, R18 ;  /* 0x000000121212722b */ /* 0x000fd00000000012 */
[----:B------:R-:W-:Y:S01]  /*2de0*/  DFMA R18, R10, R18, R10 ;  /* 0x000000120a12722b */ /* 0x000fe2000000000a */
[----:B---3--:R-:W-:-:S07]  /*2df0*/  FSETP.GEU.AND P1, PT, |R17|, 6.5827683646048100446e-37, PT ;  /* 0x036000001100780b */ /* 0x008fce0003f2e200 */
        /* <DEDUP_REMOVED lines=8> */
[----:B------:R-:W-:Y:S01]  /*2e80*/  IMAD.MOV.U32 R21, RZ, RZ, R16 ;  /* 0x000000ffff157224 */ /* 0x000fe200078e0010 */
[----:B------:R-:W-:Y:S01]  /*2e90*/  MOV R20, R17 ;  /* 0x0000001100147202 */ /* 0x000fe20000000f00 */
[----:B------:R-:W-:Y:S01]  /*2ea0*/  IMAD.MOV.U32 R11, RZ, RZ, R12 ;  /* 0x000000ffff0b7224 */ /* 0x000fe200078e000c */
[----:B------:R-:W-:Y:S02]  /*2eb0*/  MOV R10, R13 ;  /* 0x0000000d000a7202 */ /* 0x000fe40000000f00 */
[----:B------:R-:W-:-:S07]  /*2ec0*/  MOV R0, 0x2ee0 ;  /* 0x00002ee000007802 */ /* 0x000fce0000000f00 */
[----:B------:R-:W-:Y:S05]  /*2ed0*/  CALL.REL.NOINC `($__internal_4_$__cuda_sm20_div_rn_f64_full) ;  /* 0x0000001000687944 */ /* 0x000fea0003c00000 */
.L_x_255:
[----:B------:R-:W-:Y:S01]  /*2ee0*/  IMAD.U32 R22, RZ, RZ, UR4 ;  /* 0x00000004ff167e24 */ /* 0x000fe2000f8e00ff */
[----:B------:R-:W-:Y:S01]  /*2ef0*/  MOV R23, UR5 ;  /* 0x0000000500177c02 */ /* 0x000fe20008000f00 */
[----:B------:R-:W0:Y:S04]  /*2f00*/  LDCU UR10, c[0x0][0x388] ;  /* 0x00007100ff0a77ac */ /* 0x000e280008000800 */
[----:B------:R1:W-:Y:S01]  /*2f10*/  STG.E.64 desc[UR12][R22.64], R10 ;  /* 0x0000000a16007986 */ /* 0x0003e2000c101b0c */
[----:B------:R-:W2:Y:S03]  /*2f20*/  LDCU.64 UR4, c[0x0][0x380] ;  /* 0x00007000ff0477ac */ /* 0x000ea60008000a00 */
[----:B------:R-:W3:Y:S01]  /*2f30*/  LDG.E.64 R12, desc[UR12][R14.64] ;  /* 0x0000000c0e0c7981 */ /* 0x000ee2000c1e1b00 */
[----:B0-----:R-:W-:-:S04]  /*2f40*/  UIADD3 UR8, UPT, UPT, UR8, UR10, URZ ;  /* 0x0000000a08087290 */ /* 0x001fc8000fffe0ff */
[----:B--2---:R-:W-:-:S06]  /*2f50*/  UIMAD.WIDE.U32 UR4, UR8, 0x8, UR4 ;  /* 0x00000008080478a5 */ /* 0x004fcc000f8e0004 */
[----:B------:R-:W-:Y:S01]  /*2f60*/  IMAD.U32 R16, RZ, RZ, UR4 ;  /* 0x00000004ff107e24 */ /* 0x000fe2000f8e00ff */
[----:B------:R-:W-:-:S06]  /*2f70*/  MOV R17, UR5 ;  /* 0x0000000500117c02 */ /* 0x000fcc0008000f00 */
[----:B------:R-:W2:Y:S01]  /*2f80*/  LDG.E.64 R16, desc[UR12][R16.64] ;  /* 0x0000000c10107981 */ /* 0x000ea2000c1e1b00 */
[----:B------:R-:W-:Y:S01]  /*2f90*/  IMAD.MOV.U32 R18, RZ, RZ, 0x1 ;  /* 0x00000001ff127424 */ /* 0x000fe200078e00ff */
[----:B---3--:R-:W0:Y:S05]  /*2fa0*/  MUFU.RCP64H R19, R13 ;  /* 0x0000000d00137308 */ /* 0x008e2a0000001800 */
[----:B0-----:R-:W-:-:S08]  /*2fb0*/  DFMA R20, -R12, R18, 1 ;  /* 0x3ff000000c14742b */ /* 0x001fd00000000112 */
[----:B------:R-:W-:Y:S01]  /*2fc0*/  DFMA R20, R20, R20, R20 ;  /* 0x000000141414722b */ /* 0x000fe20000000014 */
[----:B--2---:R-:W-:-:S07]  /*2fd0*/  FSETP.GEU.AND P1, PT, |R17|, 6.5827683646048100446e-37, PT ;  /* 0x036000001100780b */ /* 0x004fce0003f2e200 */
[----:B------:R-:W-:-:S08]  /*2fe0*/  DFMA R20, R18, R20, R18 ;  /* 0x000000141214722b */ /* 0x000fd00000000012 */
[----:B-1----:R-:W-:-:S08]  /*2ff0*/  DFMA R10, -R12, R20, 1 ;  /* 0x3ff000000c0a742b */ /* 0x002fd00000000114 */
        /* <DEDUP_REMOVED lines=13> */
.L_x_256:
[----:B------:R-:W-:Y:S01]  /*30d0*/  MOV R22, UR4 ;  /* 0x0000000400167c02 */ /* 0x000fe20008000f00 */
[----:B------:R-:W-:Y:S01]  /*30e0*/  IMAD.U32 R23, RZ, RZ, UR5 ;  /* 0x00000005ff177e24 */ /* 0x000fe2000f8e00ff */
[----:B------:R-:W0:Y:S04]  /*30f0*/  LDCU UR10, c[0x0][0x388] ;  /* 0x00007100ff0a77ac */ /* 0x000e280008000800 */
[----:B------:R1:W-:Y:S01]  /*3100*/  STG.E.64 desc[UR12][R22.64], R10 ;  /* 0x0000000a16007986 */ /* 0x0003e2000c101b0c */
[----:B------:R-:W2:Y:S03]  /*3110*/  LDCU.64 UR4, c[0x0][0x380] ;  /* 0x00007000ff0477ac */ /* 0x000ea60008000a00 */
[----:B------:R-:W3:Y:S01]  /*3120*/  LDG.E.64 R12, desc[UR12][R14.64] ;  /* 0x0000000c0e0c7981 */ /* 0x000ee2000c1e1b00 */
[----:B0-----:R-:W-:-:S04]  /*3130*/  UIADD3 UR8, UPT, UPT, UR8, UR10, URZ ;  /* 0x0000000a08087290 */ /* 0x001fc8000fffe0ff */
[----:B--2---:R-:W-:-:S06]  /*3140*/  UIMAD.WIDE.U32 UR4, UR8, 0x8, UR4 ;  /* 0x00000008080478a5 */ /* 0x004fcc000f8e0004 */
[----:B------:R-:W-:Y:S01]  /*3150*/  MOV R16, UR4 ;  /* 0x0000000400107c02 */ /* 0x000fe20008000f00 */
[----:B------:R-:W-:-:S06]  /*3160*/  IMAD.U32 R17, RZ, RZ, UR5 ;  /* 0x00000005ff117e24 */ /* 0x000fcc000f8e00ff */
[----:B------:R-:W2:Y:S01]  /*3170*/  LDG.E.64 R16, desc[UR12][R16.64] ;  /* 0x0000000c10107981 */ /* 0x000ea2000c1e1b00 */
[----:B------:R-:W-:Y:S01]  /*3180*/  MOV R18, 0x1 ;  /* 0x0000000100127802 */ /* 0x000fe20000000f00 */
        /* <DEDUP_REMOVED lines=19> */
.L_x_257:
        /* <DEDUP_REMOVED lines=31> */
.L_x_258:
[----:B------:R-:W-:Y:S01]  /*34b0*/  MOV R12, UR4 ;  /* 0x00000004000c7c02 */ /* 0x000fe20008000f00 */
[----:B------:R-:W-:Y:S01]  /*34c0*/  IMAD.U32 R13, RZ, RZ, UR5 ;  /* 0x00000005ff0d7e24 */ /* 0x000fe2000f8e00ff */
[----:B------:R-:W-:-:S04]  /*34d0*/  UIADD3 UR7, UPT, UPT, UR7, 0x4, URZ ;  /* 0x0000000407077890 */ /* 0x000fc8000fffe0ff */
[----:B------:R0:W-:Y:S08]  /*34e0*/  STG.E.64 desc[UR12][R12.64], R10 ;  /* 0x0000000a0c007986 */ /* 0x0001f0000c101b0c */
.L_x_254:
[----:B------:R-:W-:-:S09]  /*34f0*/  ULOP3.LUT UP0, URZ, UR9, 0x3, URZ, 0xc0, !UPT ;  /* 0x0000000309ff7892 */ /* 0x000fd2000f80c0ff */
[----:B------:R-:W-:Y:S05]  /*3500*/  BRA.U !UP0, `(.L_x_242) ;  /* 0x0000000508807547 */ /* 0x000fea000b800000 */
[----:B------:R-:W-:-:S04]  /*3510*/  LOP3.LUT R0, R8, 0x3, RZ, 0xc0, !PT ;  /* 0x0000000308007812 */ /* 0x000fc800078ec0ff */
[----:B------:R-:W-:-:S13]  /*3520*/  ISETP.NE.AND P0, PT, R0, 0x1, PT ;  /* 0x000000010000780c */ /* 0x000fda0003f05270 */
[----:B------:R-:W-:Y:S05]  /*3530*/  @!P0 BRA `(.L_x_259) ;  /* 0x0000000000fc8947 */ /* 0x000fea0003800000 */
[----:B0-----:R-:W2:Y:S01]  /*3540*/  LDG.E.64 R12, desc[UR12][R14.64] ;  /* 0x0000000c0e0c7981 */ /* 0x001ea2000c1e1b00 */
[----:B------:R-:W0:Y:S01]  /*3550*/  LDCU UR8, c[0x0][0x388] ;  /* 0x00007100ff0877ac */ /* 0x000e220008000800 */
[----:B------:R-:W1:Y:S01]  /*3560*/  LDCU.64 UR4, c[0x0][0x380] ;  /* 0x00007000ff0477ac */ /* 0x000e620008000a00 */
[----:B0-----:R-:W-:-:S04]  /*3570*/  UIMAD UR8, UR7, UR8, URZ ;  /* 0x00000008070872a4 */ /* 0x001fc8000f8e02ff */
[----:B-1----:R-:W-:-:S06]  /*3580*/  UIMAD.WIDE.U32 UR4, UR8, 0x8, UR4 ;  /* 0x00000008080478a5 */ /* 0x002fcc000f8e0004 */
[----:B------:R-:W-:Y:S01]  /*3590*/  MOV R16, UR4 ;  /* 0x0000000400107c02 */ /* 0x000fe20008000f00 */
[----:B------:R-:W-:-:S06]  /*35a0*/  IMAD.U32 R17, RZ, RZ, UR5 ;  /* 0x00000005ff117e24 */ /* 0x000fcc000f8e00ff */
[----:B------:R-:W3:Y:S01]  /*35b0*/  LDG.E.64 R16, desc[UR12][R16.64] ;  /* 0x0000000c10107981 */ /* 0x000ee2000c1e1b00 */
[----:B------:R-:W-:Y:S01]  /*35c0*/  MOV R10, 0x1 ;  /* 0x00000001000a7802 */ /* 0x000fe20000000f00 */
        /* <DEDUP_REMOVED lines=19> */
.L_x_260:
        /* <DEDUP_REMOVED lines=31> */
.L_x_261:
[----:B------:R-:W-:Y:S01]  /*38f0*/  MOV R12, UR4 ;  /* 0x00000004000c7c02 */ /* 0x000fe20008000f00 */
[----:B------:R-:W-:Y:S01]  /*3900*/  IMAD.U32 R13, RZ, RZ, UR5 ;  /* 0x00000005ff0d7e24 */ /* 0x000fe2000f8e00ff */
[----:B------:R-:W-:-:S04]  /*3910*/  UIADD3 UR7, UPT, UPT, UR7, 0x2, URZ ;  /* 0x0000000207077890 */ /* 0x000fc8000fffe0ff */
[----:B------:R1:W-:Y:S08]  /*3920*/  STG.E.64 desc[UR12][R12.64], R10 ;  /* 0x0000000a0c007986 */ /* 0x0003f0000c101b0c */
.L_x_259:
[----:B------:R-:W-:-:S04]  /*3930*/  LOP3.LUT R0, R8, 0x1, RZ, 0xc0, !PT ;  /* 0x0000000108007812 */ /* 0x000fc800078ec0ff */
[----:B------:R-:W-:-:S13]  /*3940*/  ISETP.NE.U32.AND P0, PT, R0, 0x1, PT ;  /* 0x000000010000780c */ /* 0x000fda0003f05070 */
[----:B------:R-:W-:Y:S05]  /*3950*/  @P0 BRA `(.L_x_242) ;  /* 0x00000000006c0947 */ /* 0x000fea0003800000 */
[----:B01----:R0:W2:Y:S01]  /*3960*/  LDG.E.64 R12, desc[UR12][R14.64] ;  /* 0x0000000c0e0c7981 */ /* 0x0030a2000c1e1b00 */
[----:B------:R-:W1:Y:S08]  /*3970*/  LDC R17, c[0x0][0x388] ;  /* 0x0000e200ff117b82 */ /* 0x000e700000000800 */
[----:B------:R-:W0:Y:S01]  /*3980*/  LDC.64 R10, c[0x0][0x380] ;  /* 0x0000e000ff0a7b82 */ /* 0x000e220000000a00 */
[----:B-1----:R-:W-:-:S04]  /*3990*/  IMAD R17, R17, UR7, RZ ;  /* 0x0000000711117c24 */ /* 0x002fc8000f8e02ff */
[----:B0-----:R-:W-:-:S05]  /*39a0*/  IMAD.WIDE.U32 R14, R17, 0x8, R10 ;  /* 0x00000008110e7825 */ /* 0x001fca00078e000a */
        /* <DEDUP_REMOVED lines=21> */
.L_x_262:
[----:B------:R2:W-:Y:S02]  /*3b00*/  STG.E.64 desc[UR12][R14.64], R10 ;  /* 0x0000000a0e007986 */ /* 0x0005e4000c101b0c */
.L_x_242:
[----:B------:R-:W-:Y:S01]  /*3b10*/  ISETP.GE.U32.AND P1, PT, R9, 0x7, PT ;  /* 0x000000070900780c */ /* 0x000fe20003f26070 */
[----:B------:R-:W-:Y:S01]  /*3b20*/  IMAD.MOV.U32 R9, RZ, RZ, R2 ;  /* 0x000000ffff097224 */ /* 0x000fe200078e0002 */
[----:B------:R-:W-:-:S11]  /*3b30*/  LOP3.LUT P0, RZ, R7, 0x7, RZ, 0xc0, !PT ;  /* 0x0000000707ff7812 */ /* 0x000fd6000780c0ff */
[----:B------:R-:W-:Y:S05]  /*3b40*/  @!P1 BRA `(.L_x_263) ;  /* 0x0000000000849947 */ /* 0x000fea0003800000 */
[----:B012---:R-:W0:Y:S01]  /*3b50*/  LDC.64 R10, c[0x0][0x380] ;  /* 0x0000e000ff0a7b82 */ /* 0x007e220000000a00 */
[----:B------:R-:W-:Y:S01]  /*3b60*/  LOP3.LUT R0, R7, 0xfffffff8, RZ, 0xc0, !PT ;  /* 0xfffffff807007812 */ /* 0x000fe200078ec0ff */
[----:B------:R-:W1:Y:S01]  /*3b70*/  LDCU UR5, c[0x0][0x388] ;  /* 0x00007100ff0577ac */ /* 0x000e620008000800 */
[----:B------:R-:W-:Y:S01]  /*3b80*/  MOV R9, R2 ;  /* 0x0000000200097202 */ /* 0x000fe20000000f00 */
[----:B------:R-:W-:-:S06]  /*3b90*/  UMOV UR4, URZ ;  /* 0x000000ff00047c82 */ /* 0x000fcc0008000000 */
.L_x_264:
[----:B-1----:R-:W-:Y:S01]  /*3ba0*/  IMAD R7, R6, UR5, R9 ;  /* 0x0000000506077c24 */ /* 0x002fe2000f8e0209 */
[----:B------:R-:W-:Y:S01]  /*3bb0*/  UIADD3 UR4, UPT, UPT, UR4, 0x8, URZ ;  /* 0x0000000804047890 */ /* 0x000fe2000fffe0ff */
[----:B------:R-:W-:Y:S02]  /*3bc0*/  IADD3 R9, PT, PT, R9, 0x8, RZ ;  /* 0x0000000809097810 */ /* 0x000fe40007ffe0ff */
[C---:B---3--:R-:W-:Y:S01]  /*3bd0*/  VIADD R15, R7.reuse, 0x1 ;  /* 0x00000001070f7836 */ /* 0x048fe20000000000 */
[C---:B------:R-:W-:Y:S01]  /*3be0*/  IADD3 R17, PT, PT, R7.reuse, 0x2, RZ ;  /* 0x0000000207117810 */ /* 0x040fe20007ffe0ff */
[C---:B------:R-:W-:Y:S01]  /*3bf0*/  VIADD R19, R7.reuse, 0x3 ;  /* 0x0000000307137836 */ /* 0x040fe20000000000 */
[C---:B------:R-:W-:Y:S01]  /*3c00*/  IADD3 R21, PT, PT, R7.reuse, 0x4, RZ ;  /* 0x0000000407157810 */ /* 0x040fe20007ffe0ff */
[C-C-:B0-----:R-:W-:Y:S01]  /*3c10*/  IMAD.WIDE.U32 R12, R7.reuse, 0x8, R10.reuse ;  /* 0x00000008070c7825 */ /* 0x141fe200078e000a */
[----:B------:R-:W-:Y:S02]  /*3c20*/  IADD3 R25, PT, PT, R7, 0x6, RZ ;  /* 0x0000000607197810 */ /* 0x000fe40007ffe0ff */
[----:B------:R-:W-:Y:S01]  /*3c30*/  ISETP.NE.AND P1, PT, R0, UR4, PT ;  /* 0x0000000400007c0c */ /* 0x000fe2000bf25270 */
[--C-:B------:R-:W-:Y:S01]  /*3c40*/  IMAD.WIDE.U32 R14, R15, 0x8, R10.reuse ;  /* 0x000000080f0e7825 */ /* 0x100fe200078e000a */
[----:B------:R0:W-:Y:S03]  /*3c50*/  STG.E.64 desc[UR12][R12.64], RZ ;  /* 0x000000ff0c007986 */ /* 0x0001e6000c101b0c */
[----:B------:R-:W-:Y:S01]  /*3c60*/  VIADD R23, R7, 0x5 ;  /* 0x0000000507177836 */ /* 0x000fe20000000000 */
[----:B------:R3:W-:Y:S01]  /*3c70*/  STG.E.64 desc[UR12][R14.64], RZ ;  /* 0x000000ff0e007986 */ /* 0x0007e2000c101b0c */
[----:B------:R-:W-:-:S04]  /*3c80*/  IMAD.WIDE.U32 R16, R17, 0x8, R10 ;  /* 0x0000000811107825 */ /* 0x000fc800078e000a */
[----:B------:R-:W-:Y:S01]  /*3c90*/  VIADD R7, R7, 0x7 ;  /* 0x0000000707077836 */ /* 0x000fe20000000000 */
[----:B------:R3:W-:Y:S01]  /*3ca0*/  STG.E.64 desc[UR12][R16.64], RZ ;  /* 0x000000ff10007986 */ /* 0x0007e2000c101b0c */
[----:B------:R-:W-:-:S04]  /*3cb0*/  IMAD.WIDE.U32 R18, R19, 0x8, R10 ;  /* 0x0000000813127825 */ /* 0x000fc800078e000a */
[--C-:B------:R-:W-:Y:S01]  /*3cc0*/  IMAD.WIDE.U32 R20, R21, 0x8, R10.reuse ;  /* 0x0000000815147825 */ /* 0x100fe200078e000a */
[----:B------:R3:W-:Y:S03]  /*3cd0*/  STG.E.64 desc[UR12][R18.64], RZ ;  /* 0x000000ff12007986 */ /* 0x0007e6000c101b0c */
[--C-:B------:R-:W-:Y:S01]  /*3ce0*/  IMAD.WIDE.U32 R22, R23, 0x8, R10.reuse ;  /* 0x0000000817167825 */ /* 0x100fe200078e000a */
[----:B------:R3:W-:Y:S03]  /*3cf0*/  STG.E.64 desc[UR12][R20.64], RZ ;  /* 0x000000ff14007986 */ /* 0x0007e6000c101b0c */
[--C-:B0-----:R-:W-:Y:S01]  /*3d00*/  IMAD.WIDE.U32 R12, R25, 0x8, R10.reuse ;  /* 0x00000008190c7825 */ /* 0x101fe200078e000a */
[----:B------:R3:W-:Y:S03]  /*3d10*/  STG.E.64 desc[UR12][R22.64], RZ ;  /* 0x000000ff16007986 */ /* 0x0007e6000c101b0c */
[----:B------:R-:W-:Y:S01]  /*3d20*/  IMAD.WIDE.U32 R24, R7, 0x8, R10 ;  /* 0x0000000807187825 */ /* 0x000fe200078e000a */
[----:B------:R3:W-:Y:S04]  /*3d30*/  STG.E.64 desc[UR12][R12.64], RZ ;  /* 0x000000ff0c007986 */ /* 0x0007e8000c101b0c */
[----:B------:R3:W-:Y:S01]  /*3d40*/  STG.E.64 desc[UR12][R24.64], RZ ;  /* 0x000000ff18007986 */ /* 0x0007e2000c101b0c */
[----:B------:R-:W-:Y:S05]  /*3d50*/  @P1 BRA `(.L_x_264) ;  /* 0xfffffffc00901947 */ /* 0x000fea000383ffff */
.L_x_263:
[----:B------:R-:W-:Y:S05]  /*3d60*/  @!P0 BRA `(.L_x_234) ;  /* 0x0000000000988947 */ /* 0x000fea0003800000 */
[----:B------:R-:W-:Y:S02]  /*3d70*/  UISETP.GE.U32.AND UP0, UPT, UR14, 0x3, UPT ;  /* 0x000000030e00788c */ /* 0x000fe4000bf06070 */
[----:B------:R-:W-:-:S07]  /*3d80*/  ULOP3.LUT UP1, URZ, UR9, 0x3, URZ, 0xc0, !UPT ;  /* 0x0000000309ff7892 */ /* 0x000fce000f82c0ff */
[----:B------:R-:W-:Y:S05]  /*3d90*/  BRA.U !UP0, `(.L_x_265) ;  /* 0x00000001083c7547 */ /* 0x000fea000b800000 */
[----:B------:R-:W0:Y:S01]  /*3da0*/  LDCU UR4, c[0x0][0x388] ;  /* 0x00007100ff0477ac */ /* 0x000e220008000800 */
[----:B---3--:R-:W3:Y:S01]  /*3db0*/  LDC.64 R16, c[0x0][0x380] ;  /* 0x0000e000ff107b82 */ /* 0x008ee20000000a00 */
[----:B012---:R-:W-:Y:S01]  /*3dc0*/  IMAD R11, R6, UR4, R9 ;  /* 0x00000004060b7c24 */ /* 0x007fe2000f8e0209 */
[----:B------:R-:W-:-:S03]  /*3dd0*/  IADD3 R9, PT, PT, R9, 0x4, RZ ;  /* 0x0000000409097810 */ /* 0x000fc60007ffe0ff */
[C---:B------:R-:W-:Y:S01]  /*3de0*/  VIADD R13, R11.reuse, 0x1 ;  /* 0x000000010b0d7836 */ /* 0x040fe20000000000 */
[C---:B------:R-:W-:Y:S01]  /*3df0*/  IADD3 R15, PT, PT, R11.reuse, 0x2, RZ ;  /* 0x000000020b0f7810 */ /* 0x040fe20007ffe0ff */
[C---:B------:R-:W-:Y:S02]  /*3e00*/  VIADD R7, R11.reuse, 0x3 ;  /* 0x000000030b077836 */ /* 0x040fe40000000000 */
[----:B---3--:R-:W-:-:S04]  /*3e10*/  IMAD.WIDE.U32 R10, R11, 0x8, R16 ;  /* 0x000000080b0a7825 */ /* 0x008fc800078e0010 */
[--C-:B------:R-:W-:Y:S01]  /*3e20*/  IMAD.WIDE.U32 R12, R13, 0x8, R16.reuse ;  /* 0x000000080d0c7825 */ /* 0x100fe200078e0010 */
[----:B------:R4:W-:Y:S03]  /*3e30*/  STG.E.64 desc[UR12][R10.64], RZ ;  /* 0x000000ff0a007986 */ /* 0x0009e6000c101b0c */
[--C-:B------:R-:W-:Y:S01]  /*3e40*/  IMAD.WIDE.U32 R14, R15, 0x8, R16.reuse ;  /* 0x000000080f0e7825 */ /* 0x100fe200078e0010 */
[----:B------:R4:W-:Y:S03]  /*3e50*/  STG.E.64 desc[UR12][R12.64], RZ ;  /* 0x000000ff0c007986 */ /* 0x0009e6000c101b0c */
[----:B------:R-:W-:Y:S01]  /*3e60*/  IMAD.WIDE.U32 R16, R7, 0x8, R16 ;  /* 0x0000000807107825 */ /* 0x000fe200078e0010 */
[----:B------:R4:W-:Y:S04]  /*3e70*/  STG.E.64 desc[UR12][R14.64], RZ ;  /* 0x000000ff0e007986 */ /* 0x0009e8000c101b0c */
[----:B------:R4:W-:Y:S02]  /*3e80*/  STG.E.64 desc[UR12][R16.64], RZ ;  /* 0x000000ff10007986 */ /* 0x0009e4000c101b0c */
.L_x_265:
[----:B------:R-:W-:Y:S05]  /*3e90*/  BRA.U !UP1, `(.L_x_234) ;  /* 0x00000001094c7547 */ /* 0x000fea000b800000 */
[C---:B------:R-:W-:Y:S02]  /*3ea0*/  LOP3.LUT R0, R8.reuse, 0x1, RZ, 0xc0, !PT ;  /* 0x0000000108007812 */ /* 0x040fe400078ec0ff */
[----:B------:R-:W-:Y:S02]  /*3eb0*/  LOP3.LUT R8, R8, 0x3, RZ, 0xc0, !PT ;  /* 0x0000000308087812 */ /* 0x000fe400078ec0ff */
[----:B------:R-:W-:Y:S02]  /*3ec0*/  ISETP.NE.U32.AND P1, PT, R0, 0x1, PT ;  /* 0x000000010000780c */ /* 0x000fe40003f25070 */
[----:B------:R-:W-:-:S11]  /*3ed0*/  ISETP.NE.AND P0, PT, R8, 0x1, PT ;  /* 0x000000010800780c */ /* 0x000fd60003f05270 */
[----:B------:R-:W0:Y:S08]  /*3ee0*/  @!P1 LDC R0, c[0x0][0x388] ;  /* 0x0000e200ff009b82 */ /* 0x000e300000000800 */
[----:B--234-:R-:W2:Y:S01]  /*3ef0*/  @!P1 LDC.64 R14, c[0x0][0x380] ;  /* 0x0000e000ff0e9b82 */ /* 0x01cea20000000a00 */
[----:B------:R-:W-:Y:S05]  /*3f00*/  @!P0 BRA `(.L_x_266) ;  /* 0x0000000000248947 */ /* 0x000fea0003800000 */
[----:B------:R-:W3:Y:S01]  /*3f10*/  LDCU UR4, c[0x0][0x388] ;  /* 0x00007100ff0477ac */ /* 0x000ee20008000800 */
[----:B01----:R-:W0:Y:S01]  /*3f20*/  LDC.64 R10, c[0x0][0x380] ;  /* 0x0000e000ff0a7b82 */ /* 0x003e220000000a00 */
[----:B---3--:R-:W-:Y:S01]  /*3f30*/  IMAD R13, R6, UR4, R9 ;  /* 0x00000004060d7c24 */ /* 0x008fe2000f8e0209 */
[----:B------:R-:W-:-:S03]  /*3f40*/  IADD3 R9, PT, PT, R9, 0x2, RZ ;  /* 0x0000000209097810 */ /* 0x000fc60007ffe0ff */
[C---:B------:R-:W-:Y:S02]  /*3f50*/  VIADD R7, R13.reuse, 0x1 ;  /* 0x000000010d077836 */ /* 0x040fe40000000000 */
[----:B0-----:R-:W-:-:S04]  /*3f60*/  IMAD.WIDE.U32 R12, R13, 0x8, R10 ;  /* 0x000000080d0c7825 */ /* 0x001fc800078e000a */
[----:B------:R-:W-:Y:S01]  /*3f70*/  IMAD.WIDE.U32 R10, R7, 0x8, R10 ;  /* 0x00000008070a7825 */ /* 0x000fe200078e000a */
[----:B------:R3:W-:Y:S04]  /*3f80*/  STG.E.64 desc[UR12][R12.64], RZ ;  /* 0x000000ff0c007986 */ /* 0x0007e8000c101b0c */
[----:B------:R3:W-:Y:S02]  /*3f90*/  STG.E.64 desc[UR12][R10.64], RZ ;  /* 0x000000ff0a007986 */ /* 0x0007e4000c101b0c */
.L_x_266:
[----:B0-----:R-:W-:-:S04]  /*3fa0*/  @!P1 IMAD R7, R6, R0, R9 ;  /* 0x0000000006079224 */ /* 0x001fc800078e0209 */
[----:B--2---:R-:W-:-:S05]  /*3fb0*/  @!P1 IMAD.WIDE.U32 R6, R7, 0x8, R14 ;  /* 0x0000000807069825 */ /* 0x004fca00078e000e */
[----:B------:R0:W-:Y:S02]  /*3fc0*/  @!P1 STG.E.64 desc[UR12][R6.64], RZ ;  /* 0x000000ff06009986 */ /* 0x0001e4000c101b0c */
.L_x_234:
[----:B------:R-:W5:Y:S01]  /*3fd0*/  LDCU UR4, c[0x0][0x388] ;  /* 0x00007100ff0477ac */ /* 0x000f620008000800 */
[----:B------:R-:W-:Y:S01]  /*3fe0*/  VIADD R5, R5, 0x1 ;  /* 0x0000000105057836 */ /* 0x000fe20000000000 */
[----:B------:R-:W-:Y:S01]  /*3ff0*/  IADD3 R4, PT, PT, R4, 0x1, RZ ;  /* 0x0000000104047810 */ /* 0x000fe20007ffe0ff */
[----:B------:R-:W-:Y:S01]  /*4000*/  VIADD R3, R3, 0x1 ;  /* 0x0000000103037836 */ /* 0x000fe20000000000 */
[----:B-----5:R-:W-:-:S13]  /*4010*/  ISETP.NE.AND P0, PT, R2, UR4, PT ;  /* 0x0000000402007c0c */ /* 0x020fda000bf05270 */
[----:B------:R-:W-:Y:S05]  /*4020*/  @P0 BRA `(.L_x_267) ;  /* 0xffffffc0002c0947 */ /* 0x000fea000383ffff */
[----:B------:R-:W-:Y:S05]  /*4030*/  EXIT ;  /* 0x000000000000794d */ /* 0x000fea0003800000 */
.L_x_232:
[----:B------:R-:W0:Y:S01]  /*4040*/  LDC.64 R2, c[0x0][0x390] ;  /* 0x0000e400ff027b82 */ /* 0x000e220000000a00 */
[----:B------:R-:W-:-:S05]  /*4050*/  MOV R5, 0x1 ;  /* 0x0000000100057802 */ /* 0x000fca0000000f00 */
[----:B0-----:R-:W-:Y:S01]  /*4060*/  STG.E desc[UR12][R2.64], R5 ;  /* 0x0000000502007986 */ /* 0x001fe2000c10190c */
[----:B------:R-:W-:Y:S05]  /*4070*/  EXIT ;  /* 0x000000000000794d */ /* 0x000fea0003800000 */
        .weak           $__internal_4_$__cuda_sm20_div_rn_f64_full
        .type           $__internal_4_$__cuda_sm20_div_rn_f64_full,@function
        .size           $__internal_4_$__cuda_sm20_div_rn_f64_full,($__internal_5_$__cuda_sm20_dsqrt_rn_f64_mediumpath_v1 - $__internal_4_$__cuda_sm20_div_rn_f64_full)
$__internal_4_$__cuda_sm20_div_rn_f64_full:
[C---:B------:R-:W-:Y:S01]  /*4080*/  FSETP.GEU.AND P0, PT, |R10|.reuse, 1.469367938527859385e-39, PT ;  /* 0x001000000a00780b */ /* 0x040fe20003f0e200 */
[--C-:B------:R-:W-:Y:S01]  /*4090*/  IMAD.MOV.U32 R18, RZ, RZ, R11.reuse ;  /* 0x000000ffff127224 */ /* 0x100fe200078e000b */
[----:B------:R-:W-:Y:S02]  /*40a0*/  LOP3.LUT R16, R10, 0x800fffff, RZ, 0xc0, !PT ;  /* 0x800fffff0a107812 */ /* 0x000fe400078ec0ff */
[----:B------:R-:W-:Y:S02]  /*40b0*/  MOV R19, R10 ;  /* 0x0000000a00137202 */ /* 0x000fe40000000f00 */
[----:B------:R-:W-:Y:S01]  /*40c0*/  LOP3.LUT R17, R16, 0x3ff00000, RZ, 0xfc, !PT ;  /* 0x3ff0000010117812 */ /* 0x000fe200078efcff */
[----:B------:R-:W-:Y:S01]  /*40d0*/  IMAD.MOV.U32 R16, RZ, RZ, R11 ;  /* 0x000000ffff107224 */ /* 0x000fe200078e000b */
[----:B------:R-:W-:Y:S01]  /*40e0*/  MOV R22, 0x1 ;  /* 0x0000000100167802 */ /* 0x000fe20000000f00 */
[----:B------:R-:W-:Y:S01]  /*40f0*/  IMAD.MOV.U32 R11, RZ, RZ, 0x1ca00000 ;  /* 0x1ca00000ff0b7424 */ /* 0x000fe200078e00ff */
[----:B------:R-:W-:-:S02]  /*4100*/  LOP3.LUT R21, R21, R20, RZ, 0x3c, !PT ;  /* 0x0000001415157212 */ /* 0x000fc400078e3cff */
[----:B------:R-:W-:Y:S01]  /*4110*/  LOP3.LUT R12, R10, 0x7ff00000, RZ, 0xc0, !PT ;  /* 0x7ff000000a0c7812 */ /* 0x000fe200078ec0ff */
[----:B------:R-:W-:Y:S01]  /*4120*/  @!P0 DMUL R16, R18, 8.98846567431157953865e+307 ;  /* 0x7fe0000012108828 */ /* 0x000fe20000000000 */
[----:B------:R-:W-:-:S04]  /*4130*/  LOP3.LUT R20, R21, R20, RZ, 0x3c, !PT ;  /* 0x0000001415147212 */ /* 0x000fc800078e3cff */
[----:B------:R-:W-:Y:S01]  /*4140*/  LOP3.LUT R21, R21, R20, RZ, 0x3c, !PT ;  /* 0x0000001415157212 */ /* 0x000fe200078e3cff */
[----:B------:R-:W0:Y:S03]  /*4150*/  MUFU.RCP64H R23, R17 ;  /* 0x0000001100177308 */ /* 0x000e260000001800 */
[----:B------:R-:W-:-:S04]  /*4160*/  LOP3.LUT R10, R21, 0x7ff00000, RZ, 0xc0, !PT ;  /* 0x7ff00000150a7812 */ /* 0x000fc800078ec0ff */
[----:B------:R-:W-:-:S04]  /*4170*/  ISETP.GE.U32.AND P1, PT, R10, R12, PT ;  /* 0x0000000c0a00720c */ /* 0x000fc80003f26070 */
[----:B------:R-:W-:Y:S02]  /*4180*/  SEL R11, R11, 0x63400000, !P1 ;  /* 0x634000000b0b7807 */ /* 0x000fe40004800000 */
[----:B------:R-:W-:Y:S01]  /*4190*/  FSETP.GEU.AND P1, PT, |R21|, 1.469367938527859385e-39, PT ;  /* 0x001000001500780b */ /* 0x000fe20003f2e200 */
[----:B0-----:R-:W-:-:S08]  /*41a0*/  DFMA R24, R22, -R16, 1 ;  /* 0x3ff000001618742b */ /* 0x001fd00000000810 */
[----:B------:R-:W-:-:S08]  /*41b0*/  DFMA R24, R24, R24, R24 ;  /* 0x000000181818722b */ /* 0x000fd00000000018 */
[----:B------:R-:W-:Y:S01]  /*41c0*/  DFMA R24, R22, R24, R22 ;  /* 0x000000181618722b */ /* 0x000fe20000000016 */
[----:B------:R-:W-:Y:S01]  /*41d0*/  LOP3.LUT R23, R11, 0x800fffff, R21, 0xf8, !PT ;  /* 0x800fffff0b177812 */ /* 0x000fe200078ef815 */
[----:B------:R-:W-:Y:S01]  /*41e0*/  IMAD.MOV.U32 R22, RZ, RZ, R20 ;  /* 0x000000ffff167224 */ /* 0x000fe200078e0014 */
[----:B------:R-:W-:-:S05]  /*41f0*/  MOV R11, R10 ;  /* 0x0000000a000b7202 */ /* 0x000fca0000000f00 */
[----:B------:R-:W-:-:S08]  /*4200*/  DFMA R34, R24, -R16, 1 ;  /* 0x3ff000001822742b */ /* 0x000fd00000000810 */
[----:B------:R-:W-:Y:S01]  /*4210*/  DFMA R24, R24, R34, R24 ;  /* 0x000000221818722b */ /* 0x000fe20000000018 */
[----:B------:R-:W-:Y:S10]  /*4220*/  @P1 BRA `(.L_x_268) ;  /* 0x0000000000241947 */ /* 0x000ff40003800000 */
[----:B------:R-:W-:Y:S01]  /*4230*/  LOP3.LUT R11, R19, 0x7ff00000, RZ, 0xc0, !PT ;  /* 0x7ff00000130b7812 */ /* 0x000fe200078ec0ff */
[----:B------:R-:W-:-:S03]  /*4240*/  IMAD.MOV.U32 R34, RZ, RZ, RZ ;  /* 0x000000ffff227224 */ /* 0x000fc600078e00ff */
[----:B------:R-:W-:Y:S02]  /*4250*/  ISETP.GE.U32.AND P1, PT, R10, R11, PT ;  /* 0x0000000b0a00720c */ /* 0x000fe40003f26070 */
[----:B------:R-:W-:-:S04]  /*4260*/  MOV R11, 0x1ca00000 ;  /* 0x1ca00000000b7802 */ /* 0x000fc80000000f00 */
[----:B------:R-:W-:-:S04]  /*4270*/  SEL R11, R11, 0x63400000, !P1 ;  /* 0x634000000b0b7807 */ /* 0x000fc80004800000 */
[----:B------:R-:W-:-:S04]  /*4280*/  LOP3.LUT R11, R11, 0x80000000, R21, 0xf8, !PT ;  /* 0x800000000b0b7812 */ /* 0x000fc800078ef815 */
[----:B------:R-:W-:-:S06]  /*4290*/  LOP3.LUT R35, R11, 0x100000, RZ, 0xfc, !PT ;  /* 0x001000000b237812 */ /* 0x000fcc00078efcff */
[----:B------:R-:W-:-:S10]  /*42a0*/  DFMA R22, R22, 2, -R34 ;  /* 0x400000001616782b */ /* 0x000fd40000000822 */
[----:B------:R-:W-:-:S07]  /*42b0*/  LOP3.LUT R11, R23, 0x7ff00000, RZ, 0xc0, !PT ;  /* 0x7ff00000170b7812 */ /* 0x000fce00078ec0ff */
.L_x_268:
[----:B------:R-:W-:Y:S01]  /*42c0*/  IADD3 R31, PT, PT, R11, -0x1, RZ ;  /* 0xffffffff0b1f7810 */ /* 0x000fe20007ffe0ff */
[----:B------:R-:W-:Y:S01]  /*42d0*/  DMUL R36, R24, R22 ;  /* 0x0000001618247228 */ /* 0x000fe20000000000 */
[----:B------:R-:W-:Y:S02]  /*42e0*/  @!P0 LOP3.LUT R12, R17, 0x7ff00000, RZ, 0xc0, !PT ;  /* 0x7ff00000110c8812 */ /* 0x000fe400078ec0ff */
[----:B------:R-:W-:-:S03]  /*42f0*/  ISETP.GT.U32.AND P0, PT, R31, 0x7feffffe, PT ;  /* 0x7feffffe1f00780c */ /* 0x000fc60003f04070 */
[----:B------:R-:W-:Y:S02]  /*4300*/  VIADD R31, R12, 0xffffffff ;  /* 0xffffffff0c1f7836 */ /* 0x000fe40000000000 */
[----:B------:R-:W-:-:S03]  /*4310*/  DFMA R34, R36, -R16, R22 ;  /* 0x800000102422722b */ /* 0x000fc60000000016 */
[----:B------:R-:W-:-:S05]  /*4320*/  ISETP.GT.U32.OR P0, PT, R31, 0x7feffffe, P0 ;  /* 0x7feffffe1f00780c */ /* 0x000fca0000704470 */
[----:B------:R-:W-:-:S08]  /*4330*/  DFMA R24, R24, R34, R36 ;  /* 0x000000221818722b */ /* 0x000fd00000000024 */
[----:B------:R-:W-:Y:S05]  /*4340*/  @P0 BRA `(.L_x_269) ;  /* 0x0000000000780947 */ /* 0x000fea0003800000 */
[----:B------:R-:W-:Y:S02]  /*4350*/  LOP3.LUT R11, R19, 0x7ff00000, RZ, 0xc0, !PT ;  /* 0x7ff00000130b7812 */ /* 0x000fe400078ec0ff */
[----:B------:R-:W-:Y:S02]  /*4360*/  MOV R12, 0x1ca00000 ;  /* 0x1ca00000000c7802 */ /* 0x000fe40000000f00 */
[CC--:B------:R-:W-:Y:S02]  /*4370*/  VIADDMNMX R20, R10.reuse, -R11.reuse, 0xb9600000, !PT ;  /* 0xb96000000a147446 */ /* 0x0c0fe4000780090b */
[----:B------:R-:W-:Y:S01]  /*4380*/  ISETP.GE.U32.AND P0, PT, R10, R11, PT ;  /* 0x0000000b0a00720c */ /* 0x000fe20003f06070 */
[----:B------:R-:W-:Y:S01]  /*4390*/  IMAD.MOV.U32 R10, RZ, RZ, RZ ;  /* 0x000000ffff0a7224 */ /* 0x000fe200078e00ff */
[----:B------:R-:W-:Y:S02]  /*43a0*/  VIMNMX R20, PT, PT, R20, 0x46a00000, PT ;  /* 0x46a0000014147848 */ /* 0x000fe40003fe0100 */
[----:B------:R-:W-:-:S05]  /*43b0*/  SEL R12, R12, 0x63400000, !P0 ;  /* 0x634000000c0c7807 */ /* 0x000fca0004000000 */
[----:B------:R-:W-:-:S05]  /*43c0*/  IMAD.IADD R12, R20, 0x1, -R12 ;  /* 0x00000001140c7824 */ /* 0x000fca00078e0a0c */
        /* <DEDUP_REMOVED lines=10> */
[----:B------:R-:W-:Y:S01]  /*4470*/  IMAD.MOV R17, RZ, RZ, -R12 ;  /* 0x000000ffff117224 */ /* 0x000fe200078e0a0c */
[----:B------:R-:W-:Y:S01]  /*4480*/  MOV R16, RZ ;  /* 0x000000ff00107202 */ /* 0x000fe20000000f00 */
[----:B------:R-:W-:Y:S01]  /*4490*/  DMUL.RP R10, R24, R10 ;  /* 0x0000000a180a7228 */ /* 0x000fe20000008000 */
[----:B------:R-:W-:-:S04]  /*44a0*/  IADD3 R12, PT, PT, -R12, -0x43300000, RZ ;  /* 0xbcd000000c0c7810 */ /* 0x000fc80007ffe1ff */
[----:B------:R-:W-:-:S05]  /*44b0*/  DFMA R16, R34, -R16, R24 ;  /* 0x800000102210722b */ /* 0x000fca0000000018 */
[----:B------:R-:W-:-:S05]  /*44c0*/  LOP3.LUT R18, R11, R18, RZ, 0x3c, !PT ;  /* 0x000000120b127212 */ /* 0x000fca00078e3cff */
[----:B------:R-:W-:-:S04]  /*44d0*/  FSETP.NEU.AND P0, PT, |R17|, R12, PT ;  /* 0x0000000c1100720b */ /* 0x000fc80003f0d200 */
[----:B------:R-:W-:Y:S02]  /*44e0*/  FSEL R10, R10, R34, !P0 ;  /* 0x000000220a0a7208 */ /* 0x000fe40004000000 */
[----:B------:R-:W-:-:S03]  /*44f0*/  FSEL R18, R18, R35, !P0 ;  /* 0x0000002312127208 */ /* 0x000fc60004000000 */
[----:B------:R-:W-:Y:S01]  /*4500*/  IMAD.MOV.U32 R34, RZ, RZ, R10 ;  /* 0x000000ffff227224 */ /* 0x000fe200078e000a */
[----:B------:R-:W-:Y:S01]  /*4510*/  MOV R35, R18 ;  /* 0x0000001200237202 */ /* 0x000fe20000000f00 */
[----:B------:R-:W-:Y:S06]  /*4520*/  BRA `(.L_x_270) ;  /* 0x0000000000607947 */ /* 0x000fec0003800000 */
.L_x_269:
[----:B------:R-:W-:-:S14]  /*4530*/  DSETP.NAN.AND P0, PT, R20, R20, PT ;  /* 0x000000141400722a */ /* 0x000fdc0003f08000 */
[----:B------:R-:W-:Y:S05]  /*4540*/  @P0 BRA `(.L_x_271) ;  /* 0x00000000004c0947 */ /* 0x000fea0003800000 */
[----:B------:R-:W-:-:S14]  /*4550*/  DSETP.NAN.AND P0, PT, R18, R18, PT ;  /* 0x000000121200722a */ /* 0x000fdc0003f08000 */
[----:B------:R-:W-:Y:S05]  /*4560*/  @P0 BRA `(.L_x_272) ;  /* 0x0000000000340947 */ /* 0x000fea0003800000 */
[----:B------:R-:W-:Y:S01]  /*4570*/  ISETP.NE.AND P0, PT, R11, R12, PT ;  /* 0x0000000c0b00720c */ /* 0x000fe20003f05270 */
[----:B------:R-:W-:Y:S01]  /*4580*/  IMAD.MOV.U32 R34, RZ, RZ, 0x0 ;  /* 0x00000000ff227424 */ /* 0x000fe200078e00ff */
[----:B------:R-:W-:-:S11]  /*4590*/  MOV R35, 0xfff80000 ;  /* 0xfff8000000237802 */ /* 0x000fd60000000f00 */
[----:B------:R-:W-:Y:S05]  /*45a0*/  @!P0 BRA `(.L_x_270) ;  /* 0x0000000000408947 */ /* 0x000fea0003800000 */
[----:B------:R-:W-:Y:S02]  /*45b0*/  ISETP.NE.AND P0, PT, R11, 0x7ff00000, PT ;  /* 0x7ff000000b00780c */ /* 0x000fe40003f05270 */
[----:B------:R-:W-:Y:S02]  /*45c0*/  LOP3.LUT R18, R21, 0x80000000, R19, 0x48, !PT ;  /* 0x8000000015127812 */ /* 0x000fe400078e4813 */
[----:B------:R-:W-:-:S13]  /*45d0*/  ISETP.EQ.OR P0, PT, R12, RZ, !P0 ;  /* 0x000000ff0c00720c */ /* 0x000fda0004702670 */
[----:B------:R-:W-:Y:S01]  /*45e0*/  @P0 LOP3.LUT R10, R18, 0x7ff00000, RZ, 0xfc, !PT ;  /* 0x7ff00000120a0812 */ /* 0x000fe200078efcff */
[----:B------:R-:W-:Y:S01]  /*45f0*/  @!P0 IMAD.MOV.U32 R34, RZ, RZ, RZ ;  /* 0x000000ffff228224 */ /* 0x000fe200078e00ff */
[----:B------:R-:W-:Y:S01]  /*4600*/  @!P0 MOV R35, R18 ;  /* 0x0000001200238202 */ /* 0x000fe20000000f00 */
[----:B------:R-:W-:Y:S01]  /*4610*/  @P0 IMAD.MOV.U32 R34, RZ, RZ, RZ ;  /* 0x000000ffff220224 */ /* 0x000fe200078e00ff */
[----:B------:R-:W-:Y:S01]  /*4620*/  @P0 MOV R35, R10 ;  /* 0x0000000a00230202 */ /* 0x000fe20000000f00 */
[----:B------:R-:W-:Y:S06]  /*4630*/  BRA `(.L_x_270) ;  /* 0x00000000001c7947 */ /* 0x000fec0003800000 */
.L_x_272:
[----:B------:R-:W-:Y:S01]  /*4640*/  LOP3.LUT R10, R19, 0x80000, RZ, 0xfc, !PT ;  /* 0x00080000130a7812 */ /* 0x000fe200078efcff */
[----:B------:R-:W-:-:S03]  /*4650*/  IMAD.MOV.U32 R34, RZ, RZ, R18 ;  /* 0x000000ffff227224 */ /* 0x000fc600078e0012 */
[----:B------:R-:W-:Y:S01]  /*4660*/  MOV R35, R10 ;  /* 0x0000000a00237202 */ /* 0x000fe20000000f00 */
[----:B------:R-:W-:Y:S06]  /*4670*/  BRA `(.L_x_270) ;  /* 0x00000000000c7947 */ /* 0x000fec0003800000 */
.L_x_271:
[----:B------:R-:W-:Y:S01]  /*4680*/  LOP3.LUT R10, R21, 0x80000, RZ, 0xfc, !PT ;  /* 0x00080000150a7812 */ /* 0x000fe200078efcff */
[----:B------:R-:W-:-:S03]  /*4690*/  IMAD.MOV.U32 R34, RZ, RZ, R20 ;  /* 0x000000ffff227224 */ /* 0x000fc600078e0014 */
[----:B------:R-:W-:-:S07]  /*46a0*/  MOV R35, R10 ;  /* 0x0000000a00237202 */ /* 0x000fce0000000f00 */
.L_x_270:
[----:B------:R-:W-:Y:S01]  /*46b0*/  IMAD.MOV.U32 R16, RZ, RZ, R0 ;  /* 0x000000ffff107224 */ /* 0x000fe200078e0000 */
[----:B------:R-:W-:Y:S01]  /*46c0*/  MOV R17, 0x0 ;  /* 0x0000000000117802 */ /* 0x000fe20000000f00 */
[----:B------:R-:W-:Y:S01]  /*46d0*/  IMAD.MOV.U32 R10, RZ, RZ, R34 ;  /* 0x000000ffff0a7224 */ /* 0x000fe200078e0022 */
[----:B------:R-:W-:Y:S02]  /*46e0*/  MOV R11, R35 ;  /* 0x00000023000b7202 */ /* 0x000fe40000000f00 */
[----:B------:R-:W-:Y:S05]  /*46f0*/  RET.REL.NODEC R16 `(cholesky_decompose_f64) ;  /* 0xffffffb810407950 */ /* 0x000fea0003c3ffff */
        .weak           $__internal_5_$__cuda_sm20_dsqrt_rn_f64_mediumpath_v1
        .type           $__internal_5_$__cuda_sm20_dsqrt_rn_f64_mediumpath_v1,@function
        .size           $__internal_5_$__cuda_sm20_dsqrt_rn_f64_mediumpath_v1,(.L_x_619 - $__internal_5_$__cuda_sm20_dsqrt_rn_f64_mediumpath_v1)
$__internal_5_$__cuda_sm20_dsqrt_rn_f64_mediumpath_v1:
        /* <DEDUP_REMOVED lines=11> */
.L_x_273:
[----:B------:R-:W-:-:S14]  /*47b0*/  DSETP.NE.AND P0, PT, R22, RZ, PT ;  /* 0x000000ff1600722a */ /* 0x000fdc0003f05000 */
[----:B------:R-:W-:Y:S05]  /*47c0*/  @!P0 BRA `(.L_x_275) ;  /* 0x0000000000588947 */ /* 0x000fea0003800000 */
[----:B------:R-:W-:-:S13]  /*47d0*/  ISETP.GE.AND P0, PT, R23, RZ, PT ;  /* 0x000000ff1700720c */ /* 0x000fda0003f06270 */
[----:B------:R-:W-:Y:S01]  /*47e0*/  @!P0 IMAD.MOV.U32 R10, RZ, RZ, 0x0 ;  /* 0x00000000ff0a8424 */ /* 0x000fe200078e00ff */
[----:B------:R-:W-:Y:S01]  /*47f0*/  @!P0 MOV R11, 0xfff80000 ;  /* 0xfff80000000b8802 */ /* 0x000fe20000000f00 */
[----:B------:R-:W-:Y:S06]  /*4800*/  @!P0 BRA `(.L_x_274) ;  /* 0x00000000004c8947 */ /* 0x000fec0003800000 */
[----:B------:R-:W-:-:S13]  /*4810*/  ISETP.GT.AND P0, PT, R23, 0x7fefffff, PT ;  /* 0x7fefffff1700780c */ /* 0x000fda0003f04270 */
[----:B------:R-:W-:Y:S05]  /*4820*/  @P0 BRA `(.L_x_275) ;  /* 0x0000000000400947 */ /* 0x000fea0003800000 */
[----:B------:R-:W-:Y:S01]  /*4830*/  DMUL R10, R22, 8.11296384146066816958e+31 ;  /* 0x46900000160a7828 */ /* 0x000fe20000000000 */
[----:B------:R-:W-:Y:S01]  /*4840*/  IMAD.MOV.U32 R16, RZ, RZ, RZ ;  /* 0x000000ffff107224 */ /* 0x000fe200078e00ff */
[----:B------:R-:W-:Y:S01]  /*4850*/  MOV R18, 0x0 ;  /* 0x0000000000127802 */ /* 0x000fe20000000f00 */
[----:B------:R-:W-:-:S03]  /*4860*/  IMAD.MOV.U32 R19, RZ, RZ, 0x3fd80000 ;  /* 0x3fd80000ff137424 */ /* 0x000fc600078e00ff */
        /* <DEDUP_REMOVED lines=10> */
[----:B------:R-:W-:Y:S01]  /*4910*/  VIADD R11, R11, 0xfcb00000 ;  /* 0xfcb000000b0b7836 */ /* 0x000fe20000000000 */
[----:B------:R-:W-:Y:S06]  /*4920*/  BRA `(.L_x_274) ;  /* 0x0000000000047947 */ /* 0x000fec0003800000 */
.L_x_275:
[----:B------:R-:W-:-:S11]  /*4930*/  DADD R10, R22, R22 ;  /* 0x00000000160a7229 */ /* 0x000fd60000000016 */
.L_x_274:
[----:B------:R-:W-:Y:S01]  /*4940*/  MOV R24, R10 ;  /* 0x0000000a00187202 */ /* 0x000fe20000000f00 */
[----:B------:R-:W-:Y:S01]  /*4950*/  IMAD.MOV.U32 R25, RZ, RZ, R11 ;  /* 0x000000ffff197224 */ /* 0x000fe200078e000b */
[----:B------:R-:W-:Y:S02]  /*4960*/  MOV R10, R12 ;  /* 0x0000000c000a7202 */ /* 0x000fe40000000f00 */
[----:B------:R-:W-:-:S04]  /*4970*/  MOV R11, 0x0 ;  /* 0x00000000000b7802 */ /* 0x000fc80000000f00 */
[----:B------:R-:W-:Y:S05]  /*4980*/  RET.REL.NODEC R10 `(cholesky_decompose_f64) ;  /* 0xffffffb40a9c7950 */ /* 0x000fea0003c3ffff */
.L_x_276:
        /* <DEDUP_REMOVED lines=15> */
.L_x_619:


//--------------------- .text.cholesky_decompose_f32 --------------------------
	.section	.text.cholesky_decompose_f32,"ax",@progbits
	.align	128
        .global         cholesky_decompose_f32
        .type           cholesky_decompose_f32,@function
        .size           cholesky_decompose_f32,(.L_x_621 - cholesky_decompose_f32)
        .other          cholesky_decompose_f32,@"STO_CUDA_ENTRY STV_DEFAULT"
cholesky_decompose_f32:
.text.cholesky_decompose_f32:
[----:B------:R-:W-:Y:S01]  /*0000*/  LDC R1, c[0x0][0x37c] ;  /* 0x0000df00ff017b82 */ /* 0x000fe20000000800 */
[----:B------:R-:W0:Y:S07]  /*0010*/  S2R R0, SR_TID.X ;  /* 0x0000000000007919 */ /* 0x000e2e0000002100 */
[----:B------:R-:W0:Y:S01]  /*0020*/  S2UR UR4, SR_CTAID.X ;  /* 0x00000000000479c3 */ /* 0x000e220000002500 */
[----:B------:R-:W1:Y:S01]  /*0030*/  LDCU UR5, c[0x0][0x388] ;  /* 0x00007100ff0577ac */ /* 0x000e620008000800 */
[----:B0-----:R-:W-:-:S04]  /*0040*/  LOP3.LUT P0, RZ, R0, UR4, RZ, 0xfc, !PT ;  /* 0x0000000400ff7c12 */ /* 0x001fc8000f80fcff */
[----:B-1----:R-:W-:-:S13]  /*0050*/  ISETP.EQ.OR P0, PT, RZ, UR5, P0 ;  /* 0x00000005ff007c0c */ /* 0x002fda0008702670 */
[----:B------:R-:W-:Y:S05]  /*0060*/  @P0 EXIT ;  /* 0x000000000000094d */ /* 0x000fea0003800000 */
[----:B------:R-:W-:Y:S01]  /*0070*/  HFMA2 R15, -RZ, RZ, 0, 0 ;  /* 0x00000000ff0f7431 */ /* 0x000fe200000001ff */
[----:B------:R-:W-:Y:S01]  /*0080*/  PRMT R14, RZ, 0x7610, R14 ;  /* 0x00007610ff0e7816 */ /* 0x000fe2000000000e */
[----:B------:R-:W0:Y:S01]  /*0090*/  LDCU.U16 UR6, c[0x0][0x388] ;  /* 0x00007100ff0677ac */ /* 0x000e220008000400 */
[----:B------:R-:W-:Y:S02]  /*00a0*/  PRMT R13, RZ, 0x7610, R13 ;  /* 0x00007610ff0d7816 */ /* 0x000fe4000000000d */
[----:B------:R-:W-:Y:S01]  /*00b0*/  PRMT R12, RZ, 0x7610, R12 ;  /* 0x00007610ff0c7816 */ /* 0x000fe2000000000c */
[----:B------:R-:W1:Y:S01]  /*00c0*/  LDCU.64 UR10, c[0x0][0x358] ;  /* 0x00006b00ff0a77ac */ /* 0x000e620008000a00 */
[----:B------:R-:W-:-:S12]  /*00d0*/  UIADD3 UR5, UPT, UPT, UR5, -0x1, URZ ;  /* 0xffffffff05057890 */ /* 0x000fd8000fffe0ff */
.L_x_318:
[----:B--2---:R-:W2:Y:S01]  /*00e0*/  LDC R0, c[0x0][0x388] ;  /* 0x0000e200ff007b82 */ /* 0x004ea20000000800 */
[C---:B------:R-:W-:Y:S02]  /*00f0*/  ISETP.NE.AND P0, PT, R15.reuse, RZ, PT ;  /* 0x000000ff0f00720c */ /* 0x040fe40003f05270 */
[----:B---34-:R-:W-:Y:S02]  /*0100*/  LOP3.LUT R2, RZ, R13, RZ, 0x33, !PT ;  /* 0x0000000dff027212 */ /* 0x018fe400078e33ff */
[----:B------:R-:W-:Y:S02]  /*0110*/  LOP3.LUT R9, R14, 0x3, RZ, 0x3c, !PT ;  /* 0x000000030e097812 */ /* 0x000fe400078e3cff */
[----:B0-----:R-:W-:Y:S02]  /*0120*/  IADD3 R2, PT, PT, R2, UR6, RZ ;  /* 0x0000000602027c10 */ /* 0x001fe4000fffe0ff */
[----:B------:R-:W-:Y:S02]  /*0130*/  MOV R11, R15 ;  /* 0x0000000f000b7202 */ /* 0x000fe40000000f00 */
[----:B------:R-:W-:-:S02]  /*0140*/  IADD3 R10, PT, PT, -R15, UR5, RZ ;  /* 0x000000050f0a7c10 */ /* 0x000fc4000fffe1ff */
[----:B-1----:R-:W-:Y:S02]  /*0150*/  LOP3.LUT R4, R13, 0x7, RZ, 0xc0, !PT ;  /* 0x000000070d047812 */ /* 0x002fe400078ec0ff */
[----:B------:R-:W-:Y:S02]  /*0160*/  LOP3.LUT R6, R12, 0xf, RZ, 0xc0, !PT ;  /* 0x0000000f0c067812 */ /* 0x000fe400078ec0ff */
[----:B------:R-:W-:Y:S02]  /*0170*/  MOV R22, RZ ;  /* 0x000000ff00167202 */ /* 0x000fe40000000f00 */
[----:B------:R-:W-:Y:S02]  /*0180*/  IADD3 R9, PT, PT, R9, UR6, RZ ;  /* 0x0000000609097c10 */ /* 0x000fe4000fffe0ff */
[----:B------:R-:W-:Y:S02]  /*0190*/  LOP3.LUT R7, R2, 0x7, RZ, 0xc0, !PT ;  /* 0x0000000702077812 */ /* 0x000fe400078ec0ff */
[----:B--2---:R-:W-:Y:S01]  /*01a0*/  IADD3 R8, PT, PT, -R15, -0x2, R0 ;  /* 0xfffffffe0f087810 */ /* 0x004fe20007ffe100 */
[----:B------:R-:W-:Y:S06]  /*01b0*/  @!P0 BRA `(.L_x_277) ;  /* 0x0000000800748947 */ /* 0x000fec0003800000 */
[C---:B------:R-:W-:Y:S01]  /*01c0*/  ISETP.GE.U32.AND P0, PT, R15.reuse, 0x10, PT ;  /* 0x000000100f00780c */ /* 0x040fe20003f06070 */
[----:B------:R-:W-:Y:S01]  /*01d0*/  HFMA2 R24, -RZ, RZ, 0, 0 ;  /* 0x00000000ff187431 */ /* 0x000fe200000001ff */
[----:B------:R-:W-:Y:S02]  /*01e0*/  LOP3.LUT P1, RZ, R15, 0xf, RZ, 0xc0, !PT ;  /* 0x0000000f0fff7812 */ /* 0x000fe4000782c0ff */
[----:B------:R-:W-:-:S09]  /*01f0*/  MOV R22, RZ ;  /* 0x000000ff00167202 */ /* 0x000fd20000000f00 */
[----:B------:R-:W-:Y:S05]  /*0200*/  @!P0 BRA `(.L_x_278) ;  /* 0x0000000400208947 */ /* 0x000fea0003800000 */
[C---:B------:R-:W-:Y:S01]  /*0210*/  LOP3.LUT R24, R15.reuse, 0xfffffff0, RZ, 0xc0, !PT ;  /* 0xfffffff00f187812 */ /* 0x040fe200078ec0ff */
[----:B------:R-:W-:Y:S01]  /*0220*/  IMAD R25, R15, R0, 0x7 ;  /* 0x000000070f197424 */ /* 0x000fe200078e0200 */
[----:B------:R-:W-:Y:S02]  /*0230*/  MOV R22, RZ ;  /* 0x000000ff00167202 */ /* 0x000fe40000000f00 */
[----:B------:R-:W-:-:S07]  /*0240*/  IADD3 R5, PT, PT, -R24, RZ, RZ ;  /* 0x000000ff18057210 */ /* 0x000fce0007ffe1ff */
.L_x_279:
[----:B------:R-:W0:Y:S01]  /*0250*/  LDC.64 R2, c[0x0][0x380] ;  /* 0x0000e000ff027b82 */ /* 0x000e220000000a00 */
[----:B------:R-:W-:-:S05]  /*0260*/  IADD3 R19, PT, PT, R25, -0x7, RZ ;  /* 0xfffffff919137810 */ /* 0x000fca0007ffe0ff */
[----:B0-----:R-:W-:-:S05]  /*0270*/  IMAD.WIDE.U32 R18, R19, 0x4, R2 ;  /* 0x0000000413127825 */ /* 0x001fca00078e0002 */
[----:B-1----:R0:W2:Y:S01]  /*0280*/  LDG.E R29, desc[UR10][R18.64] ;  /* 0x0000000a121d7981 */ /* 0x0020a2000c1e1900 */
[C---:B------:R-:W-:Y:S02]  /*0290*/  IADD3 R17, PT, PT, R25.reuse, -0x6, RZ ;  /* 0xfffffffa19117810 */ /* 0x040fe40007ffe0ff */
[C---:B------:R-:W-:Y:S02]  /*02a0*/  IADD3 R27, PT, PT, R25.reuse, -0x5, RZ ;  /* 0xfffffffb191b7810 */ /* 0x040fe40007ffe0ff */
[----:B------:R-:W-:Y:S01]  /*02b0*/  IADD3 R21, PT, PT, R25, -0x4, RZ ;  /* 0xfffffffc19157810 */ /* 0x000fe20007ffe0ff */
[----:B------:R-:W-:Y:S01]  /*02c0*/  IMAD.WIDE.U32 R16, R17, 0x4, R2 ;  /* 0x0000000411107825 */ /* 0x000fe200078e0002 */
[----:B------:R-:W-:-:S03]  /*02d0*/  IADD3 R28, PT, PT, R25, -0x3, RZ ;  /* 0xfffffffd191c7810 */ /* 0x000fc60007ffe0ff */
[--C-:B------:R-:W-:Y:S01]  /*02e0*/  IMAD.WIDE.U32 R26, R27, 0x4, R2.reuse ;  /* 0x000000041b1a7825 */ /* 0x100fe200078e0002 */
[----:B------:R1:W3:Y:S03]  /*02f0*/  LDG.E R23, desc[UR10][R16.64] ;  /* 0x0000000a10177981 */ /* 0x0002e6000c1e1900 */
[--C-:B------:R-:W-:Y:S02]  /*0300*/  IMAD.WIDE.U32 R20, R21, 0x4, R2.reuse ;  /* 0x0000000415147825 */ /* 0x100fe400078e0002 */
[----:B------:R-:W4:Y:S02]  /*0310*/  LDG.E R26, desc[UR10][R26.64] ;  /* 0x0000000a1a1a7981 */ /* 0x000f24000c1e1900 */
[----:B0-----:R-:W-:Y:S02]  /*0320*/  IMAD.WIDE.U32 R18, R28, 0x4, R2 ;  /* 0x000000041c127825 */ /* 0x001fe400078e0002 */
[----:B------:R-:W5:Y:S01]  /*0330*/  LDG.E R20, desc[UR10][R20.64] ;  /* 0x0000000a14147981 */ /* 0x000f62000c1e1900 */
[----:B-1----:R-:W-:-:S03]  /*0340*/  IADD3 R17, PT, PT, R25, -0x2, RZ ;  /* 0xfffffffe19117810 */ /* 0x002fc60007ffe0ff */
[----:B------:R-:W5:Y:S01]  /*0350*/  LDG.E R18, desc[UR10][R18.64] ;  /* 0x0000000a12127981 */ /* 0x000f62000c1e1900 */
[----:B------:R-:W-:Y:S01]  /*0360*/  IADD3 R28, PT, PT, R25, -0x1, RZ ;  /* 0xffffffff191c7810 */ /* 0x000fe20007ffe0ff */
[----:B------:R-:W-:-:S05]  /*0370*/  IMAD.WIDE.U32 R16, R17, 0x4, R2 ;  /* 0x0000000411107825 */ /* 0x000fca00078e0002 */
[----:B------:R0:W5:Y:S02]  /*0380*/  LDG.E R19, desc[UR10][R16.64] ;  /* 0x0000000a10137981 */ /* 0x000164000c1e1900 */
[----:B0-----:R-:W-:-:S04]  /*0390*/  IMAD.WIDE.U32 R16, R28, 0x4, R2 ;  /* 0x000000041c107825 */ /* 0x001fc800078e0002 */
[----:B--2---:R-:W-:Y:S02]  /*03a0*/  FFMA R27, R29, R29, R22 ;  /* 0x0000001d1d1b7223 */ /* 0x004fe40000000016 */
[----:B------:R0:W2:Y:S01]  /*03b0*/  LDG.E R22, desc[UR10][R16.64] ;  /* 0x0000000a10167981 */ /* 0x0000a2000c1e1900 */
[----:B------:R-:W-:-:S05]  /*03c0*/  IMAD.WIDE.U32 R28, R25, 0x4, R2 ;  /* 0x00000004191c7825 */ /* 0x000fca00078e0002 */
[----:B------:R-:W2:Y:S01]  /*03d0*/  LDG.E R21, desc[UR10][R28.64] ;  /* 0x0000000a1c157981 */ /* 0x000ea2000c1e1900 */
[----:B---3--:R-:W-:-:S04]  /*03e0*/  FFMA R27, R23, R23, R27 ;  /* 0x00000017171b7223 */ /* 0x008fc8000000001b */
[----:B----4-:R-:W-:-:S04]  /*03f0*/  FFMA R27, R26, R26, R27 ;  /* 0x0000001a1a1b7223 */ /* 0x010fc8000000001b */
[----:B-----5:R-:W-:-:S04]  /*0400*/  FFMA R27, R20, R20, R27 ;  /* 0x00000014141b7223 */ /* 0x020fc8000000001b */
[----:B------:R-:W-:Y:S01]  /*0410*/  FFMA R18, R18, R18, R27 ;  /* 0x0000001212127223 */ /* 0x000fe2000000001b */
[C---:B------:R-:W-:Y:S02]  /*0420*/  IADD3 R27, PT, PT, R25.reuse, 0x1, RZ ;  /* 0x00000001191b7810 */ /* 0x040fe40007ffe0ff */
[----:B------:R-:W-:-:S03]  /*0430*/  IADD3 R20, PT, PT, R25, 0x2, RZ ;  /* 0x0000000219147810 */ /* 0x000fc60007ffe0ff */
[----:B------:R-:W-:-:S04]  /*0440*/  IMAD.WIDE.U32 R26, R27, 0x4, R2 ;  /* 0x000000041b1a7825 */ /* 0x000fc800078e0002 */
[----:B------:R-:W-:Y:S01]  /*0450*/  FFMA R23, R19, R19, R18 ;  /* 0x0000001313177223 */ /* 0x000fe20000000012 */
[C---:B------:R-:W-:Y:S01]  /*0460*/  IADD3 R19, PT, PT, R25.reuse, 0x3, RZ ;  /* 0x0000000319137810 */ /* 0x040fe20007ffe0ff */
[--C-:B0-----:R-:W-:Y:S01]  /*0470*/  IMAD.WIDE.U32 R16, R20, 0x4, R2.reuse ;  /* 0x0000000414107825 */ /* 0x101fe200078e0002 */
[----:B------:R-:W3:Y:S01]  /*0480*/  LDG.E R27, desc[UR10][R26.64] ;  /* 0x0000000a1a1b7981 */ /* 0x000ee2000c1e1900 */
[----:B------:R-:W-:Y:S02]  /*0490*/  IADD3 R20, PT, PT, R25, 0x5, RZ ;  /* 0x0000000519147810 */ /* 0x000fe40007ffe0ff */
[--C-:B------:R-:W-:Y:S01]  /*04a0*/  IMAD.WIDE.U32 R18, R19, 0x4, R2.reuse ;  /* 0x0000000413127825 */ /* 0x100fe200078e0002 */
[----:B------:R-:W4:Y:S04]  /*04b0*/  LDG.E R29, desc[UR10][R16.64] ;  /* 0x0000000a101d7981 */ /* 0x000f28000c1e1900 */
[----:B------:R0:W5:Y:S02]  /*04c0*/  LDG.E R28, desc[UR10][R18.64] ;  /* 0x0000000a121c7981 */ /* 0x000164000c1e1900 */
[----:B0-----:R-:W-:-:S06]  /*04d0*/  IMAD.WIDE.U32 R18, R20, 0x4, R2 ;  /* 0x0000000414127825 */ /* 0x001fcc00078e0002 */
[----:B------:R-:W5:Y:S01]  /*04e0*/  LDG.E R18, desc[UR10][R18.64] ;  /* 0x0000000a12127981 */ /* 0x000f62000c1e1900 */
[----:B--2---:R-:W-:Y:S01]  /*04f0*/  FFMA R22, R22, R22, R23 ;  /* 0x0000001616167223 */ /* 0x004fe20000000017 */
[----:B------:R-:W-:-:S05]  /*0500*/  IADD3 R23, PT, PT, R25, 0x4, RZ ;  /* 0x0000000419177810 */ /* 0x000fca0007ffe0ff */
[----:B------:R-:W-:-:S04]  /*0510*/  IMAD.WIDE.U32 R16, R23, 0x4, R2 ;  /* 0x0000000417107825 */ /* 0x000fc800078e0002 */
[----:B------:R-:W-:Y:S01]  /*0520*/  FFMA R26, R21, R21, R22 ;  /* 0x00000015151a7223 */ /* 0x000fe20000000016 */
[C---:B------:R-:W-:Y:S02]  /*0530*/  IADD3 R21, PT, PT, R25.reuse, 0x6, RZ ;  /* 0x0000000619157810 */ /* 0x040fe40007ffe0ff */
[----:B------:R-:W-:Y:S01]  /*0540*/  IADD3 R23, PT, PT, R25, 0x7, RZ ;  /* 0x0000000719177810 */ /* 0x000fe20007ffe0ff */
[----:B------:R0:W2:Y:S02]  /*0550*/  LDG.E R16, desc[UR10][R16.64] ;  /* 0x0000000a10107981 */ /* 0x0000a4000c1e1900 */
[----:B------:R-:W-:-:S04]  /*0560*/  IMAD.WIDE.U32 R20, R21, 0x4, R2 ;  /* 0x0000000415147825 */ /* 0x000fc800078e0002 */
[----:B------:R-:W-:Y:S02]  /*0570*/  IMAD.WIDE.U32 R22, R23, 0x4, R2 ;  /* 0x0000000417167825 */ /* 0x000fe400078e0002 */
[----:B------:R-:W2:Y:S01]  /*0580*/  LDG.E R20, desc[UR10][R20.64] ;  /* 0x0000000a14147981 */ /* 0x000ea2000c1e1900 */
[----:B0-----:R-:W-:-:S03]  /*0590*/  IADD3 R17, PT, PT, R25, 0x8, RZ ;  /* 0x0000000819117810 */ /* 0x001fc60007ffe0ff */
[----:B------:R-:W2:Y:S02]  /*05a0*/  LDG.E R22, desc[UR10][R22.64] ;  /* 0x0000000a16167981 */ /* 0x000ea4000c1e1900 */
[----:B------:R-:W-:-:S06]  /*05b0*/  IMAD.WIDE.U32 R2, R17, 0x4, R2 ;  /* 0x0000000411027825 */ /* 0x000fcc00078e0002 */
[----:B------:R-:W2:Y:S01]  /*05c0*/  LDG.E R2, desc[UR10][R2.64] ;  /* 0x0000000a02027981 */ /* 0x000ea2000c1e1900 */
[----:B---3--:R-:W-:-:S04]  /*05d0*/  FFMA R26, R27, R27, R26 ;  /* 0x0000001b1b1a7223 */ /* 0x008fc8000000001a */
[----:B----4-:R-:W-:Y:S01]  /*05e0*/  FFMA R29, R29, R29, R26 ;  /* 0x0000001d1d1d7223 */ /* 0x010fe2000000001a */
[----:B------:R-:W-:-:S03]  /*05f0*/  IADD3 R5, PT, PT, R5, 0x10, RZ ;  /* 0x0000001005057810 */ /* 0x000fc60007ffe0ff */
[----:B-----5:R-:W-:Y:S01]  /*0600*/  FFMA R29, R28, R28, R29 ;  /* 0x0000001c1c1d7223 */ /* 0x020fe2000000001d */
[----:B------:R-:W-:Y:S02]  /*0610*/  ISETP.NE.AND P0, PT, R5, RZ, PT ;  /* 0x000000ff0500720c */ /* 0x000fe40003f05270 */
[----:B------:R-:W-:Y:S01]  /*0620*/  IADD3 R25, PT, PT, R25, 0x10, RZ ;  /* 0x0000001019197810 */ /* 0x000fe20007ffe0ff */
[----:B--2---:R-:W-:-:S04]  /*0630*/  FFMA R29, R16, R16, R29 ;  /* 0x00000010101d7223 */ /* 0x004fc8000000001d */
[----:B------:R-:W-:-:S04]  /*0640*/  FFMA R29, R18, R18, R29 ;  /* 0x00000012121d7223 */ /* 0x000fc8000000001d */
[----:B------:R-:W-:-:S04]  /*0650*/  FFMA R29, R20, R20, R29 ;  /* 0x00000014141d7223 */ /* 0x000fc8000000001d */
[----:B------:R-:W-:-:S04]  /*0660*/  FFMA R29, R22, R22, R29 ;  /* 0x00000016161d7223 */ /* 0x000fc8000000001d */
[----:B------:R-:W-:Y:S01]  /*0670*/  FFMA R22, R2, R2, R29 ;  /* 0x0000000202167223 */ /* 0x000fe2000000001d */
[----:B------:R-:W-:Y:S06]  /*0680*/  @P0 BRA `(.L_x_279) ;  /* 0xfffffff800f00947 */ /* 0x000fec000383ffff */
.L_x_278:
[----:B------:R-:W-:Y:S02]  /*0690*/  IADD3 R5, PT, PT, R4, -0x1, RZ ;  /* 0xffffffff04057810 */ /* 0x000fe40007ffe0ff */
[----:B------:R-:W-:Y:S01]  /*06a0*/  IADD3 R2, PT, PT, R6, -0x1, RZ ;  /* 0xffffffff06027810 */ /* 0x000fe20007ffe0ff */
[----:B------:R-:W-:Y:S06]  /*06b0*/  @!P1 BRA `(.L_x_277) ;  /* 0x0000000400349947 */ /* 0x000fec0003800000 */
[----:B------:R-:W-:Y:S02]  /*06c0*/  ISETP.GE.U32.AND P0, PT, R2, 0x7, PT ;  /* 0x000000070200780c */ /* 0x000fe40003f06070 */
[----:B------:R-:W-:-:S11]  /*06d0*/  LOP3.LUT P1, RZ, R6, 0x7, RZ, 0xc0, !PT ;  /* 0x0000000706ff7812 */ /* 0x000fd6000782c0ff */
[----:B------:R-:W-:Y:S05]  /*06e0*/  @!P0 BRA `(.L_x_280) ;  /* 0x0000000000888947 */ /* 0x000fea0003800000 */
[----:B------:R-:W0:Y:S01]  /*06f0*/  LDC.64 R2, c[0x0][0x380] ;  /* 0x0000e000ff027b82 */ /* 0x000e220000000a00 */
[----:B------:R-:W-:-:S05]  /*0700*/  IMAD R21, R15, R0, R24 ;  /* 0x000000000f157224 */ /* 0x000fca00078e0218 */
[C---:B------:R-:W-:Y:S02]  /*0710*/  IADD3 R29, PT, PT, R21.reuse, 0x1, RZ ;  /* 0x00000001151d7810 */ /* 0x040fe40007ffe0ff */
[C---:B------:R-:W-:Y:S02]  /*0720*/  IADD3 R17, PT, PT, R21.reuse, 0x2, RZ ;  /* 0x0000000215117810 */ /* 0x040fe40007ffe0ff */
[C---:B------:R-:W-:Y:S02]  /*0730*/  IADD3 R19, PT, PT, R21.reuse, 0x3, RZ ;  /* 0x0000000315137810 */ /* 0x040fe40007ffe0ff */
[C---:B------:R-:W-:Y:S01]  /*0740*/  IADD3 R20, PT, PT, R21.reuse, 0x4, RZ ;  /* 0x0000000415147810 */ /* 0x040fe20007ffe0ff */
[----:B0-----:R-:W-:-:S04]  /*0750*/  IMAD.WIDE.U32 R26, R21, 0x4, R2 ;  /* 0x00000004151a7825 */ /* 0x001fc800078e0002 */
[--C-:B------:R-:W-:Y:S02]  /*0760*/  IMAD.WIDE.U32 R28, R29, 0x4, R2.reuse ;  /* 0x000000041d1c7825 */ /* 0x100fe400078e0002 */
[----:B-1----:R-:W2:Y:S02]  /*0770*/  LDG.E R27, desc[UR10][R26.64] ;  /* 0x0000000a1a1b7981 */ /* 0x002ea4000c1e1900 */
[--C-:B------:R-:W-:Y:S02]  /*0780*/  IMAD.WIDE.U32 R16, R17, 0x4, R2.reuse ;  /* 0x0000000411107825 */ /* 0x100fe400078e0002 */
[----:B------:R-:W3:Y:S02]  /*0790*/  LDG.E R25, desc[UR10][R28.64] ;  /* 0x0000000a1c197981 */ /* 0x000ee4000c1e1900 */
[--C-:B------:R-:W-:Y:S02]  /*07a0*/  IMAD.WIDE.U32 R18, R19, 0x4, R2.reuse ;  /* 0x0000000413127825 */ /* 0x100fe400078e0002 */
[----:B------:R0:W4:Y:S04]  /*07b0*/  LDG.E R23, desc[UR10][R16.64] ;  /* 0x0000000a10177981 */ /* 0x000128000c1e1900 */
[----:B------:R1:W5:Y:S01]  /*07c0*/  LDG.E R18, desc[UR10][R18.64] ;  /* 0x0000000a12127981 */ /* 0x000362000c1e1900 */
[----:B0-----:R-:W-:Y:S01]  /*07d0*/  IMAD.WIDE.U32 R16, R20, 0x4, R2 ;  /* 0x0000000414107825 */ /* 0x001fe200078e0002 */
[----:B------:R-:W-:-:S02]  /*07e0*/  IADD3 R20, PT, PT, R21, 0x5, RZ ;  /* 0x0000000515147810 */ /* 0x000fc40007ffe0ff */
[C---:B-1----:R-:W-:Y:S02]  /*07f0*/  IADD3 R19, PT, PT, R21.reuse, 0x7, RZ ;  /* 0x0000000715137810 */ /* 0x042fe40007ffe0ff */
[----:B------:R-:W5:Y:S01]  /*0800*/  LDG.E R26, desc[UR10][R16.64] ;  /* 0x0000000a101a7981 */ /* 0x000f62000c1e1900 */
[----:B------:R-:W-:Y:S01]  /*0810*/  IMAD.WIDE.U32 R28, R20, 0x4, R2 ;  /* 0x00000004141c7825 */ /* 0x000fe200078e0002 */
[----:B------:R-:W-:-:S05]  /*0820*/  IADD3 R20, PT, PT, R21, 0x6, RZ ;  /* 0x0000000615147810 */ /* 0x000fca0007ffe0ff */
[--C-:B------:R-:W-:Y:S01]  /*0830*/  IMAD.WIDE.U32 R20, R20, 0x4, R2.reuse ;  /* 0x0000000414147825 */ /* 0x100fe200078e0002 */
[----:B------:R-:W5:Y:S03]  /*0840*/  LDG.E R28, desc[UR10][R28.64] ;  /* 0x0000000a1c1c7981 */ /* 0x000f66000c1e1900 */
[----:B------:R-:W-:Y:S02]  /*0850*/  IMAD.WIDE.U32 R2, R19, 0x4, R2 ;  /* 0x0000000413027825 */ /* 0x000fe400078e0002 */
[----:B------:R-:W5:Y:S04]  /*0860*/  LDG.E R20, desc[UR10][R20.64] ;  /* 0x0000000a14147981 */ /* 0x000f68000c1e1900 */
[----:B------:R-:W5:Y:S01]  /*0870*/  LDG.E R2, desc[UR10][R2.64] ;  /* 0x0000000a02027981 */ /* 0x000f62000c1e1900 */
[----:B------:R-:W-:Y:S01]  /*0880*/  IADD3 R24, PT, PT, R24, 0x8, RZ ;  /* 0x0000000818187810 */ /* 0x000fe20007ffe0ff */
[----:B--2---:R-:W-:-:S04]  /*0890*/  FFMA R22, R27, R27, R22 ;  /* 0x0000001b1b167223 */ /* 0x004fc80000000016 */
[----:B---3--:R-:W-:-:S04]  /*08a0*/  FFMA R22, R25, R25, R22 ;  /* 0x0000001919167223 */ /* 0x008fc80000000016 */
[----:B----4-:R-:W-:-:S04]  /*08b0*/  FFMA R23, R23, R23, R22 ;  /* 0x0000001717177223 */ /* 0x010fc80000000016 */
[----:B-----5:R-:W-:-:S04]  /*08c0*/  FFMA R23, R18, R18, R23 ;  /* 0x0000001212177223 */ /* 0x020fc80000000017 */
[----:B------:R-:W-:-:S04]  /*08d0*/  FFMA R23, R26, R26, R23 ;  /* 0x0000001a1a177223 */ /* 0x000fc80000000017 */
[----:B------:R-:W-:-:S04]  /*08e0*/  FFMA R23, R28, R28, R23 ;  /* 0x0000001c1c177223 */ /* 0x000fc80000000017 */
[----:B------:R-:W-:-:S04]  /*08f0*/  FFMA R23, R20, R20, R23 ;  /* 0x0000001414177223 */ /* 0x000fc80000000017 */
[----:B------:R-:W-:-:S07]  /*0900*/  FFMA R22, R2, R2, R23 ;  /* 0x0000000202167223 */ /* 0x000fce0000000017 */
.L_x_280:
[----:B------:R-:W-:Y:S05]  /*0910*/  @!P1 BRA `(.L_x_277) ;  /* 0x00000000009c9947 */ /* 0x000fea0003800000 */
[----:B------:R-:W-:Y:S02]  /*0920*/  ISETP.GE.U32.AND P0, PT, R5, 0x3, PT ;  /* 0x000000030500780c */ /* 0x000fe40003f06070 */
[----:B------:R-:W-:-:S04]  /*0930*/  LOP3.LUT R23, R4, 0x3, RZ, 0xc0, !PT ;  /* 0x0000000304177812 */ /* 0x000fc800078ec0ff */
[----:B------:R-:W-:-:S07]  /*0940*/  ISETP.NE.AND P1, PT, R23, RZ, PT ;  /* 0x000000ff1700720c */ /* 0x000fce0003f25270 */
[----:B------:R-:W-:Y:S06]  /*0950*/  @!P0 BRA `(.L_x_281) ;  /* 0x0000000000488947 */ /* 0x000fec0003800000 */
[----:B------:R-:W0:Y:S01]  /*0960*/  LDC.64 R18, c[0x0][0x380] ;  /* 0x0000e000ff127b82 */ /* 0x000e220000000a00 */
[----:B------:R-:W-:-:S05]  /*0970*/  IMAD R3, R15, R0, R24 ;  /* 0x000000000f037224 */ /* 0x000fca00078e0218 */
        /* <DEDUP_REMOVED lines=8> */
[----:B------:R-:W-:Y:S02]  /*0a00*/  IMAD.WIDE.U32 R18, R25, 0x4, R18 ;  /* 0x0000000419127825 */ /* 0x000fe400078e0012 */
[----:B------:R-:W4:Y:S04]  /*0a10*/  LDG.E R3, desc[UR10][R2.64] ;  /* 0x0000000a02037981 */ /* 0x000f28000c1e1900 */
[----:B------:R-:W5:Y:S01]  /*0a20*/  LDG.E R19, desc[UR10][R18.64] ;  /* 0x0000000a12137981 */ /* 0x000f62000c1e1900 */
[----:B------:R-:W-:Y:S01]  /*0a30*/  IADD3 R24, PT, PT, R24, 0x4, RZ ;  /* 0x0000000418187810 */ /* 0x000fe20007ffe0ff */
[----:B--2---:R-:W-:-:S04]  /*0a40*/  FFMA R22, R21, R21, R22 ;  /* 0x0000001515167223 */ /* 0x004fc80000000016 */
[----:B---3--:R-:W-:-:S04]  /*0a50*/  FFMA R22, R17, R17, R22 ;  /* 0x0000001111167223 */ /* 0x008fc80000000016 */
[----:B----4-:R-:W-:-:S04]  /*0a60*/  FFMA R22, R3, R3, R22 ;  /* 0x0000000303167223 */ /* 0x010fc80000000016 */
[----:B-----5:R-:W-:-:S07]  /*0a70*/  FFMA R22, R19, R19, R22 ;  /* 0x0000001313167223 */ /* 0x020fce0000000016 */
.L_x_281:
[----:B------:R-:W-:Y:S05]  /*0a80*/  @!P1 BRA `(.L_x_277) ;  /* 0x0000000000409947 */ /* 0x000fea0003800000 */
[----:B------:R-:W0:Y:S01]  /*0a90*/  LDC.64 R2, c[0x0][0x380] ;  /* 0x0000e000ff027b82 */ /* 0x000e220000000a00 */
[----:B------:R-:W-:-:S04]  /*0aa0*/  IMAD R5, R15, R0, R24 ;  /* 0x000000000f057224 */ /* 0x000fc800078e0218 */
[----:B0-----:R-:W-:-:S06]  /*0ab0*/  IMAD.WIDE.U32 R16, R5, 0x4, R2 ;  /* 0x0000000405107825 */ /* 0x001fcc00078e0002 */
[----:B-1----:R-:W2:Y:S01]  /*0ac0*/  LDG.E R17, desc[UR10][R16.64] ;  /* 0x0000000a10117981 */ /* 0x002ea2000c1e1900 */
[----:B------:R-:W-:Y:S01]  /*0ad0*/  ISETP.NE.AND P0, PT, R23, 0x1, PT ;  /* 0x000000011700780c */ /* 0x000fe20003f05270 */
[----:B--2---:R-:W-:-:S12]  /*0ae0*/  FFMA R22, R17, R17, R22 ;  /* 0x0000001111167223 */ /* 0x004fd80000000016 */
[----:B------:R-:W-:Y:S05]  /*0af0*/  @!P0 BRA `(.L_x_277) ;  /* 0x0000000000248947 */ /* 0x000fea0003800000 */
[----:B------:R-:W-:Y:S02]  /*0b00*/  ISETP.NE.AND P0, PT, R23, 0x2, PT ;  /* 0x000000021700780c */ /* 0x000fe40003f05270 */
[----:B------:R-:W-:-:S05]  /*0b10*/  IADD3 R17, PT, PT, R5, 0x1, RZ ;  /* 0x0000000105117810 */ /* 0x000fca0007ffe0ff */
[----:B------:R-:W-:-:S06]  /*0b20*/  IMAD.WIDE.U32 R16, R17, 0x4, R2 ;  /* 0x0000000411107825 */ /* 0x000fcc00078e0002 */
[----:B------:R-:W-:Y:S01]  /*0b30*/  @P0 IADD3 R5, PT, PT, R5, 0x2, RZ ;  /* 0x0000000205050810 */ /* 0x000fe20007ffe0ff */
[----:B------:R-:W2:Y:S04]  /*0b40*/  LDG.E R17, desc[UR10][R16.64] ;  /* 0x0000000a10117981 */ /* 0x000ea8000c1e1900 */
[----:B------:R-:W-:-:S06]  /*0b50*/  @P0 IMAD.WIDE.U32 R2, R5, 0x4, R2 ;  /* 0x0000000405020825 */ /* 0x000fcc00078e0002 */
[----:B------:R-:W3:Y:S01]  /*0b60*/  @P0 LDG.E R3, desc[UR10][R2.64] ;  /* 0x0000000a02030981 */ /* 0x000ee2000c1e1900 */
[----:B--2---:R-:W-:-:S04]  /*0b70*/  FFMA R22, R17, R17, R22 ;  /* 0x0000001111167223 */ /* 0x004fc80000000016 */
[----:B---3--:R-:W-:-:S07]  /*0b80*/  @P0 FFMA R22, R3, R3, R22 ;  /* 0x0000000303160223 */ /* 0x008fce0000000016 */
.L_x_277:
[----:B------:R-:W0:Y:S01]  /*0b90*/  LDC.64 R2, c[0x0][0x380] ;  /* 0x0000e000ff027b82 */ /* 0x000e220000000a00 */
[----:B------:R-:W-:-:S04]  /*0ba0*/  IMAD R5, R15, R0, R15 ;  /* 0x000000000f057224 */ /* 0x000fc800078e020f */
[----:B0-----:R-:W-:-:S05]  /*0bb0*/  IMAD.WIDE.U32 R2, R5, 0x4, R2 ;  /* 0x0000000405027825 */ /* 0x001fca00078e0002 */
[----:B-1----:R-:W2:Y:S02]  /*0bc0*/  LDG.E R5, desc[UR10][R2.64] ;  /* 0x0000000a02057981 */ /* 0x002ea4000c1e1900 */
[----:B--2---:R-:W-:-:S05]  /*0bd0*/  FADD R0, R5, -R22 ;  /* 0x8000001605007221 */ /* 0x004fca0000000000 */
[----:B------:R-:W-:-:S13]  /*0be0*/  FSETP.GTU.AND P0, PT, R0, RZ, PT ;  /* 0x000000ff0000720b */ /* 0x000fda0003f0c000 */
[----:B------:R-:W-:Y:S05]  /*0bf0*/  @!P0 BRA `(.L_x_282) ;  /* 0x0000002800888947 */ /* 0x000fea0003800000 */
[----:B------:R-:W-:Y:S01]  /*0c00*/  IADD3 R5, PT, PT, R0, -0xd000000, RZ ;  /* 0xf300000000057810 */ /* 0x000fe20007ffe0ff */
[----:B------:R0:W1:Y:S03]  /*0c10*/  MUFU.RSQ R17, R0 ;  /* 0x0000000000117308 */ /* 0x0000660000001400 */
[----:B------:R-:W-:-:S13]  /*0c20*/  ISETP.GT.U32.AND P0, PT, R5, 0x727fffff, PT ;  /* 0x727fffff0500780c */ /* 0x000fda0003f04070 */
[----:B0-----:R-:W-:Y:S05]  /*0c30*/  @!P0 BRA `(.L_x_283) ;  /* 0x00000000000c8947 */ /* 0x001fea0003800000 */
[----:B------:R-:W-:-:S07]  /*0c40*/  MOV R18, 0xc60 ;  /* 0x00000c6000127802 */ /* 0x000fce0000000f00 */
[----:B-1----:R-:W-:Y:S05]  /*0c50*/  CALL.REL.NOINC `($__internal_6_$__cuda_sm20_sqrt_rn_f32_slowpath) ;  /* 0x0000002800807944 */ /* 0x002fea0003c00000 */
[----:B------:R-:W-:Y:S05]  /*0c60*/  BRA `(.L_x_284) ;  /* 0x0000000000107947 */ /* 0x000fea0003800000 */
.L_x_283:
[----:B-1----:R-:W-:Y:S01]  /*0c70*/  FMUL.FTZ R5, R0, R17 ;  /* 0x0000001100057220 */ /* 0x002fe20000410000 */
[----:B------:R-:W-:-:S03]  /*0c80*/  FMUL.FTZ R16, R17, 0.5 ;  /* 0x3f00000011107820 */ /* 0x000fc60000410000 */
[----:B------:R-:W-:-:S04]  /*0c90*/  FFMA R0, -R5, R5, R0 ;  /* 0x0000000505007223 */ /* 0x000fc80000000100 */
[----:B------:R-:W-:-:S07]  /*0ca0*/  FFMA R5, R0, R16, R5 ;  /* 0x0000001000057223 */ /* 0x000fce0000000005 */
.L_x_284:
[----:B------:R-:W0:Y:S01]  /*0cb0*/  LDCU UR4, c[0x0][0x388] ;  /* 0x00007100ff0477ac */ /* 0x000e220008000800 */
[----:B------:R1:W-:Y:S01]  /*0cc0*/  STG.E desc[UR10][R2.64], R5 ;  /* 0x0000000502007986 */ /* 0x0003e2000c10190a */
[----:B------:R-:W-:-:S04]  /*0cd0*/  IADD3 R15, PT, PT, R15, 0x1, RZ ;  /* 0x000000010f0f7810 */ /* 0x000fc80007ffe0ff */
[----:B0-----:R-:W-:-:S13]  /*0ce0*/  ISETP.GE.U32.AND P0, PT, R15, UR4, PT ;  /* 0x000000040f007c0c */ /* 0x001fda000bf06070 */
[----:B-1----:R-:W-:Y:S05]  /*0cf0*/  @P0 BRA `(.L_x_285) ;  /* 0x00000028002c0947 */ /* 0x002fea0003800000 */
[----:B------:R-:W-:-:S13]  /*0d00*/  ISETP.NE.AND P0, PT, R11, RZ, PT ;  /* 0x000000ff0b00720c */ /* 0x000fda0003f05270 */
[----:B------:R-:W-:Y:S05]  /*0d10*/  @!P0 BRA `(.L_x_286) ;  /* 0x0000001000608947 */ /* 0x000fea0003800000 */
[----:B------:R-:W-:Y:S02]  /*0d20*/  LOP3.LUT R4, R4, 0x3, RZ, 0xc0, !PT ;  /* 0x0000000304047812 */ /* 0x000fe400078ec0ff */
[----:B------:R-:W-:Y:S02]  /*0d30*/  LOP3.LUT R5, R11, 0xfffffff0, RZ, 0xc0, !PT ;  /* 0xfffffff00b057812 */ /* 0x000fe400078ec0ff */
[----:B------:R-:W-:-:S07]  /*0d40*/  MOV R24, R15 ;  /* 0x0000000f00187202 */ /* 0x000fce0000000f00 */
.L_x_294:
[----:B------:R-:W-:Y:S01]  /*0d50*/  ISETP.GE.U32.AND P0, PT, R11, 0x10, PT ;  /* 0x000000100b00780c */ /* 0x000fe20003f06070 */
[----:B------:R-:W-:Y:S01]  /*0d60*/  HFMA2 R25, -RZ, RZ, 0, 0 ;  /* 0x00000000ff197431 */ /* 0x000fe200000001ff */
[----:B------:R-:W-:-:S11]  /*0d70*/  MOV R0, RZ ;  /* 0x000000ff00007202 */ /* 0x000fd60000000f00 */
[----:B------:R-:W-:Y:S05]  /*0d80*/  @!P0 BRA `(.L_x_287) ;  /* 0x0000000400e08947 */ /* 0x000fea0003800000 */
[----:B------:R-:W-:Y:S01]  /*0d90*/  MOV R25, RZ ;  /* 0x000000ff00197202 */ /* 0x000fe20000000f00 */
[----:B------:R-:W-:-:S06]  /*0da0*/  UMOV UR4, URZ ;  /* 0x000000ff00047c82 */ /* 0x000fcc0008000000 */
.L_x_288:
[----:B------:R-:W0:Y:S08]  /*0db0*/  LDC R19, c[0x0][0x388] ;  /* 0x0000e200ff137b82 */ /* 0x000e300000000800 */
[----:B------:R-:W1:Y:S01]  /*0dc0*/  LDC.64 R16, c[0x0][0x380] ;  /* 0x0000e000ff107b82 */ /* 0x000e620000000a00 */
[-C--:B0-----:R-:W-:Y:S02]  /*0dd0*/  IMAD R21, R24, R19.reuse, UR4 ;  /* 0x0000000418157e24 */ /* 0x081fe4000f8e0213 */
[----:B------:R-:W-:-:S02]  /*0de0*/  IMAD R19, R11, R19, UR4 ;  /* 0x000000040b137e24 */ /* 0x000fc4000f8e0213 */
[----:B-1----:R-:W-:-:S04]  /*0df0*/  IMAD.WIDE.U32 R26, R21, 0x4, R16 ;  /* 0x00000004151a7825 */ /* 0x002fc800078e0010 */
[C---:B------:R-:W-:Y:S02]  /*0e00*/  IMAD.WIDE.U32 R22, R19.reuse, 0x4, R16 ;  /* 0x0000000413167825 */ /* 0x040fe400078e0010 */
[----:B------:R-:W2:Y:S04]  /*0e10*/  LDG.E R26, desc[UR10][R26.64] ;  /* 0x0000000a1a1a7981 */ /* 0x000ea8000c1e1900 */
[----:B------:R0:W2:Y:S01]  /*0e20*/  LDG.E R0, desc[UR10][R22.64] ;  /* 0x0000000a16007981 */ /* 0x0000a2000c1e1900 */
[----:B------:R-:W-:Y:S02]  /*0e30*/  IADD3 R18, PT, PT, R19, 0x1, RZ ;  /* 0x0000000113127810 */ /* 0x000fe40007ffe0ff */
[----:B------:R-:W-:Y:S02]  /*0e40*/  IADD3 R29, PT, PT, R21, 0x1, RZ ;  /* 0x00000001151d7810 */ /* 0x000fe40007ffe0ff */
[----:B------:R-:W-:-:S03]  /*0e50*/  IADD3 R20, PT, PT, R19, 0x2, RZ ;  /* 0x0000000213147810 */ /* 0x000fc60007ffe0ff */
[----:B0-----:R-:W-:Y:S01]  /*0e60*/  IMAD.WIDE.U32 R22, R29, 0x4, R16 ;  /* 0x000000041d167825 */ /* 0x001fe200078e0010 */
[----:B------:R-:W-:-:S05]  /*0e70*/  IADD3 R29, PT, PT, R21, 0x2, RZ ;  /* 0x00000002151d7810 */ /* 0x000fca0007ffe0ff */
[----:B------:R-:W-:-:S04]  /*0e80*/  IMAD.WIDE.U32 R28, R29, 0x4, R16 ;  /* 0x000000041d1c7825 */ /* 0x000fc800078e0010 */
[----:B--2---:R-:W-:Y:S01]  /*0e90*/  FFMA R25, R26, R0, R25 ;  /* 0x000000001a197223 */ /* 0x004fe20000000019 */
[--C-:B------:R-:W-:Y:S01]  /*0ea0*/  IMAD.WIDE.U32 R26, R18, 0x4, R16.reuse ;  /* 0x00000004121a7825 */ /* 0x100fe200078e0010 */
[----:B------:R-:W2:Y:S04]  /*0eb0*/  LDG.E R0, desc[UR10][R22.64] ;  /* 0x0000000a16007981 */ /* 0x000ea8000c1e1900 */
[----:B------:R0:W2:Y:S02]  /*0ec0*/  LDG.E R18, desc[UR10][R26.64] ;  /* 0x0000000a1a127981 */ /* 0x0000a4000c1e1900 */
[----:B0-----:R-:W-:Y:S02]  /*0ed0*/  IMAD.WIDE.U32 R26, R20, 0x4, R16 ;  /* 0x00000004141a7825 */ /* 0x001fe400078e0010 */
[----:B------:R0:W3:Y:S04]  /*0ee0*/  LDG.E R20, desc[UR10][R28.64] ;  /* 0x0000000a1c147981 */ /* 0x0000e8000c1e1900 */
[----:B------:R-:W3:Y:S01]  /*0ef0*/  LDG.E R26, desc[UR10][R26.64] ;  /* 0x0000000a1a1a7981 */ /* 0x000ee2000c1e1900 */
[----:B0-----:R-:W-:-:S05]  /*0f00*/  IADD3 R29, PT, PT, R21, 0x3, RZ ;  /* 0x00000003151d7810 */ /* 0x001fca0007ffe0ff */
[----:B------:R-:W-:-:S04]  /*0f10*/  IMAD.WIDE.U32 R28, R29, 0x4, R16 ;  /* 0x000000041d1c7825 */ /* 0x000fc800078e0010 */
[----:B--2---:R-:W-:Y:S01]  /*0f20*/  FFMA R25, R0, R18, R25 ;  /* 0x0000001200197223 */ /* 0x004fe20000000019 */
[----:B------:R-:W-:-:S05]  /*0f30*/  IADD3 R18, PT, PT, R19, 0x3, RZ ;  /* 0x0000000313127810 */ /* 0x000fca0007ffe0ff */
[----:B------:R-:W-:-:S05]  /*0f40*/  IMAD.WIDE.U32 R22, R18, 0x4, R16 ;  /* 0x0000000412167825 */ /* 0x000fca00078e0010 */
[----:B------:R-:W2:Y:S01]  /*0f50*/  LDG.E R18, desc[UR10][R22.64] ;  /* 0x0000000a16127981 */ /* 0x000ea2000c1e1900 */
[----:B---3--:R-:W-:Y:S01]  /*0f60*/  FFMA R0, R20, R26, R25 ;  /* 0x0000001a14007223 */ /* 0x008fe20000000019 */
[----:B------:R-:W-:Y:S02]  /*0f70*/  IADD3 R20, PT, PT, R21, 0x4, RZ ;  /* 0x0000000415147810 */ /* 0x000fe40007ffe0ff */
[----:B------:R0:W2:Y:S03]  /*0f80*/  LDG.E R25, desc[UR10][R28.64] ;  /* 0x0000000a1c197981 */ /* 0x0000a6000c1e1900 */
[----:B------:R-:W-:Y:S01]  /*0f90*/  IMAD.WIDE.U32 R26, R20, 0x4, R16 ;  /* 0x00000004141a7825 */ /* 0x000fe200078e0010 */
[----:B0-----:R-:W-:-:S05]  /*0fa0*/  IADD3 R29, PT, PT, R19, 0x4, RZ ;  /* 0x00000004131d7810 */ /* 0x001fca0007ffe0ff */
[----:B------:R-:W3:Y:S01]  /*0fb0*/  LDG.E R26, desc[UR10][R26.64] ;  /* 0x0000000a1a1a7981 */ /* 0x000ee2000c1e1900 */
[----:B------:R-:W-:-:S05]  /*0fc0*/  IMAD.WIDE.U32 R22, R29, 0x4, R16 ;  /* 0x000000041d167825 */ /* 0x000fca00078e0010 */
[----:B------:R-:W3:Y:S01]  /*0fd0*/  LDG.E R20, desc[UR10][R22.64] ;  /* 0x0000000a16147981 */ /* 0x000ee2000c1e1900 */
[----:B------:R-:W-:-:S05]  /*0fe0*/  IADD3 R29, PT, PT, R21, 0x5, RZ ;  /* 0x00000005151d7810 */ /* 0x000fca0007ffe0ff */
[----:B------:R-:W-:-:S06]  /*0ff0*/  IMAD.WIDE.U32 R28, R29, 0x4, R16 ;  /* 0x000000041d1c7825 */ /* 0x000fcc00078e0010 */
[----:B------:R-:W4:Y:S01]  /*1000*/  LDG.E R29, desc[UR10][R28.64] ;  /* 0x0000000a1c1d7981 */ /* 0x000f22000c1e1900 */
[----:B--2---:R-:W-:Y:S01]  /*1010*/  FFMA R25, R25, R18, R0 ;  /* 0x0000001219197223 */ /* 0x004fe20000000000 */
[----:B------:R-:W-:-:S03]  /*1020*/  IADD3 R18, PT, PT, R19, 0x5, RZ ;  /* 0x0000000513127810 */ /* 0x000fc60007ffe0ff */
[----:B---3--:R-:W-:Y:S02]  /*1030*/  FFMA R0, R26, R20, R25 ;  /* 0x000000141a007223 */ /* 0x008fe40000000019 */
[--C-:B------:R-:W-:Y:S01]  /*1040*/  IMAD.WIDE.U32 R26, R18, 0x4, R16.reuse ;  /* 0x00000004121a7825 */ /* 0x100fe200078e0010 */
[----:B------:R-:W-:Y:S02]  /*1050*/  IADD3 R25, PT, PT, R21, 0x6, RZ ;  /* 0x0000000615197810 */ /* 0x000fe40007ffe0ff */
[----:B------:R-:W-:Y:S02]  /*1060*/  IADD3 R20, PT, PT, R19, 0x6, RZ ;  /* 0x0000000613147810 */ /* 0x000fe40007ffe0ff */
[----:B------:R0:W4:Y:S01]  /*1070*/  LDG.E R18, desc[UR10][R26.64] ;  /* 0x0000000a1a127981 */ /* 0x000122000c1e1900 */
[----:B------:R-:W-:-:S06]  /*1080*/  IMAD.WIDE.U32 R22, R25, 0x4, R16 ;  /* 0x0000000419167825 */ /* 0x000fcc00078e0010 */
[----:B------:R1:W2:Y:S01]  /*1090*/  LDG.E R22, desc[UR10][R22.64] ;  /* 0x0000000a16167981 */ /* 0x0002a2000c1e1900 */
[----:B0-----:R-:W-:-:S05]  /*10a0*/  IMAD.WIDE.U32 R26, R20, 0x4, R16 ;  /* 0x00000004141a7825 */ /* 0x001fca00078e0010 */
[----:B------:R-:W2:Y:S01]  /*10b0*/  LDG.E R20, desc[UR10][R26.64] ;  /* 0x0000000a1a147981 */ /* 0x000ea2000c1e1900 */
[----:B-1----:R-:W-:Y:S01]  /*10c0*/  IADD3 R23, PT, PT, R21, 0x7, RZ ;  /* 0x0000000715177810 */ /* 0x002fe20007ffe0ff */
[----:B----4-:R-:W-:Y:S01]  /*10d0*/  FFMA R25, R29, R18, R0 ;  /* 0x000000121d197223 */ /* 0x010fe20000000000 */
[----:B------:R-:W-:-:S03]  /*10e0*/  IADD3 R18, PT, PT, R19, 0x7, RZ ;  /* 0x0000000713127810 */ /* 0x000fc60007ffe0ff */
[----:B------:R-:W-:-:S06]  /*10f0*/  IMAD.WIDE.U32 R28, R23, 0x4, R16 ;  /* 0x00000004171c7825 */ /* 0x000fcc00078e0010 */
[----:B------:R-:W3:Y:S01]  /*1100*/  LDG.E R29, desc[UR10][R28.64] ;  /* 0x0000000a1c1d7981 */ /* 0x000ee2000c1e1900 */
[----:B--2---:R-:W-:Y:S01]  /*1110*/  FFMA R0, R22, R20, R25 ;  /* 0x0000001416007223 */ /* 0x004fe20000000019 */
[--C-:B------:R-:W-:Y:S01]  /*1120*/  IMAD.WIDE.U32 R22, R18, 0x4, R16.reuse ;  /* 0x0000000412167825 */ /* 0x100fe200078e0010 */
[----:B------:R-:W-:Y:S02]  /*1130*/  IADD3 R25, PT, PT, R21, 0x8, RZ ;  /* 0x0000000815197810 */ /* 0x000fe40007ffe0ff */
[----:B------:R-:W-:Y:S02]  /*1140*/  IADD3 R20, PT, PT, R19, 0x8, RZ ;  /* 0x0000000813147810 */ /* 0x000fe40007ffe0ff */
[----:B------:R0:W3:Y:S01]  /*1150*/  LDG.E R18, desc[UR10][R22.64] ;  /* 0x0000000a16127981 */ /* 0x0000e2000c1e1900 */
[----:B------:R-:W-:-:S06]  /*1160*/  IMAD.WIDE.U32 R26, R25, 0x4, R16 ;  /* 0x00000004191a7825 */ /* 0x000fcc00078e0010 */
[----:B------:R1:W2:Y:S01]  /*1170*/  LDG.E R26, desc[UR10][R26.64] ;  /* 0x0000000a1a1a7981 */ /* 0x0002a2000c1e1900 */
[----:B0-----:R-:W-:-:S05]  /*1180*/  IMAD.WIDE.U32 R22, R20, 0x4, R16 ;  /* 0x0000000414167825 */ /* 0x001fca00078e0010 */
[----:B------:R-:W2:Y:S01]  /*1190*/  LDG.E R20, desc[UR10][R22.64] ;  /* 0x0000000a16147981 */ /* 0x000ea2000c1e1900 */
[----:B-1----:R-:W-:Y:S01]  /*11a0*/  IADD3 R27, PT, PT, R21, 0x9, RZ ;  /* 0x00000009151b7810 */ /* 0x002fe20007ffe0ff */
[----:B---3--:R-:W-:Y:S01]  /*11b0*/  FFMA R25, R29, R18, R0 ;  /* 0x000000121d197223 */ /* 0x008fe20000000000 */
        /* <DEDUP_REMOVED lines=23> */
[----:B------:R-:W2:Y:S01]  /*1330*/  LDG.E R27, desc[UR10][R26.64] ;  /* 0x0000000a1a1b7981 */ /* 0x000ea2000c1e1900 */
[----:B0-----:R-:W-:-:S05]  /*1340*/  IMAD.WIDE.U32 R22, R20, 0x4, R16 ;  /* 0x0000000414167825 */ /* 0x001fca00078e0010 */
[----:B------:R0:W2:Y:S01]  /*1350*/  LDG.E R20, desc[UR10][R22.64] ;  /* 0x0000000a16147981 */ /* 0x0000a2000c1e1900 */
[----:B------:R-:W-:Y:S01]  /*1360*/  IADD3 R25, PT, PT, R21, 0xd, RZ ;  /* 0x0000000d15197810 */ /* 0x000fe20007ffe0ff */
[----:B---3--:R-:W-:-:S04]  /*1370*/  FFMA R0, R29, R18, R0 ;  /* 0x000000121d007223 */ /* 0x008fc80000000000 */
[----:B------:R-:W-:Y:S01]  /*1380*/  IMAD.WIDE.U32 R28, R25, 0x4, R16 ;  /* 0x00000004191c7825 */ /* 0x000fe200078e0010 */
[----:B------:R-:W-:Y:S02]  /*1390*/  IADD3 R25, PT, PT, R21, 0xe, RZ ;  /* 0x0000000e15197810 */ /* 0x000fe40007ffe0ff */
[----:B------:R-:W-:-:S03]  /*13a0*/  IADD3 R18, PT, PT, R19, 0xd, RZ ;  /* 0x0000000d13127810 */ /* 0x000fc60007ffe0ff */
[----:B0-----:R-:W-:Y:S01]  /*13b0*/  IMAD.WIDE.U32 R22, R25, 0x4, R16 ;  /* 0x0000000419167825 */ /* 0x001fe200078e0010 */
[----:B------:R-:W-:Y:S01]  /*13c0*/  IADD3 R25, PT, PT, R19, 0xe, RZ ;  /* 0x0000000e13197810 */ /* 0x000fe20007ffe0ff */
[----:B------:R-:W3:Y:S04]  /*13d0*/  LDG.E R29, desc[UR10][R28.64] ;  /* 0x0000000a1c1d7981 */ /* 0x000ee8000c1e1900 */
[----:B------:R0:W4:Y:S01]  /*13e0*/  LDG.E R22, desc[UR10][R22.64] ;  /* 0x0000000a16167981 */ /* 0x000122000c1e1900 */
[----:B--2---:R-:W-:Y:S01]  /*13f0*/  FFMA R0, R27, R20, R0 ;  /* 0x000000141b007223 */ /* 0x004fe20000000000 */
[----:B------:R-:W-:Y:S01]  /*1400*/  IMAD.WIDE.U32 R26, R18, 0x4, R16 ;  /* 0x00000004121a7825 */ /* 0x000fe200078e0010 */
[----:B------:R-:W-:-:S03]  /*1410*/  IADD3 R18, PT, PT, R21, 0xf, RZ ;  /* 0x0000000f15127810 */ /* 0x000fc60007ffe0ff */
[--C-:B------:R-:W-:Y:S02]  /*1420*/  IMAD.WIDE.U32 R20, R25, 0x4, R16.reuse ;  /* 0x0000000419147825 */ /* 0x100fe400078e0010 */
[----:B------:R-:W3:Y:S01]  /*1430*/  LDG.E R26, desc[UR10][R26.64] ;  /* 0x0000000a1a1a7981 */ /* 0x000ee2000c1e1900 */
[----:B0-----:R-:W-:Y:S01]  /*1440*/  IADD3 R23, PT, PT, R19, 0xf, RZ ;  /* 0x0000000f13177810 */ /* 0x001fe20007ffe0ff */
[--C-:B------:R-:W-:Y:S02]  /*1450*/  IMAD.WIDE.U32 R18, R18, 0x4, R16.reuse ;  /* 0x0000000412127825 */ /* 0x100fe400078e0010 */
[----:B------:R-:W4:Y:S02]  /*1460*/  LDG.E R20, desc[UR10][R20.64] ;  /* 0x0000000a14147981 */ /* 0x000f24000c1e1900 */
[----:B------:R-:W-:Y:S02]  /*1470*/  IMAD.WIDE.U32 R16, R23, 0x4, R16 ;  /* 0x0000000417107825 */ /* 0x000fe400078e0010 */
[----:B------:R-:W2:Y:S04]  /*1480*/  LDG.E R19, desc[UR10][R18.64] ;  /* 0x0000000a12137981 */ /* 0x000ea8000c1e1900 */
[----:B------:R-:W2:Y:S01]  /*1490*/  LDG.E R16, desc[UR10][R16.64] ;  /* 0x0000000a10107981 */ /* 0x000ea2000c1e1900 */
[----:B------:R-:W-:-:S06]  /*14a0*/  UIADD3 UR4, UPT, UPT, UR4, 0x10, URZ ;  /* 0x0000001004047890 */ /* 0x000fcc000fffe0ff */
[----:B------:R-:W-:Y:S01]  /*14b0*/  ISETP.NE.AND P0, PT, R5, UR4, PT ;  /* 0x0000000405007c0c */ /* 0x000fe2000bf05270 */
[----:B---3--:R-:W-:-:S04]  /*14c0*/  FFMA R29, R29, R26, R0 ;  /* 0x0000001a1d1d7223 */ /* 0x008fc80000000000 */
[----:B----4-:R-:W-:-:S04]  /*14d0*/  FFMA R22, R22, R20, R29 ;  /* 0x0000001416167223 */ /* 0x010fc8000000001d */
[----:B--2---:R-:W-:-:S04]  /*14e0*/  FFMA R25, R19, R16, R22 ;  /* 0x0000001013197223 */ /* 0x004fc80000000016 */
[----:B------:R-:W-:Y:S05]  /*14f0*/  @P0 BRA `(.L_x_288) ;  /* 0xfffffff8002c0947 */ /* 0x000fea000383ffff */
[----:B------:R-:W-:-:S07]  /*1500*/  MOV R0, R5 ;  /* 0x0000000500007202 */ /* 0x000fce0000000f00 */
.L_x_287:
[----:B------:R-:W-:-:S13]  /*1510*/  LOP3.LUT P0, RZ, R11, 0xf, RZ, 0xc0, !PT ;  /* 0x0000000f0bff7812 */ /* 0x000fda000780c0ff */
[----:B------:R-:W-:Y:S05]  /*1520*/  @!P0 BRA `(.L_x_289) ;  /* 0x0000000400fc8947 */ /* 0x000fea0003800000 */
[----:B------:R-:W-:Y:S02]  /*1530*/  IADD3 R16, PT, PT, R6, -0x1, RZ ;  /* 0xffffffff06107810 */ /* 0x000fe40007ffe0ff */
[----:B------:R-:W-:Y:S02]  /*1540*/  LOP3.LUT P1, RZ, R12, 0x7, RZ, 0xc0, !PT ;  /* 0x000000070cff7812 */ /* 0x000fe4000782c0ff */
[----:B------:R-:W-:-:S13]  /*1550*/  ISETP.GE.U32.AND P0, PT, R16, 0x7, PT ;  /* 0x000000071000780c */ /* 0x000fda0003f06070 */
[----:B------:R-:W-:Y:S05]  /*1560*/  @!P0 BRA `(.L_x_290) ;  /* 0x0000000000ec8947 */ /* 0x000fea0003800000 */
[----:B------:R-:W0:Y:S08]  /*1570*/  LDC R19, c[0x0][0x388] ;  /* 0x0000e200ff137b82 */ /* 0x000e300000000800 */
[----:B------:R-:W1:Y:S01]  /*1580*/  LDC.64 R16, c[0x0][0x380] ;  /* 0x0000e000ff107b82 */ /* 0x000e620000000a00 */
[-CC-:B0-----:R-:W-:Y:S02]  /*1590*/  IMAD R21, R24, R19.reuse, R0.reuse ;  /* 0x0000001318157224 */ /* 0x181fe400078e0200 */
[----:B------:R-:W-:-:S02]  /*15a0*/  IMAD R19, R11, R19, R0 ;  /* 0x000000130b137224 */ /* 0x000fc400078e0200 */
[----:B-1----:R-:W-:-:S04]  /*15b0*/  IMAD.WIDE.U32 R26, R21, 0x4, R16 ;  /* 0x00000004151a7825 */ /* 0x002fc800078e0010 */
[----:B------:R-:W-:Y:S02]  /*15c0*/  IMAD.WIDE.U32 R22, R19, 0x4, R16 ;  /* 0x0000000413167825 */ /* 0x000fe400078e0010 */
[----:B------:R0:W2:Y:S04]  /*15d0*/  LDG.E R26, desc[UR10][R26.64] ;  /* 0x0000000a1a1a7981 */ /* 0x0000a8000c1e1900 */
[----:B------:R-:W2:Y:S01]  /*15e0*/  LDG.E R22, desc[UR10][R22.64] ;  /* 0x0000000a16167981 */ /* 0x000ea2000c1e1900 */
[----:B------:R-:W-:Y:S02]  /*15f0*/  IADD3 R29, PT, PT, R21, 0x1, RZ ;  /* 0x00000001151d7810 */ /* 0x000fe40007ffe0ff */
[----:B------:R-:W-:Y:S02]  /*1600*/  IADD3 R28, PT, PT, R19, 0x1, RZ ;  /* 0x00000001131c7810 */ /* 0x000fe40007ffe0ff */
[----:B0-----:R-:W-:Y:S01]  /*1610*/  IADD3 R27, PT, PT, R21, 0x2, RZ ;  /* 0x00000002151b7810 */ /* 0x001fe20007ffe0ff */
[----:B--2---:R-:W-:Y:S01]  /*1620*/  FFMA R25, R26, R22, R25 ;  /* 0x000000161a197223 */ /* 0x004fe20000000019 */
[----:B------:R-:W-:-:S04]  /*1630*/  IMAD.WIDE.U32 R22, R29, 0x4, R16 ;  /* 0x000000041d167825 */ /* 0x000fc800078e0010 */
[--C-:B------:R-:W-:Y:S01]  /*1640*/  IMAD.WIDE.U32 R28, R28, 0x4, R16.reuse ;  /* 0x000000041c1c7825 */ /* 0x100fe200078e0010 */
[----:B------:R-:W2:Y:S04]  /*1650*/  LDG.E R18, desc[UR10][R22.64] ;  /* 0x0000000a16127981 */ /* 0x000ea8000c1e1900 */
[----:B------:R0:W2:Y:S02]  /*1660*/  LDG.E R20, desc[UR10][R28.64] ;  /* 0x0000000a1c147981 */ /* 0x0000a4000c1e1900 */
[----:B0-----:R-:W-:Y:S01]  /*1670*/  IMAD.WIDE.U32 R28, R27, 0x4, R16 ;  /* 0x000000041b1c7825 */ /* 0x001fe200078e0010 */
[----:B------:R-:W-:-:S05]  /*1680*/  IADD3 R27, PT, PT, R19, 0x2, RZ ;  /* 0x00000002131b7810 */ /* 0x000fca0007ffe0ff */
[----:B------:R-:W-:Y:S01]  /*1690*/  IMAD.WIDE.U32 R26, R27, 0x4, R16 ;  /* 0x000000041b1a7825 */ /* 0x000fe200078e0010 */
[----:B------:R0:W3:Y:S05]  /*16a0*/  LDG.E R28, desc[UR10][R28.64] ;  /* 0x0000000a1c1c7981 */ /* 0x0000ea000c1e1900 */
[----:B------:R-:W3:Y:S01]  /*16b0*/  LDG.E R26, desc[UR10][R26.64] ;  /* 0x0000000a1a1a7981 */ /* 0x000ee2000c1e1900 */
[----:B------:R-:W-:Y:S02]  /*16c0*/  IADD3 R23, PT, PT, R19, 0x3, RZ ;  /* 0x0000000313177810 */ /* 0x000fe40007ffe0ff */
[----:B0-----:R-:W-:-:S03]  /*16d0*/  IADD3 R29, PT, PT, R21, 0x4, RZ ;  /* 0x00000004151d7810 */ /* 0x001fc60007ffe0ff */
[----:B------:R-:W-:-:S04]  /*16e0*/  IMAD.WIDE.U32 R22, R23, 0x4, R16 ;  /* 0x0000000417167825 */ /* 0x000fc800078e0010 */
[----:B--2---:R-:W-:Y:S01]  /*16f0*/  FFMA R25, R18, R20, R25 ;  /* 0x0000001412197223 */ /* 0x004fe20000000019 */
[----:B------:R-:W-:-:S03]  /*1700*/  IADD3 R20, PT, PT, R21, 0x3, RZ ;  /* 0x0000000315147810 */ /* 0x000fc60007ffe0ff */
[----:B---3--:R-:W-:Y:S02]  /*1710*/  FFMA R18, R28, R26, R25 ;  /* 0x0000001a1c127223 */ /* 0x008fe40000000019 */
[--C-:B------:R-:W-:Y:S02]  /*1720*/  IMAD.WIDE.U32 R26, R20, 0x4, R16.reuse ;  /* 0x00000004141a7825 */ /* 0x100fe400078e0010 */
[----:B------:R0:W2:Y:S04]  /*1730*/  LDG.E R20, desc[UR10][R22.64] ;  /* 0x0000000a16147981 */ /* 0x0000a8000c1e1900 */
[----:B------:R-:W2:Y:S01]  /*1740*/  LDG.E R25, desc[UR10][R26.64] ;  /* 0x0000000a1a197981 */ /* 0x000ea2000c1e1900 */
[----:B------:R-:W-:Y:S01]  /*1750*/  IMAD.WIDE.U32 R28, R29, 0x4, R16 ;  /* 0x000000041d1c7825 */ /* 0x000fe200078e0010 */
[----:B0-----:R-:W-:-:S05]  /*1760*/  IADD3 R23, PT, PT, R19, 0x4, RZ ;  /* 0x0000000413177810 */ /* 0x001fca0007ffe0ff */
[----:B------:R-:W3:Y:S01]  /*1770*/  LDG.E R28, desc[UR10][R28.64] ;  /* 0x0000000a1c1c7981 */ /* 0x000ee2000c1e1900 */
[----:B------:R-:W-:-:S06]  /*1780*/  IMAD.WIDE.U32 R22, R23, 0x4, R16 ;  /* 0x0000000417167825 */ /* 0x000fcc00078e0010 */
[----:B------:R-:W3:Y:S01]  /*1790*/  LDG.E R22, desc[UR10][R22.64] ;  /* 0x0000000a16167981 */ /* 0x000ee2000c1e1900 */
[----:B--2---:R-:W-:Y:S01]  /*17a0*/  FFMA R25, R25, R20, R18 ;  /* 0x0000001419197223 */ /* 0x004fe20000000012 */
[----:B------:R-:W-:Y:S02]  /*17b0*/  IADD3 R18, PT, PT, R21, 0x5, RZ ;  /* 0x0000000515127810 */ /* 0x000fe40007ffe0ff */
[----:B------:R-:W-:-:S03]  /*17c0*/  IADD3 R20, PT, PT, R19, 0x5, RZ ;  /* 0x0000000513147810 */ /* 0x000fc60007ffe0ff */
[----:B------:R-:W-:Y:S01]  /*17d0*/  IMAD.WIDE.U32 R26, R18, 0x4, R16 ;  /* 0x00000004121a7825 */ /* 0x000fe200078e0010 */
[----:B------:R-:W-:-:S05]  /*17e0*/  IADD3 R18, PT, PT, R21, 0x6, RZ ;  /* 0x0000000615127810 */ /* 0x000fca0007ffe0ff */
[----:B------:R-:W2:Y:S01]  /*17f0*/  LDG.E R26, desc[UR10][R26.64] ;  /* 0x0000000a1a1a7981 */ /* 0x000ea2000c1e1900 */
[----:B---3--:R-:W-:Y:S01]  /*1800*/  FFMA R25, R28, R22, R25 ;  /* 0x000000161c197223 */ /* 0x008fe20000000019 */
[----:B------:R-:W-:-:S04]  /*1810*/  IMAD.WIDE.U32 R22, R18, 0x4, R16 ;  /* 0x0000000412167825 */ /* 0x000fc800078e0010 */
[----:B------:R-:W-:Y:S01]  /*1820*/  IMAD.WIDE.U32 R28, R20, 0x4, R16 ;  /* 0x00000004141c7825 */ /* 0x000fe200078e0010 */
[----:B------:R-:W-:Y:S01]  /*1830*/  IADD3 R20, PT, PT, R19, 0x6, RZ ;  /* 0x0000000613147810 */ /* 0x000fe20007ffe0ff */
[----:B------:R0:W3:Y:S01]  /*1840*/  LDG.E R22, desc[UR10][R22.64] ;  /* 0x0000000a16167981 */ /* 0x0000e2000c1e1900 */
[----:B------:R-:W-:-:S03]  /*1850*/  IADD3 R18, PT, PT, R21, 0x7, RZ ;  /* 0x0000000715127810 */ /* 0x000fc60007ffe0ff */
[--C-:B------:R-:W-:Y:S01]  /*1860*/  IMAD.WIDE.U32 R20, R20, 0x4, R16.reuse ;  /* 0x0000000414147825 */ /* 0x100fe200078e0010 */
[----:B------:R-:W2:Y:S01]  /*1870*/  LDG.E R28, desc[UR10][R28.64] ;  /* 0x0000000a1c1c7981 */ /* 0x000ea2000c1e1900 */
[----:B0-----:R-:W-:Y:S02]  /*1880*/  IADD3 R23, PT, PT, R19, 0x7, RZ ;  /* 0x0000000713177810 */ /* 0x001fe40007ffe0ff */
[--C-:B------:R-:W-:Y:S02]  /*1890*/  IMAD.WIDE.U32 R18, R18, 0x4, R16.reuse ;  /* 0x0000000412127825 */ /* 0x100fe400078e0010 */
[----:B------:R-:W3:Y:S02]  /*18a0*/  LDG.E R21, desc[UR10][R20.64] ;  /* 0x0000000a14157981 */ /* 0x000ee4000c1e1900 */
[----:B------:R-:W-:Y:S02]  /*18b0*/  IMAD.WIDE.U32 R16, R23, 0x4, R16 ;  /* 0x0000000417107825 */ /* 0x000fe400078e0010 */
[----:B------:R-:W4:Y:S04]  /*18c0*/  LDG.E R18, desc[UR10][R18.64] ;  /* 0x0000000a12127981 */ /* 0x000f28000c1e1900 */
[----:B------:R-:W4:Y:S01]  /*18d0*/  LDG.E R16, desc[UR10][R16.64] ;  /* 0x0000000a10107981 */ /* 0x000f22000c1e1900 */
[----:B------:R-:W-:Y:S01]  /*18e0*/  IADD3 R0, PT, PT, R0, 0x8, RZ ;  /* 0x0000000800007810 */ /* 0x000fe20007ffe0ff */
[----:B--2---:R-:W-:-:S04]  /*18f0*/  FFMA R25, R26, R28, R25 ;  /* 0x0000001c1a197223 */ /* 0x004fc80000000019 */
[----:B---3--:R-:W-:-:S04]  /*1900*/  FFMA R25, R22, R21, R25 ;  /* 0x0000001516197223 */ /* 0x008fc80000000019 */
[----:B----4-:R-:W-:-:S07]  /*1910*/  FFMA R25, R18, R16, R25 ;  /* 0x0000001012197223 */ /* 0x010fce0000000019 */
.L_x_290:
[----:B------:R-:W-:Y:S05]  /*1920*/  @!P1 BRA `(.L_x_289) ;  /* 0x0000000000fc9947 */ /* 0x000fea0003800000 */
[----:B------:R-:W-:Y:S02]  /*1930*/  LOP3.LUT R16, R13, 0x7, RZ, 0xc0, !PT ;  /* 0x000000070d107812 */ /* 0x000fe400078ec0ff */
[----:B------:R-:W-:Y:S02]  /*1940*/  ISETP.NE.AND P1, PT, R4, RZ, PT ;  /* 0x000000ff0400720c */ /* 0x000fe40003f25270 */
[----:B------:R-:W-:-:S04]  /*1950*/  IADD3 R16, PT, PT, R16, -0x1, RZ ;  /* 0xffffffff10107810 */ /* 0x000fc80007ffe0ff */
        /* <DEDUP_REMOVED lines=8> */
[----:B------:R-:W2:Y:S04]  /*19e0*/  LDG.E R26, desc[UR10][R26.64] ;  /* 0x0000000a1a1a7981 */ /* 0x000ea8000c1e1900 */
[----:B------:R-:W2:Y:S01]  /*19f0*/  LDG.E R22, desc[UR10][R22.64] ;  /* 0x0000000a16167981 */ /* 0x000ea2000c1e1900 */
[C---:B------:R-:W-:Y:S02]  /*1a00*/  IADD3 R18, PT, PT, R21.reuse, 0x2, RZ ;  /* 0x0000000215127810 */ /* 0x040fe40007ffe0ff */
[----:B------:R-:W-:Y:S02]  /*1a10*/  IADD3 R29, PT, PT, R21, 0x1, RZ ;  /* 0x00000001151d7810 */ /* 0x000fe40007ffe0ff */
[----:B------:R-:W-:-:S02]  /*1a20*/  IADD3 R28, PT, PT, R19, 0x1, RZ ;  /* 0x00000001131c7810 */ /* 0x000fc40007ffe0ff */
[----:B------:R-:W-:Y:S01]  /*1a30*/  IADD3 R20, PT, PT, R19, 0x2, RZ ;  /* 0x0000000213147810 */ /* 0x000fe20007ffe0ff */
[----:B--2---:R-:W-:Y:S01]  /*1a40*/  FFMA R25, R26, R22, R25 ;  /* 0x000000161a197223 */ /* 0x004fe20000000019 */
[----:B------:R-:W-:Y:S01]  /*1a50*/  IMAD.WIDE.U32 R22, R18, 0x4, R16 ;  /* 0x0000000412167825 */ /* 0x000fe200078e0010 */
[----:B------:R-:W-:-:S03]  /*1a60*/  IADD3 R18, PT, PT, R21, 0x3, RZ ;  /* 0x0000000315127810 */ /* 0x000fc60007ffe0ff */
[--C-:B------:R-:W-:Y:S02]  /*1a70*/  IMAD.WIDE.U32 R26, R29, 0x4, R16.reuse ;  /* 0x000000041d1a7825 */ /* 0x100fe400078e0010 */
[----:B------:R0:W2:Y:S02]  /*1a80*/  LDG.E R22, desc[UR10][R22.64] ;  /* 0x0000000a16167981 */ /* 0x0000a4000c1e1900 */
[--C-:B------:R-:W-:Y:S02]  /*1a90*/  IMAD.WIDE.U32 R28, R28, 0x4, R16.reuse ;  /* 0x000000041c1c7825 */ /* 0x100fe400078e0010 */
[----:B------:R-:W3:Y:S02]  /*1aa0*/  LDG.E R26, desc[UR10][R26.64] ;  /* 0x0000000a1a1a7981 */ /* 0x000ee4000c1e1900 */
[--C-:B------:R-:W-:Y:S02]  /*1ab0*/  IMAD.WIDE.U32 R20, R20, 0x4, R16.reuse ;  /* 0x0000000414147825 */ /* 0x100fe400078e0010 */
[----:B------:R-:W3:Y:S01]  /*1ac0*/  LDG.E R28, desc[UR10][R28.64] ;  /* 0x0000000a1c1c7981 */ /* 0x000ee2000c1e1900 */
[----:B0-----:R-:W-:Y:S01]  /*1ad0*/  IADD3 R23, PT, PT, R19, 0x3, RZ ;  /* 0x0000000313177810 */ /* 0x001fe20007ffe0ff */
[----:B------:R-:W-:-:S02]  /*1ae0*/  IMAD.WIDE.U32 R18, R18, 0x4, R16 ;  /* 0x0000000412127825 */ /* 0x000fc400078e0010 */
[----:B------:R-:W2:Y:S02]  /*1af0*/  LDG.E R21, desc[UR10][R20.64] ;  /* 0x0000000a14157981 */ /* 0x000ea4000c1e1900 */
[----:B------:R-:W-:Y:S02]  /*1b00*/  IMAD.WIDE.U32 R16, R23, 0x4, R16 ;  /* 0x0000000417107825 */ /* 0x000fe400078e0010 */
[----:B------:R-:W4:Y:S04]  /*1b10*/  LDG.E R18, desc[UR10][R18.64] ;  /* 0x0000000a12127981 */ /* 0x000f28000c1e1900 */
[----:B------:R-:W4:Y:S01]  /*1b20*/  LDG.E R16, desc[UR10][R16.64] ;  /* 0x0000000a10107981 */ /* 0x000f22000c1e1900 */
[----:B------:R-:W-:Y:S01]  /*1b30*/  IADD3 R0, PT, PT, R0, 0x4, RZ ;  /* 0x0000000400007810 */ /* 0x000fe20007ffe0ff */
[----:B---3--:R-:W-:-:S04]  /*1b40*/  FFMA R25, R26, R28, R25 ;  /* 0x0000001c1a197223 */ /* 0x008fc80000000019 */
[----:B--2---:R-:W-:-:S04]  /*1b50*/  FFMA R25, R22, R21, R25 ;  /* 0x0000001516197223 */ /* 0x004fc80000000019 */
[----:B----4-:R-:W-:-:S07]  /*1b60*/  FFMA R25, R18, R16, R25 ;  /* 0x0000001012197223 */ /* 0x010fce0000000019 */
.L_x_291:
        /* <DEDUP_REMOVED lines=9> */
[----:B------:R-:W-:Y:S01]  /*1c00*/  ISETP.NE.AND P0, PT, R4, 0x1, PT ;  /* 0x000000010400780c */ /* 0x000fe20003f05270 */
[----:B--2---:R-:W-:-:S12]  /*1c10*/  FFMA R25, R20, R18, R25 ;  /* 0x0000001214197223 */ /* 0x004fd80000000019 */
[----:B------:R-:W-:Y:S05]  /*1c20*/  @!P0 BRA `(.L_x_289) ;  /* 0x00000000003c8947 */ /* 0x000fea0003800000 */
[----:B------:R-:W-:Y:S02]  /*1c30*/  ISETP.NE.AND P0, PT, R4, 0x2, PT ;  /* 0x000000020400780c */ /* 0x000fe40003f05270 */
[----:B------:R-:W-:Y:S02]  /*1c40*/  IADD3 R23, PT, PT, R27, 0x1, RZ ;  /* 0x000000011b177810 */ /* 0x000fe40007ffe0ff */
[----:B------:R-:W-:-:S03]  /*1c50*/  IADD3 R21, PT, PT, R29, 0x1, RZ ;  /* 0x000000011d157810 */ /* 0x000fc60007ffe0ff */
[----:B------:R-:W-:-:S04]  /*1c60*/  IMAD.WIDE.U32 R22, R23, 0x4, R16 ;  /* 0x0000000417167825 */ /* 0x000fc800078e0010 */
[----:B------:R-:W-:Y:S02]  /*1c70*/  IMAD.WIDE.U32 R20, R21, 0x4, R16 ;  /* 0x0000000415147825 */ /* 0x000fe400078e0010 */
[----:B------:R-:W-:Y:S01]  /*1c80*/  @P0 IADD3 R19, PT, PT, R27, 0x2, RZ ;  /* 0x000000021b130810 */ /* 0x000fe20007ffe0ff */
[----:B------:R-:W2:Y:S01]  /*1c90*/  LDG.E R22, desc[UR10][R22.64] ;  /* 0x0000000a16167981 */ /* 0x000ea2000c1e1900 */
[----:B------:R-:W-:-:S03]  /*1ca0*/  @P0 IADD3 R29, PT, PT, R29, 0x2, RZ ;  /* 0x000000021d1d0810 */ /* 0x000fc60007ffe0ff */
[--C-:B------:R-:W-:Y:S01]  /*1cb0*/  @P0 IMAD.WIDE.U32 R18, R19, 0x4, R16.reuse ;  /* 0x0000000413120825 */ /* 0x100fe200078e0010 */
[----:B------:R-:W2:Y:S03]  /*1cc0*/  LDG.E R20, desc[UR10][R20.64] ;  /* 0x0000000a14147981 */ /* 0x000ea6000c1e1900 */
[----:B------:R-:W-:Y:S02]  /*1cd0*/  @P0 IMAD.WIDE.U32 R16, R29, 0x4, R16 ;  /* 0x000000041d100825 */ /* 0x000fe400078e0010 */
[----:B------:R-:W3:Y:S04]  /*1ce0*/  @P0 LDG.E R18, desc[UR10][R18.64] ;  /* 0x0000000a12120981 */ /* 0x000ee8000c1e1900 */
[----:B------:R-:W3:Y:S01]  /*1cf0*/  @P0 LDG.E R16, desc[UR10][R16.64] ;  /* 0x0000000a10100981 */ /* 0x000ee2000c1e1900 */
[----:B--2---:R-:W-:-:S04]  /*1d00*/  FFMA R25, R22, R20, R25 ;  /* 0x0000001416197223 */ /* 0x004fc80000000019 */
[----:B---3--:R-:W-:-:S07]  /*1d10*/  @P0 FFMA R25, R18, R16, R25 ;  /* 0x0000001012190223 */ /* 0x008fce0000000019 */
.L_x_289:
[----:B------:R-:W0:Y:S01]  /*1d20*/  LDC R17, c[0x0][0x388] ;  /* 0x0000e200ff117b82 */ /* 0x000e220000000800 */
[----:B------:R-:W2:Y:S07]  /*1d30*/  LDG.E R19, desc[UR10][R2.64] ;  /* 0x0000000a02137981 */ /* 0x000eae000c1e1900 */
[----:B------:R-:W1:Y:S01]  /*1d40*/  LDC.64 R26, c[0x0][0x380] ;  /* 0x0000e000ff1a7b82 */ /* 0x000e620000000a00 */
[----:B0-----:R-:W-:-:S04]  /*1d50*/  IMAD R17, R24, R17, R11 ;  /* 0x0000001118117224 */ /* 0x001fc800078e020b */
[----:B-1----:R-:W-:-:S05]  /*1d60*/  IMAD.WIDE.U32 R26, R17, 0x4, R26 ;  /* 0x00000004111a7825 */ /* 0x002fca00078e001a */
[----:B------:R-:W3:Y:S01]  /*1d70*/  LDG.E R0, desc[UR10][R26.64] ;  /* 0x0000000a1a007981 */ /* 0x000ee2000c1e1900 */
[----:B--2---:R-:W0:Y:S02]  /*1d80*/  MUFU.RCP R16, R19 ;  /* 0x0000001300107308 */ /* 0x004e240000001000 */
[----:B0-----:R-:W-:-:S04]  /*1d90*/  FFMA R17, -R19, R16, 1 ;  /* 0x3f80000013117423 */ /* 0x001fc80000000110 */
[----:B------:R-:W-:Y:S01]  /*1da0*/  FFMA R17, R16, R17, R16 ;  /* 0x0000001110117223 */ /* 0x000fe20000000010 */
[----:B---3--:R-:W-:-:S04]  /*1db0*/  FADD R0, R0, -R25 ;  /* 0x8000001900007221 */ /* 0x008fc80000000000 */
[----:B------:R-:W0:Y:S01]  /*1dc0*/  FCHK P0, R0, R19 ;  /* 0x0000001300007302 */ /* 0x000e220000000000 */
[----:B------:R-:W-:-:S04]  /*1dd0*/  FFMA R16, R0, R17, RZ ;  /* 0x0000001100107223 */ /* 0x000fc800000000ff */
[----:B------:R-:W-:-:S04]  /*1de0*/  FFMA R18, -R19, R16, R0 ;  /* 0x0000001013127223 */ /* 0x000fc80000000100 */
[----:B------:R-:W-:Y:S01]  /*1df0*/  FFMA R17, R17, R18, R16 ;  /* 0x0000001211117223 */ /* 0x000fe20000000010 */
[----:B0-----:R-:W-:Y:S06]  /*1e00*/  @!P0 BRA `(.L_x_292) ;  /* 0x00000000000c8947 */ /* 0x001fec0003800000 */
[----:B------:R-:W-:-:S07]  /*1e10*/  MOV R16, 0x1e30 ;  /* 0x00001e3000107802 */ /* 0x000fce0000000f00 */
[----:B------:R-:W-:Y:S05]  /*1e20*/  CALL.REL.NOINC `($__internal_7_$__cuda_sm3x_div_rn_noftz_f32_slowpath) ;  /* 0x0000001800687944 */ /* 0x000fea0003c00000 */
[----:B------:R-:W-:-:S07]  /*1e30*/  MOV R17, R0 ;  /* 0x0000000000117202 */ /* 0x000fce0000000f00 */
.L_x_292:
[----:B------:R-:W0:Y:S01]  /*1e40*/  LDCU UR4, c[0x0][0x388] ;  /* 0x00007100ff0477ac */ /* 0x000e220008000800 */
[----:B------:R3:W-:Y:S01]  /*1e50*/  STG.E desc[UR10][R26.64], R17 ;  /* 0x000000111a007986 */ /* 0x0007e2000c10190a */
[----:B------:R-:W-:-:S04]  /*1e60*/  IADD3 R24, PT, PT, R24, 0x1, RZ ;  /* 0x0000000118187810 */ /* 0x000fc80007ffe0ff */
[----:B0-----:R-:W-:-:S13]  /*1e70*/  ISETP.NE.AND P0, PT, R24, UR4, PT ;  /* 0x0000000418007c0c */ /* 0x001fda000bf05270 */
[----:B---3--:R-:W-:Y:S05]  /*1e80*/  @!P0 BRA `(.L_x_293) ;  /* 0x0000001000948947 */ /* 0x008fea0003800000 */
[----:B------:R-:W-:Y:S05]  /*1e90*/  BRA `(.L_x_294) ;  /* 0xffffffec00ac7947 */ /* 0x000fea000383ffff */
.L_x_286:
[----:B------:R-:W-:Y:S01]  /*1ea0*/  ISETP.GE.U32.AND P0, PT, R8, 0x7, PT ;  /* 0x000000070800780c */ /* 0x000fe20003f06070 */
[----:B------:R-:W-:-:S12]  /*1eb0*/  UMOV UR4, 0x1 ;  /* 0x0000000100047882 */ /* 0x000fd80000000000 */
[----:B------:R-:W-:Y:S05]  /*1ec0*/  @!P0 BRA `(.L_x_295) ;  /* 0x0000000800408947 */ /* 0x000fea0003800000 */
[----:B------:R-:W0:Y:S01]  /*1ed0*/  LDC R6, c[0x0][0x388] ;  /* 0x0000e200ff067b82 */ /* 0x000e220000000800 */
[----:B------:R-:W1:Y:S01]  /*1ee0*/  LDCU UR9, c[0x0][0x388] ;  /* 0x00007100ff0977ac */ /* 0x000e620008000800 */
[----:B------:R-:W-:-:S06]  /*1ef0*/  UMOV UR4, 0x1 ;  /* 0x0000000100047882 */ /* 0x000fcc0000000000 */
[----:B------:R-:W2:Y:S02]  /*1f00*/  LDC.64 R4, c[0x0][0x380] ;  /* 0x0000e000ff047b82 */ /* 0x000ea40000000a00 */
.L_x_304:
[----:B------:R-:W3:Y:S01]  /*1f10*/  LDG.E R19, desc[UR10][R2.64] ;  /* 0x0000000a02137981 */ /* 0x000ee2000c1e1900 */
[----:B0-----:R-:W-:-:S04]  /*1f20*/  IMAD R25, R6, UR4, RZ ;  /* 0x0000000406197c24 */ /* 0x001fc8000f8e02ff */
[----:B--2---:R-:W-:-:S05]  /*1f30*/  IMAD.WIDE.U32 R26, R25, 0x4, R4 ;  /* 0x00000004191a7825 */ /* 0x004fca00078e0004 */
[----:B------:R-:W2:Y:S01]  /*1f40*/  LDG.E R0, desc[UR10][R26.64] ;  /* 0x0000000a1a007981 */ /* 0x000ea2000c1e1900 */
[----:B---3--:R-:W0:Y:S08]  /*1f50*/  MUFU.RCP R16, R19 ;  /* 0x0000001300107308 */ /* 0x008e300000001000 */
[----:B--2---:R-:W2:Y:S01]  /*1f60*/  FCHK P0, R0, R19 ;  /* 0x0000001300007302 */ /* 0x004ea20000000000 */
[----:B0-----:R-:W-:-:S04]  /*1f70*/  FFMA R17, -R19, R16, 1 ;  /* 0x3f80000013117423 */ /* 0x001fc80000000110 */
[----:B------:R-:W-:-:S04]  /*1f80*/  FFMA R17, R16, R17, R16 ;  /* 0x0000001110117223 */ /* 0x000fc80000000010 */
[----:B------:R-:W-:-:S04]  /*1f90*/  FFMA R16, R0, R17, RZ ;  /* 0x0000001100107223 */ /* 0x000fc800000000ff */
[----:B------:R-:W-:-:S04]  /*1fa0*/  FFMA R18, -R19, R16, R0 ;  /* 0x0000001013127223 */ /* 0x000fc80000000100 */
[----:B------:R-:W-:Y:S01]  /*1fb0*/  FFMA R17, R17, R18, R16 ;  /* 0x0000001211117223 */ /* 0x000fe20000000010 */
[----:B--2---:R-:W-:Y:S06]  /*1fc0*/  @!P0 BRA `(.L_x_296) ;  /* 0x00000000000c8947 */ /* 0x004fec0003800000 */
[----:B------:R-:W-:-:S07]  /*1fd0*/  MOV R16, 0x1ff0 ;  /* 0x00001ff000107802 */ /* 0x000fce0000000f00 */
[----:B-1----:R-:W-:Y:S05]  /*1fe0*/  CALL.REL.NOINC `($__internal_7_$__cuda_sm3x_div_rn_noftz_f32_slowpath) ;  /* 0x0000001400f87944 */ /* 0x002fea0003c00000 */
[----:B------:R-:W-:-:S07]  /*1ff0*/  MOV R17, R0 ;  /* 0x0000000000117202 */ /* 0x000fce0000000f00 */
.L_x_296:
[----:B------:R0:W-:Y:S04]  /*2000*/  STG.E desc[UR10][R26.64], R17 ;  /* 0x000000111a007986 */ /* 0x0001e8000c10190a */
[----:B------:R-:W2:Y:S01]  /*2010*/  LDG.E R21, desc[UR10][R2.64] ;  /* 0x0000000a02157981 */ /* 0x000ea2000c1e1900 */
[----:B-1----:R-:W-:-:S05]  /*2020*/  IADD3 R25, PT, PT, R25, UR9, RZ ;  /* 0x0000000919197c10 */ /* 0x002fca000fffe0ff */
[----:B------:R-:W-:-:S05]  /*2030*/  IMAD.WIDE.U32 R28, R25, 0x4, R4 ;  /* 0x00000004191c7825 */ /* 0x000fca00078e0004 */
[----:B------:R-:W3:Y:S01]  /*2040*/  LDG.E R0, desc[UR10][R28.64] ;  /* 0x0000000a1c007981 */ /* 0x000ee2000c1e1900 */
[----:B--2---:R-:W1:Y:S08]  /*2050*/  MUFU.RCP R16, R21 ;  /* 0x0000001500107308 */ /* 0x004e700000001000 */
[----:B---3--:R-:W2:Y:S01]  /*2060*/  FCHK P0, R0, R21 ;  /* 0x0000001500007302 */ /* 0x008ea20000000000 */
[----:B-1----:R-:W-:-:S04]  /*2070*/  FFMA R19, -R21, R16, 1 ;  /* 0x3f80000015137423 */ /* 0x002fc80000000110 */
[----:B------:R-:W-:-:S04]  /*2080*/  FFMA R19, R16, R19, R16 ;  /* 0x0000001310137223 */ /* 0x000fc80000000010 */
[----:B------:R-:W-:-:S04]  /*2090*/  FFMA R16, R0, R19, RZ ;  /* 0x0000001300107223 */ /* 0x000fc800000000ff */
[----:B------:R-:W-:-:S04]  /*20a0*/  FFMA R18, -R21, R16, R0 ;  /* 0x0000001015127223 */ /* 0x000fc80000000100 */
[----:B------:R-:W-:Y:S01]  /*20b0*/  FFMA R19, R19, R18, R16 ;  /* 0x0000001213137223 */ /* 0x000fe20000000010 */
[----:B0-2---:R-:W-:Y:S06]  /*20c0*/  @!P0 BRA `(.L_x_297) ;  /* 0x0000000000108947 */ /* 0x005fec0003800000 */
[----:B------:R-:W-:Y:S02]  /*20d0*/  MOV R19, R21 ;  /* 0x0000001500137202 */ /* 0x000fe40000000f00 */
[----:B------:R-:W-:-:S07]  /*20e0*/  MOV R16, 0x2100 ;  /* 0x0000210000107802 */ /* 0x000fce0000000f00 */
[----:B------:R-:W-:Y:S05]  /*20f0*/  CALL.REL.NOINC `($__internal_7_$__cuda_sm3x_div_rn_noftz_f32_slowpath) ;  /* 0x0000001400b47944 */ /* 0x000fea0003c00000 */
[----:B------:R-:W-:-:S07]  /*2100*/  MOV R19, R0 ;  /* 0x0000000000137202 */ /* 0x000fce0000000f00 */
.L_x_297:
[----:B------:R0:W-:Y:S04]  /*2110*/  STG.E desc[UR10][R28.64], R19 ;  /* 0x000000131c007986 */ /* 0x0001e8000c10190a */
[----:B------:R-:W2:Y:S01]  /*2120*/  LDG.E R21, desc[UR10][R2.64] ;  /* 0x0000000a02157981 */ /* 0x000ea2000c1e1900 */
[----:B------:R-:W-:-:S05]  /*2130*/  IADD3 R25, PT, PT, R25, UR9, RZ ;  /* 0x0000000919197c10 */ /* 0x000fca000fffe0ff */
        /* <DEDUP_REMOVED lines=14> */
.L_x_298:
        /* <DEDUP_REMOVED lines=17> */
.L_x_299:
        /* <DEDUP_REMOVED lines=17> */
.L_x_300:
        /* <DEDUP_REMOVED lines=17> */
.L_x_301:
        /* <DEDUP_REMOVED lines=17> */
.L_x_302:
        /* <DEDUP_REMOVED lines=17> */
.L_x_303:
[----:B------:R3:W-:Y:S01]  /*2770*/  STG.E desc[UR10][R24.64], R19 ;  /* 0x0000001318007986 */ /* 0x0007e2000c10190a */
[----:B------:R-:W-:Y:S02]  /*2780*/  UIADD3 UR7, UPT, UPT, UR4, 0x7, URZ ;  /* 0x0000000704077890 */ /* 0x000fe4000fffe0ff */
[----:B------:R-:W-:Y:S02]  /*2790*/  ULOP3.LUT UR8, UR5, 0xfffffff8, URZ, 0xc0, !UPT ;  /* 0xfffffff805087892 */ /* 0x000fe4000f8ec0ff */
[----:B------:R-:W-:Y:S02]  /*27a0*/  UIADD3 UR4, UPT, UPT, UR4, 0x8, URZ ;  /* 0x0000000804047890 */ /* 0x000fe4000fffe0ff */
[----:B------:R-:W-:-:S09]  /*27b0*/  UISETP.NE.AND UP0, UPT, UR7, UR8, UPT ;  /* 0x000000080700728c */ /* 0x000fd2000bf05270 */
[----:B---3--:R-:W-:Y:S05]  /*27c0*/  BRA.U UP0, `(.L_x_304) ;  /* 0xfffffff500d07547 */ /* 0x008fea000b83ffff */
.L_x_295:
[----:B------:R-:W-:-:S09]  /*27d0*/  ULOP3.LUT UP0, URZ, UR5, 0x7, URZ, 0xc0, !UPT ;  /* 0x0000000705ff7892 */ /* 0x000fd2000f80c0ff */
[----:B------:R-:W-:Y:S05]  /*27e0*/  BRA.U !UP0, `(.L_x_293) ;  /* 0x00000009083c7547 */ /* 0x000fea000b800000 */
[----:B------:R-:W-:-:S04]  /*27f0*/  IADD3 R0, PT, PT, R7, -0x1, RZ ;  /* 0xffffffff07007810 */ /* 0x000fc80007ffe0ff */
[----:B------:R-:W-:-:S13]  /*2800*/  ISETP.GE.U32.AND P0, PT, R0, 0x3, PT ;  /* 0x000000030000780c */ /* 0x000fda0003f06070 */
[----:B------:R-:W-:Y:S05]  /*2810*/  @!P0 BRA `(.L_x_305) ;  /* 0x00000004002c8947 */ /* 0x000fea0003800000 */
[----:B------:R-:W0:Y:S01]  /*2820*/  LDC R4, c[0x0][0x388] ;  /* 0x0000e200ff047b82 */ /* 0x000e220000000800 */
[----:B------:R-:W2:Y:S07]  /*2830*/  LDG.E R19, desc[UR10][R2.64] ;  /* 0x0000000a02137981 */ /* 0x000eae000c1e1900 */
[----:B------:R-:W1:Y:S01]  /*2840*/  LDC.64 R24, c[0x0][0x380] ;  /* 0x0000e000ff187b82 */ /* 0x000e620000000a00 */
[----:B0-----:R-:W-:-:S04]  /*2850*/  IMAD R4, R4, UR4, RZ ;  /* 0x0000000404047c24 */ /* 0x001fc8000f8e02ff */
[----:B-1----:R-:W-:-:S05]  /*2860*/  IMAD.WIDE.U32 R24, R4, 0x4, R24 ;  /* 0x0000000404187825 */ /* 0x002fca00078e0018 */
[----:B------:R-:W3:Y:S01]  /*2870*/  LDG.E R0, desc[UR10][R24.64] ;  /* 0x0000000a18007981 */ /* 0x000ee2000c1e1900 */
[----:B--2---:R-:W0:Y:S02]  /*2880*/  MUFU.RCP R5, R19 ;  /* 0x0000001300057308 */ /* 0x004e240000001000 */
[----:B0-----:R-:W-:-:S04]  /*2890*/  FFMA R6, -R19, R5, 1 ;  /* 0x3f80000013067423 */ /* 0x001fc80000000105 */
[----:B------:R-:W-:Y:S02]  /*28a0*/  FFMA R5, R5, R6, R5 ;  /* 0x0000000605057223 */ /* 0x000fe40000000005 */
[----:B---3--:R-:W0:Y:S02]  /*28b0*/  FCHK P0, R0, R19 ;  /* 0x0000001300007302 */ /* 0x008e240000000000 */
[----:B------:R-:W-:-:S04]  /*28c0*/  FFMA R6, R0, R5, RZ ;  /* 0x0000000500067223 */ /* 0x000fc800000000ff */
[----:B------:R-:W-:-:S04]  /*28d0*/  FFMA R16, -R19, R6, R0 ;  /* 0x0000000613107223 */ /* 0x000fc80000000100 */
[----:B------:R-:W-:Y:S01]  /*28e0*/  FFMA R5, R5, R16, R6 ;  /* 0x0000001005057223 */ /* 0x000fe20000000006 */
[----:B0-----:R-:W-:Y:S06]  /*28f0*/  @!P0 BRA `(.L_x_306) ;  /* 0x00000000000c8947 */ /* 0x001fec0003800000 */
[----:B------:R-:W-:-:S07]  /*2900*/  MOV R16, 0x2920 ;  /* 0x0000292000107802 */ /* 0x000fce0000000f00 */
[----:B------:R-:W-:Y:S05]  /*2910*/  CALL.REL.NOINC `($__internal_7_$__cuda_sm3x_div_rn_noftz_f32_slowpath) ;  /* 0x0000000c00ac7944 */ /* 0x000fea0003c00000 */
[----:B------:R-:W-:-:S07]  /*2920*/  MOV R5, R0 ;  /* 0x0000000000057202 */ /* 0x000fce0000000f00 */
.L_x_306:
[----:B------:R-:W0:Y:S01]  /*2930*/  LDC.64 R26, c[0x0][0x380] ;  /* 0x0000e000ff1a7b82 */ /* 0x000e220000000a00 */
[----:B------:R-:W1:Y:S01]  /*2940*/  LDCU UR7, c[0x0][0x388] ;  /* 0x00007100ff0777ac */ /* 0x000e620008000800 */
[----:B------:R2:W-:Y:S04]  /*2950*/  STG.E desc[UR10][R24.64], R5 ;  /* 0x0000000518007986 */ /* 0x0005e8000c10190a */
[----:B------:R-:W3:Y:S01]  /*2960*/  LDG.E R19, desc[UR10][R2.64] ;  /* 0x0000000a02137981 */ /* 0x000ee2000c1e1900 */
[----:B-1----:R-:W-:-:S05]  /*2970*/  IADD3 R4, PT, PT, R4, UR7, RZ ;  /* 0x0000000704047c10 */ /* 0x002fca000fffe0ff */
[----:B0-----:R-:W-:-:S05]  /*2980*/  IMAD.WIDE.U32 R26, R4, 0x4, R26 ;  /* 0x00000004041a7825 */ /* 0x001fca00078e001a */
[----:B------:R-:W4:Y:S01]  /*2990*/  LDG.E R0, desc[UR10][R26.64] ;  /* 0x0000000a1a007981 */ /* 0x000f22000c1e1900 */
[----:B---3--:R-:W0:Y:S02]  /*29a0*/  MUFU.RCP R6, R19 ;  /* 0x0000001300067308 */ /* 0x008e240000001000 */
[----:B0-----:R-:W-:-:S04]  /*29b0*/  FFMA R17, -R19, R6, 1 ;  /* 0x3f80000013117423 */ /* 0x001fc80000000106 */
[----:B------:R-:W-:Y:S02]  /*29c0*/  FFMA R17, R6, R17, R6 ;  /* 0x0000001106117223 */ /* 0x000fe40000000006 */
[----:B----4-:R-:W0:Y:S02]  /*29d0*/  FCHK P0, R0, R19 ;  /* 0x0000001300007302 */ /* 0x010e240000000000 */
[----:B------:R-:W-:-:S04]  /*29e0*/  FFMA R6, R0, R17, RZ ;  /* 0x0000001100067223 */ /* 0x000fc800000000ff */
[----:B------:R-:W-:-:S04]  /*29f0*/  FFMA R16, -R19, R6, R0 ;  /* 0x0000000613107223 */ /* 0x000fc80000000100 */
[----:B------:R-:W-:Y:S01]  /*2a00*/  FFMA R17, R17, R16, R6 ;  /* 0x0000001011117223 */ /* 0x000fe20000000006 */
[----:B0-2---:R-:W-:Y:S06]  /*2a10*/  @!P0 BRA `(.L_x_307) ;  /* 0x00000000000c8947 */ /* 0x005fec0003800000 */
[----:B------:R-:W-:-:S07]  /*2a20*/  MOV R16, 0x2a40 ;  /* 0x00002a4000107802 */ /* 0x000fce0000000f00 */
[----:B------:R-:W-:Y:S05]  /*2a30*/  CALL.REL.NOINC `($__internal_7_$__cuda_sm3x_div_rn_noftz_f32_slowpath) ;  /* 0x0000000c00647944 */ /* 0x000fea0003c00000 */
[----:B------:R-:W-:-:S07]  /*2a40*/  MOV R17, R0 ;  /* 0x0000000000117202 */ /* 0x000fce0000000f00 */
.L_x_307:
        /* <DEDUP_REMOVED lines=19> */
.L_x_308:
        /* <DEDUP_REMOVED lines=19> */
.L_x_309:
[----:B------:R0:W-:Y:S01]  /*2cb0*/  STG.E desc[UR10][R4.64], R17 ;  /* 0x0000001104007986 */ /* 0x0001e2000c10190a */
[----:B------:R-:W-:-:S12]  /*2cc0*/  UIADD3 UR4, UPT, UPT, UR4, 0x4, URZ ;  /* 0x0000000404047890 */ /* 0x000fd8000fffe0ff */
.L_x_305:
[----:B------:R-:W-:-:S13]  /*2cd0*/  LOP3.LUT P0, RZ, R7, 0x3, RZ, 0xc0, !PT ;  /* 0x0000000307ff7812 */ /* 0x000fda000780c0ff */
[----:B------:R-:W-:Y:S05]  /*2ce0*/  @!P0 BRA `(.L_x_293) ;  /* 0x0000000000fc8947 */ /* 0x000fea0003800000 */
[----:B------:R-:W-:-:S04]  /*2cf0*/  LOP3.LUT R0, R9, 0x3, RZ, 0xc0, !PT ;  /* 0x0000000309007812 */ /* 0x000fc800078ec0ff */
[----:B------:R-:W-:-:S13]  /*2d00*/  ISETP.NE.AND P0, PT, R0, 0x1, PT ;  /* 0x000000010000780c */ /* 0x000fda0003f05270 */
[----:B------:R-:W-:Y:S05]  /*2d10*/  @!P0 BRA `(.L_x_310) ;  /* 0x00000000009c8947 */ /* 0x000fea0003800000 */
[----:B0-----:R-:W0:Y:S01]  /*2d20*/  LDC R4, c[0x0][0x388] ;  /* 0x0000e200ff047b82 */ /* 0x001e220000000800 */
        /* <DEDUP_REMOVED lines=13> */
[----:B------:R-:W-:Y:S02]  /*2e00*/  MOV R19, R17 ;  /* 0x0000001100137202 */ /* 0x000fe40000000f00 */
[----:B------:R-:W-:-:S07]  /*2e10*/  MOV R16, 0x2e30 ;  /* 0x00002e3000107802 */ /* 0x000fce0000000f00 */
[----:B------:R-:W-:Y:S05]  /*2e20*/  CALL.REL.NOINC `($__internal_7_$__cuda_sm3x_div_rn_noftz_f32_slowpath) ;  /* 0x0000000800687944 */ /* 0x000fea0003c00000 */
[----:B------:R-:W-:-:S07]  /*2e30*/  MOV R19, R0 ;  /* 0x0000000000137202 */ /* 0x000fce0000000f00 */
.L_x_311:
        /* <DEDUP_REMOVED lines=19> */
.L_x_312:
[----:B------:R1:W-:Y:S01]  /*2f70*/  STG.E desc[UR10][R4.64], R17 ;  /* 0x0000001104007986 */ /* 0x0003e2000c10190a */
[----:B------:R-:W-:-:S12]  /*2f80*/  UIADD3 UR4, UPT, UPT, UR4, 0x2, URZ ;  /* 0x0000000204047890 */ /* 0x000fd8000fffe0ff */
.L_x_310:
[----:B------:R-:W-:-:S04]  /*2f90*/  LOP3.LUT R0, R9, 0x1, RZ, 0xc0, !PT ;  /* 0x0000000109007812 */ /* 0x000fc800078ec0ff */
[----:B------:R-:W-:-:S13]  /*2fa0*/  ISETP.NE.U32.AND P0, PT, R0, 0x1, PT ;  /* 0x000000010000780c */ /* 0x000fda0003f05070 */
[----:B------:R-:W-:Y:S05]  /*2fb0*/  @P0 BRA `(.L_x_293) ;  /* 0x0000000000480947 */ /* 0x000fea0003800000 */
[----:B01----:R-:W0:Y:S01]  /*2fc0*/  LDC R17, c[0x0][0x388] ;  /* 0x0000e200ff117b82 */ /* 0x003e220000000800 */
        /* <DEDUP_REMOVED lines=16> */
.L_x_313:
[----:B------:R2:W-:Y:S02]  /*30d0*/  STG.E desc[UR10][R4.64], R17 ;  /* 0x0000001104007986 */ /* 0x0005e4000c10190a */
.L_x_293:
[----:B------:R-:W-:Y:S02]  /*30e0*/  ISETP.GE.U32.AND P0, PT, R8, 0x7, PT ;  /* 0x000000070800780c */ /* 0x000fe40003f06070 */
[----:B------:R-:W-:Y:S02]  /*30f0*/  LOP3.LUT P1, RZ, R10, 0x7, RZ, 0xc0, !PT ;  /* 0x000000070aff7812 */ /* 0x000fe4000782c0ff */
[----:B------:R-:W-:-:S09]  /*3100*/  MOV R0, R15 ;  /* 0x0000000f00007202 */ /* 0x000fd20000000f00 */
[----:B------:R-:W-:Y:S05]  /*3110*/  @!P0 BRA `(.L_x_314) ;  /* 0x0000000000848947 */ /* 0x000fea0003800000 */
[----:B------:R-:W3:Y:S01]  /*3120*/  LDC.64 R2, c[0x0][0x380] ;  /* 0x0000e000ff027b82 */ /* 0x000ee20000000a00 */
[----:B------:R-:W-:Y:S01]  /*3130*/  LOP3.LUT R10, R10, 0xfffffff8, RZ, 0xc0, !PT ;  /* 0xfffffff80a0a7812 */ /* 0x000fe200078ec0ff */
[----:B------:R-:W4:Y:S01]  /*3140*/  LDCU UR7, c[0x0][0x388] ;  /* 0x00007100ff0777ac */ /* 0x000f220008000800 */
[----:B------:R-:W-:Y:S01]  /*3150*/  MOV R0, R15 ;  /* 0x0000000f00007202 */ /* 0x000fe20000000f00 */
[----:B------:R-:W-:-:S06]  /*3160*/  UMOV UR4, URZ ;  /* 0x000000ff00047c82 */ /* 0x000fcc0008000000 */
.L_x_315:
[----:B012-4-:R-:W-:Y:S01]  /*3170*/  IMAD R5, R11, UR7, R0 ;  /* 0x000000070b057c24 */ /* 0x017fe2000f8e0200 */
[----:B------:R-:W-:Y:S01]  /*3180*/  UIADD3 UR4, UPT, UPT, UR4, 0x8, URZ ;  /* 0x0000000804047890 */ /* 0x000fe2000fffe0ff */
[----:B------:R-:W-:Y:S02]  /*3190*/  IADD3 R0, PT, PT, R0, 0x8, RZ ;  /* 0x0000000800007810 */ /* 0x000fe40007ffe0ff */
[C-C-:B---3--:R-:W-:Y:S01]  /*31a0*/  IMAD.WIDE.U32 R20, R5.reuse, 0x4, R2.reuse ;  /* 0x0000000405147825 */ /* 0x148fe200078e0002 */
[C---:B------:R-:W-:Y:S02]  /*31b0*/  IADD3 R25, PT, PT, R5.reuse, 0x1, RZ ;  /* 0x0000000105197810 */ /* 0x040fe40007ffe0ff */
[C---:B------:R-:W-:Y:S02]  /*31c0*/  IADD3 R27, PT, PT, R5.reuse, 0x2, RZ ;  /* 0x00000002051b7810 */ /* 0x040fe40007ffe0ff */
[----:B------:R-:W-:Y:S01]  /*31d0*/  IADD3 R17, PT, PT, R5, 0x3, RZ ;  /* 0x0000000305117810 */ /* 0x000fe20007ffe0ff */
[--C-:B------:R-:W-:Y:S01]  /*31e0*/  IMAD.WIDE.U32 R24, R25, 0x4, R2.reuse ;  /* 0x0000000419187825 */ /* 0x100fe200078e0002 */
[C---:B------:R-:W-:Y:S01]  /*31f0*/  IADD3 R19, PT, PT, R5.reuse, 0x4, RZ ;  /* 0x0000000405137810 */ /* 0x040fe20007ffe0ff */
[----:B------:R0:W-:Y:S01]  /*3200*/  STG.E desc[UR10][R20.64], RZ ;  /* 0x000000ff14007986 */ /* 0x0001e2000c10190a */
[----:B------:R-:W-:Y:S01]  /*3210*/  IADD3 R23, PT, PT, R5, 0x5, RZ ;  /* 0x0000000505177810 */ /* 0x000fe20007ffe0ff */
[--C-:B------:R-:W-:Y:S01]  /*3220*/  IMAD.WIDE.U32 R26, R27, 0x4, R2.reuse ;  /* 0x000000041b1a7825 */ /* 0x100fe200078e0002 */
[C---:B------:R-:W-:Y:S01]  /*3230*/  IADD3 R29, PT, PT, R5.reuse, 0x6, RZ ;  /* 0x00000006051d7810 */ /* 0x040fe20007ffe0ff */
[----:B------:R1:W-:Y:S01]  /*3240*/  STG.E desc[UR10][R24.64], RZ ;  /* 0x000000ff18007986 */ /* 0x0003e2000c10190a */
[----:B------:R-:W-:Y:S01]  /*3250*/  IADD3 R22, PT, PT, R5, 0x7, RZ ;  /* 0x0000000705167810 */ /* 0x000fe20007ffe0ff */
[--C-:B------:R-:W-:Y:S01]  /*3260*/  IMAD.WIDE.U32 R4, R17, 0x4, R2.reuse ;  /* 0x0000000411047825 */ /* 0x100fe200078e0002 */
[----:B------:R-:W-:Y:S01]  /*3270*/  ISETP.NE.AND P0, PT, R10, UR4, PT ;  /* 0x000000040a007c0c */ /* 0x000fe2000bf05270 */
[----:B------:R1:W-:Y:S02]  /*3280*/  STG.E desc[UR10][R26.64], RZ ;  /* 0x000000ff1a007986 */ /* 0x0003e4000c10190a */
[----:B------:R-:W-:-:S02]  /*3290*/  IMAD.WIDE.U32 R16, R19, 0x4, R2 ;  /* 0x0000000413107825 */ /* 0x000fc400078e0002 */
[----:B------:R1:W-:Y:S02]  /*32a0*/  STG.E desc[UR10][R4.64], RZ ;  /* 0x000000ff04007986 */ /* 0x0003e4000c10190a */
[--C-:B------:R-:W-:Y:S02]  /*32b0*/  IMAD.WIDE.U32 R18, R23, 0x4, R2.reuse ;  /* 0x0000000417127825 */ /* 0x100fe400078e0002 */
[----:B------:R1:W-:Y:S02]  /*32c0*/  STG.E desc[UR10][R16.64], RZ ;  /* 0x000000ff10007986 */ /* 0x0003e4000c10190a */
[--C-:B0-----:R-:W-:Y:S02]  /*32d0*/  IMAD.WIDE.U32 R20, R29, 0x4, R2.reuse ;  /* 0x000000041d147825 */ /* 0x101fe400078e0002 */
[----:B------:R1:W-:Y:S02]  /*32e0*/  STG.E desc[UR10][R18.64], RZ ;  /* 0x000000ff12007986 */ /* 0x0003e4000c10190a */
[----:B------:R-:W-:-:S02]  /*32f0*/  IMAD.WIDE.U32 R22, R22, 0x4, R2 ;  /* 0x0000000416167825 */ /* 0x000fc400078e0002 */
[----:B------:R1:W-:Y:S04]  /*3300*/  STG.E desc[UR10][R20.64], RZ ;  /* 0x000000ff14007986 */ /* 0x0003e8000c10190a */
[----:B------:R1:W-:Y:S01]  /*3310*/  STG.E desc[UR10][R22.64], RZ ;  /* 0x000000ff16007986 */ /* 0x0003e2000c10190a */
[----:B------:R-:W-:Y:S05]  /*3320*/  @P0 BRA `(.L_x_315) ;  /* 0xfffffffc00900947 */ /* 0x000fea000383ffff */
.L_x_314:
[----:B------:R-:W-:Y:S05]  /*3330*/  @!P1 BRA `(.L_x_285) ;  /* 0x00000000009c9947 */ /* 0x000fea0003800000 */
[C---:B------:R-:W-:Y:S02]  /*3340*/  IADD3 R2, PT, PT, R7.reuse, -0x1, RZ ;  /* 0xffffffff07027810 */ /* 0x040fe40007ffe0ff */
[----:B------:R-:W-:Y:S02]  /*3350*/  LOP3.LUT P1, RZ, R7, 0x3, RZ, 0xc0, !PT ;  /* 0x0000000307ff7812 */ /* 0x000fe4000782c0ff */
[----:B------:R-:W-:-:S13]  /*3360*/  ISETP.GE.U32.AND P0, PT, R2, 0x3, PT ;  /* 0x000000030200780c */ /* 0x000fda0003f06070 */
[----:B------:R-:W-:Y:S05]  /*3370*/  @!P0 BRA `(.L_x_316) ;  /* 0x00000000003c8947 */ /* 0x000fea0003800000 */
[----:B------:R-:W0:Y:S01]  /*3380*/  LDCU UR4, c[0x0][0x388] ;  /* 0x00007100ff0477ac */ /* 0x000e220008000800 */
[----:B------:R-:W3:Y:S01]  /*3390*/  LDC.64 R2, c[0x0][0x380] ;  /* 0x0000e000ff027b82 */ /* 0x000ee20000000a00 */
[----:B012---:R-:W-:Y:S01]  /*33a0*/  IMAD R5, R11, UR4, R0 ;  /* 0x000000040b057c24 */ /* 0x007fe2000f8e0200 */
[----:B------:R-:W-:-:S04]  /*33b0*/  IADD3 R0, PT, PT, R0, 0x4, RZ ;  /* 0x0000000400007810 */ /* 0x000fc80007ffe0ff */
[C---:B------:R-:W-:Y:S02]  /*33c0*/  IADD3 R7, PT, PT, R5.reuse, 0x1, RZ ;  /* 0x0000000105077810 */ /* 0x040fe40007ffe0ff */
[C---:B------:R-:W-:Y:S02]  /*33d0*/  IADD3 R17, PT, PT, R5.reuse, 0x2, RZ ;  /* 0x0000000205117810 */ /* 0x040fe40007ffe0ff */
[C---:B------:R-:W-:Y:S01]  /*33e0*/  IADD3 R19, PT, PT, R5.reuse, 0x3, RZ ;  /* 0x0000000305137810 */ /* 0x040fe20007ffe0ff */
[----:B---3--:R-:W-:-:S04]  /*33f0*/  IMAD.WIDE.U32 R4, R5, 0x4, R2 ;  /* 0x0000000405047825 */ /* 0x008fc800078e0002 */
[--C-:B------:R-:W-:Y:S01]  /*3400*/  IMAD.WIDE.U32 R6, R7, 0x4, R2.reuse ;  /* 0x0000000407067825 */ /* 0x100fe200078e0002 */
[----:B------:R3:W-:Y:S03]  /*3410*/  STG.E desc[UR10][R4.64], RZ ;  /* 0x000000ff04007986 */ /* 0x0007e6000c10190a */
[--C-:B------:R-:W-:Y:S01]  /*3420*/  IMAD.WIDE.U32 R16, R17, 0x4, R2.reuse ;  /* 0x0000000411107825 */ /* 0x100fe200078e0002 */
[----:B------:R3:W-:Y:S03]  /*3430*/  STG.E desc[UR10][R6.64], RZ ;  /* 0x000000ff06007986 */ /* 0x0007e6000c10190a */
[----:B------:R-:W-:Y:S01]  /*3440*/  IMAD.WIDE.U32 R2, R19, 0x4, R2 ;  /* 0x0000000413027825 */ /* 0x000fe200078e0002 */
[----:B------:R3:W-:Y:S04]  /*3450*/  STG.E desc[UR10][R16.64], RZ ;  /* 0x000000ff10007986 */ /* 0x0007e8000c10190a */
[----:B------:R3:W-:Y:S02]  /*3460*/  STG.E desc[UR10][R2.64], RZ ;  /* 0x000000ff02007986 */ /* 0x0007e4000c10190a */
.L_x_316:
[----:B------:R-:W-:Y:S05]  /*3470*/  @!P1 BRA `(.L_x_285) ;  /* 0x00000000004c9947 */ /* 0x000fea0003800000 */
[C---:B---3--:R-:W-:Y:S02]  /*3480*/  LOP3.LUT R2, R9.reuse, 0x1, RZ, 0xc0, !PT ;  /* 0x0000000109027812 */ /* 0x048fe400078ec0ff */
[----:B------:R-:W-:Y:S02]  /*3490*/  LOP3.LUT R9, R9, 0x3, RZ, 0xc0, !PT ;  /* 0x0000000309097812 */ /* 0x000fe400078ec0ff */
[----:B------:R-:W-:Y:S02]  /*34a0*/  ISETP.NE.U32.AND P1, PT, R2, 0x1, PT ;  /* 0x000000010200780c */ /* 0x000fe40003f25070 */
[----:B------:R-:W-:-:S11]  /*34b0*/  ISETP.NE.AND P0, PT, R9, 0x1, PT ;  /* 0x000000010900780c */ /* 0x000fd60003f05270 */
[----:B------:R-:W3:Y:S08]  /*34c0*/  @!P1 LDC R8, c[0x0][0x388] ;  /* 0x0000e200ff089b82 */ /* 0x000ef00000000800 */
[----:B------:R-:W4:Y:S01]  /*34d0*/  @!P1 LDC.64 R2, c[0x0][0x380] ;  /* 0x0000e000ff029b82 */ /* 0x000f220000000a00 */
[----:B------:R-:W-:Y:S05]  /*34e0*/  @!P0 BRA `(.L_x_317) ;  /* 0x0000000000248947 */ /* 0x000fea0003800000 */
[----:B------:R-:W5:Y:S01]  /*34f0*/  LDCU UR4, c[0x0][0x388] ;  /* 0x00007100ff0477ac */ /* 0x000f620008000800 */
[----:B012---:R-:W0:Y:S01]  /*3500*/  LDC.64 R4, c[0x0][0x380] ;  /* 0x0000e000ff047b82 */ /* 0x007e220000000a00 */
[----:B-----5:R-:W-:Y:S01]  /*3510*/  IMAD R7, R11, UR4, R0 ;  /* 0x000000040b077c24 */ /* 0x020fe2000f8e0200 */
[----:B------:R-:W-:-:S04]  /*3520*/  IADD3 R0, PT, PT, R0, 0x2, RZ ;  /* 0x0000000200007810 */ /* 0x000fc80007ffe0ff */
[C---:B------:R-:W-:Y:S01]  /*3530*/  IADD3 R9, PT, PT, R7.reuse, 0x1, RZ ;  /* 0x0000000107097810 */ /* 0x040fe20007ffe0ff */
[----:B0-----:R-:W-:-:S04]  /*3540*/  IMAD.WIDE.U32 R6, R7, 0x4, R4 ;  /* 0x0000000407067825 */ /* 0x001fc800078e0004 */
[----:B------:R-:W-:Y:S01]  /*3550*/  IMAD.WIDE.U32 R4, R9, 0x4, R4 ;  /* 0x0000000409047825 */ /* 0x000fe200078e0004 */
[----:B------:R0:W-:Y:S04]  /*3560*/  STG.E desc[UR10][R6.64], RZ ;  /* 0x000000ff06007986 */ /* 0x0001e8000c10190a */
[----:B------:R0:W-:Y:S02]  /*3570*/  STG.E desc[UR10][R4.64], RZ ;  /* 0x000000ff04007986 */ /* 0x0001e4000c10190a */
.L_x_317:
[----:B0123--:R-:W-:-:S04]  /*3580*/  @!P1 IMAD R5, R11, R8, R0 ;  /* 0x000000080b059224 */ /* 0x00ffc800078e0200 */
[----:B----4-:R-:W-:-:S05]  /*3590*/  @!P1 IMAD.WIDE.U32 R2, R5, 0x4, R2 ;  /* 0x0000000405029825 */ /* 0x010fca00078e0002 */
[----:B------:R4:W-:Y:S02]  /*35a0*/  @!P1 STG.E desc[UR10][R2.64], RZ ;  /* 0x000000ff02009986 */ /* 0x0009e4000c10190a */
.L_x_285:
[----:B------:R-:W5:Y:S01]  /*35b0*/  LDCU UR4, c[0x0][0x388] ;  /* 0x00007100ff0477ac */ /* 0x000f620008000800 */
[----:B------:R-:W-:Y:S02]  /*35c0*/  IADD3 R12, PT, PT, R12, 0x1, RZ ;  /* 0x000000010c0c7810 */ /* 0x000fe40007ffe0ff */
[----:B------:R-:W-:Y:S02]  /*35d0*/  IADD3 R13, PT, PT, R13, 0x1, RZ ;  /* 0x000000010d0d7810 */ /* 0x000fe40007ffe0ff */
[----:B------:R-:W-:Y:S02]  /*35e0*/  IADD3 R14, PT, PT, R14, 0x1, RZ ;  /* 0x000000010e0e7810 */ /* 0x000fe40007ffe0ff */
[----:B-----5:R-:W-:-:S13]  /*35f0*/  ISETP.NE.AND P0, PT, R15, UR4, PT ;  /* 0x000000040f007c0c */ /* 0x020fda000bf05270 */
[----:B------:R-:W-:Y:S05]  /*3600*/  @P0 BRA `(.L_x_318) ;  /* 0xffffffc800b40947 */ /* 0x000fea000383ffff */
[----:B------:R-:W-:Y:S05]  /*3610*/  EXIT ;  /* 0x000000000000794d */ /* 0x000fea0003800000 */
.L_x_282:
[----:B------:R-:W0:Y:S01]  /*3620*/  LDC.64 R2, c[0x0][0x390] ;  /* 0x0000e400ff027b82 */ /* 0x000e220000000a00 */
[----:B------:R-:W-:-:S05]  /*3630*/  HFMA2 R5, -RZ, RZ, 0, 5.9604644775390625e-08 ;  /* 0x00000001ff057431 */ /* 0x000fca00000001ff */
[----:B0-----:R-:W-:Y:S01]  /*3640*/  STG.E desc[UR10][R2.64], R5 ;  /* 0x0000000502007986 */ /* 0x001fe2000c10190a */
[----:B------:R-:W-:Y:S05]  /*3650*/  EXIT ;  /* 0x000000000000794d */ /* 0x000fea0003800000 */
        .weak           $__internal_6_$__cuda_sm20_sqrt_rn_f32_slowpath
        .type           $__internal_6_$__cuda_sm20_sqrt_rn_f32_slowpath,@function
        .size           $__internal_6_$__cuda_sm20_sqrt_rn_f32_slowpath,($__internal_7_$__cuda_sm3x_div_rn_noftz_f32_slowpath - $__internal_6_$__cuda_sm20_sqrt_rn_f32_slowpath)
$__internal_6_$__cuda_sm20_sqrt_rn_f32_slowpath:
        /* <DEDUP_REMOVED lines=20> */
.L_x_319:
[----:B------:R-:W-:Y:S01]  /*37a0*/  HFMA2 R17, -RZ, RZ, 0, 0 ;  /* 0x00000000ff117431 */ /* 0x000fe200000001ff */
[----:B------:R-:W-:-:S04]  /*37b0*/  MOV R16, R18 ;  /* 0x0000001200107202 */ /* 0x000fc80000000f00 */
[----:B------:R-:W-:Y:S05]  /*37c0*/  RET.REL.NODEC R16 `(cholesky_decompose_f32) ;  /* 0xffffffc8100c7950 */ /* 0x000fea0003c3ffff */
        .weak           $__internal_7_$__cuda_sm3x_div_rn_noftz_f32_slowpath
        .type           $__internal_7_$__cuda_sm3x_div_rn_noftz_f32_slowpath,@function
        .size           $__internal_7_$__cuda_sm3x_div_rn_noftz_f32_slowpath,(.L_x_621 - $__internal_7_$__cuda_sm3x_div_rn_noftz_f32_slowpath)
$__internal_7_$__cuda_sm3x_div_rn_noftz_f32_slowpath:
[----:B------:R-:W-:Y:S02]  /*37d0*/  SHF.R.U32.HI R17, RZ, 0x17, R19 ;  /* 0x00000017ff117819 */ /* 0x000fe40000011613 */
[----:B------:R-:W-:Y:S02]  /*37e0*/  SHF.R.U32.HI R20, RZ, 0x17, R0 ;  /* 0x00000017ff147819 */ /* 0x000fe40000011600 */
[----:B------:R-:W-:Y:S02]  /*37f0*/  LOP3.LUT R17, R17, 0xff, RZ, 0xc0, !PT ;  /* 0x000000ff11117812 */ /* 0x000fe400078ec0ff */
[----:B------:R-:W-:Y:S02]  /*3800*/  LOP3.LUT R20, R20, 0xff, RZ, 0xc0, !PT ;  /* 0x000000ff14147812 */ /* 0x000fe400078ec0ff */
[----:B------:R-:W-:Y:S02]  /*3810*/  IADD3 R18, PT, PT, R17, -0x1, RZ ;  /* 0xffffffff11127810 */ /* 0x000fe40007ffe0ff */
[----:B------:R-:W-:-:S02]  /*3820*/  IADD3 R21, PT, PT, R20, -0x1, RZ ;  /* 0xffffffff14157810 */ /* 0x000fc40007ffe0ff */
[----:B------:R-:W-:-:S04]  /*3830*/  ISETP.GT.U32.AND P0, PT, R18, 0xfd, PT ;  /* 0x000000fd1200780c */ /* 0x000fc80003f04070 */
        /* <DEDUP_REMOVED lines=19> */
[----:B------:R-:W-:-:S04]  /*3970*/  IADD3 R18, PT, PT, R20, -0x1, RZ ;  /* 0xffffffff14127810 */ /* 0x000fc80007ffe0ff */
[----:B------:R-:W-:Y:S02]  /*3980*/  ISETP.GE.AND P0, PT, R18, RZ, PT ;  /* 0x000000ff1200720c */ /* 0x000fe40003f06270 */
[----:B------:R-:W-:-:S04]  /*3990*/  IADD3 R18, PT, PT, R17, -0x1, RZ ;  /* 0xffffffff11127810 */ /* 0x000fc80007ffe0ff */
[----:B------:R-:W-:-:S07]  /*39a0*/  ISETP.GE.AND P1, PT, R18, RZ, PT ;  /* 0x000000ff1200720c */ /* 0x000fce0003f26270 */
[----:B------:R-:W-:Y:S01]  /*39b0*/  @P0 MOV R18, RZ ;  /* 0x000000ff00120202 */ /* 0x000fe20000000f00 */
[----:B------:R-:W-:Y:S01]  /*39c0*/  @!P0 FFMA R0, R0, 1.84467440737095516160e+19, RZ ;  /* 0x5f80000000008823 */ /* 0x000fe200000000ff */
[----:B------:R-:W-:-:S04]  /*39d0*/  @!P0 MOV R18, 0xffffffc0 ;  /* 0xffffffc000128802 */ /* 0x000fc80000000f00 */
[----:B------:R-:W-:Y:S01]  /*39e0*/  @!P1 FFMA R19, R19, 1.84467440737095516160e+19, RZ ;  /* 0x5f80000013139823 */ /* 0x000fe200000000ff */
[----:B------:R-:W-:-:S07]  /*39f0*/  @!P1 IADD3 R18, PT, PT, R18, 0x40, RZ ;  /* 0x0000004012129810 */ /* 0x000fce0007ffe0ff */
.L_x_320:
[----:B------:R-:W-:Y:S02]  /*3a00*/  LEA R22, R17, 0xc0800000, 0x17 ;  /* 0xc080000011167811 */ /* 0x000fe400078eb8ff */
[----:B------:R-:W-:Y:S02]  /*3a10*/  IADD3 R20, PT, PT, R20, -0x7f, RZ ;  /* 0xffffff8114147810 */ /* 0x000fe40007ffe0ff */
[----:B------:R-:W-:-:S03]  /*3a20*/  IADD3 R23, PT, PT, -R22, R19, RZ ;  /* 0x0000001316177210 */ /* 0x000fc60007ffe1ff */
[----:B------:R-:W-:Y:S01]  /*3a30*/  IMAD R0, R20, -0x800000, R0 ;  /* 0xff80000014007824 */ /* 0x000fe200078e0200 */
[----:B------:R-:W0:Y:S01]  /*3a40*/  MUFU.RCP R22, R23 ;  /* 0x0000001700167308 */ /* 0x000e220000001000 */
[----:B------:R-:W-:-:S04]  /*3a50*/  FADD.FTZ R19, -R23, -RZ ;  /* 0x800000ff17137221 */ /* 0x000fc80000010100 */
[----:B0-----:R-:W-:-:S04]  /*3a60*/  FFMA R21, R22, R19, 1 ;  /* 0x3f80000016157423 */ /* 0x001fc80000000013 */
[----:B------:R-:W-:-:S04]  /*3a70*/  FFMA R21, R22, R21, R22 ;  /* 0x0000001516157223 */ /* 0x000fc80000000016 */
[----:B------:R-:W-:-:S04]  /*3a80*/  FFMA R22, R0, R21, RZ ;  /* 0x0000001500167223 */ /* 0x000fc800000000ff */
[----:B------:R-:W-:-:S04]  /*3a90*/  FFMA R23, R19, R22, R0 ;  /* 0x0000001613177223 */ /* 0x000fc80000000000 */
[----:B------:R-:W-:Y:S01]  /*3aa0*/  FFMA R22, R21, R23, R22 ;  /* 0x0000001715167223 */ /* 0x000fe20000000016 */
[----:B------:R-:W-:-:S03]  /*3ab0*/  IADD3 R23, PT, PT, R20, 0x7f, -R17 ;  /* 0x0000007f14177810 */ /* 0x000fc60007ffe811 */
[----:B------:R-:W-:Y:S01]  /*3ac0*/  FFMA R19, R19, R22, R0 ;  /* 0x0000001613137223 */ /* 0x000fe20000000000 */
[----:B------:R-:W-:-:S03]  /*3ad0*/  IADD3 R23, PT, PT, R23, R18, RZ ;  /* 0x0000001217177210 */ /* 0x000fc60007ffe0ff */
        /* <DEDUP_REMOVED lines=36> */
.L_x_326:
[----:B------:R-:W-:-:S04]  /*3d20*/  LOP3.LUT R0, R0, 0x80000000, RZ, 0xc0, !PT ;  /* 0x8000000000007812 */ /* 0x000fc800078ec0ff */
[----:B------:R-:W-:Y:S01]  /*3d30*/  LOP3.LUT R0, R0, 0x7f800000, RZ, 0xfc, !PT ;  /* 0x7f80000000007812 */ /* 0x000fe200078efcff */
[----:B------:R-:W-:Y:S06]  /*3d40*/  BRA `(.L_x_327) ;  /* 0x0000000000287947 */ /* 0x000fec0003800000 */
.L_x_325:
[----:B------:R-:W-:Y:S01]  /*3d50*/  LEA R0, R23, R0, 0x17 ;  /* 0x0000000017007211 */ /* 0x000fe200078eb8ff */
[----:B------:R-:W-:Y:S06]  /*3d60*/  BRA `(.L_x_327) ;  /* 0x0000000000207947 */ /* 0x000fec0003800000 */
.L_x_324:
[----:B------:R-:W-:-:S04]  /*3d70*/  LOP3.LUT R0, R19, 0x80000000, R0, 0x48, !PT ;  /* 0x8000000013007812 */ /* 0x000fc800078e4800 */
[----:B------:R-:W-:Y:S01]  /*3d80*/  LOP3.LUT R0, R0, 0x7f800000, RZ, 0xfc, !PT ;  /* 0x7f80000000007812 */ /* 0x000fe200078efcff */
[----:B------:R-:W-:Y:S06]  /*3d90*/  BRA `(.L_x_327) ;  /* 0x0000000000147947 */ /* 0x000fec0003800000 */
.L_x_323:
[----:B------:R-:W-:Y:S01]  /*3da0*/  LOP3.LUT R0, R19, 0x80000000, R0, 0x48, !PT ;  /* 0x8000000013007812 */ /* 0x000fe200078e4800 */
[----:B------:R-:W-:Y:S06]  /*3db0*/  BRA `(.L_x_327) ;  /* 0x00000000000c7947 */ /* 0x000fec0003800000 */
.L_x_322:
[----:B------:R-:W0:Y:S01]  /*3dc0*/  MUFU.RSQ R0, -QNAN ;  /* 0xffc0000000007908 */ /* 0x000e220000001400 */
[----:B------:R-:W-:Y:S05]  /*3dd0*/  BRA `(.L_x_327) ;  /* 0x0000000000047947 */ /* 0x000fea0003800000 */
.L_x_321:
[----:B------:R-:W-:-:S07]  /*3de0*/  FADD.FTZ R0, R0, R19 ;  /* 0x0000001300007221 */ /* 0x000fce0000010000 */
.L_x_327:
[----:B------:R-:W-:-:S04]  /*3df0*/  HFMA2 R17, -RZ, RZ, 0, 0 ;  /* 0x00000000ff117431 */ /* 0x000fc800000001ff */
[----:B0-----:R-:W-:Y:S05]  /*3e00*/  RET.REL.NODEC R16 `(cholesky_decompose_f32) ;  /* 0xffffffc0107c7950 */ /* 0x001fea0003c3ffff */
.L_x_328:
        /* <DEDUP_REMOVED lines=15> */
.L_x_621:


//--------------------- .text.lu_decompose_f64    --------------------------
	.section	.text.lu_decompose_f64,"ax",@progbits
	.align	128
        .global         lu_decompose_f64
        .type           lu_decompose_f64,@function
        .size           lu_decompose_f64,(.L_x_622 - lu_decompose_f64)
        .other          lu_decompose_f64,@"STO_CUDA_ENTRY STV_DEFAULT"
lu_decompose_f64:
.text.lu_decompose_f64:
[----:B------:R-:W-:Y:S01]  /*0000*/  LDC R1, c[0x0][0x37c] ;  /* 0x0000df00ff017b82 */ /* 0x000fe20000000800 */
[----:B------:R-:W0:Y:S07]  /*0010*/  S2R R0, SR_TID.X ;  /* 0x0000000000007919 */ /* 0x000e2e0000002100 */
[----:B------:R-:W0:Y:S02]  /*0020*/  S2UR UR4, SR_CTAID.X ;  /* 0x00000000000479c3 */ /* 0x000e240000002500 */
[----:B0-----:R-:W-:-:S13]  /*0030*/  LOP3.LUT P0, RZ, R0, UR4, RZ, 0xfc, !PT ;  /* 0x0000000400ff7c12 */ /* 0x001fda000f80fcff */
[----:B------:R-:W-:Y:S05]  /*0040*/  @P0 EXIT ;  /* 0x000000000000094d */ /* 0x000fea0003800000 */
[----:B------:R-:W0:Y:S01]  /*0050*/  LDCU.64 UR6, c[0x0][0x398] ;  /* 0x00007300ff0677ac */ /* 0x000e220008000a00 */
[----:B------:R-:W1:Y:S01]  /*0060*/  LDCU.64 UR12, c[0x0][0x358] ;  /* 0x00006b00ff0c77ac */ /* 0x000e620008000a00 */
[----:B------:R-:W-:Y:S01]  /*0070*/  UMOV UR4, URZ ;  /* 0x000000ff00047c82 */ /* 0x000fe20008000000 */
[----:B0-----:R-:W-:-:S04]  /*0080*/  UISETP.LT.U32.AND UP0, UPT, UR6, UR7, UPT ;  /* 0x000000070600728c */ /* 0x001fc8000bf01070 */
[----:B------:R-:W-:-:S04]  /*0090*/  USEL UR11, UR6, UR7, UP0 ;  /* 0x00000007060b7287 */ /* 0x000fc80008000000 */
[----:B------:R-:W-:-:S09]  /*00a0*/  UISETP.NE.AND UP0, UPT, UR11, URZ, UPT ;  /* 0x000000ff0b00728c */ /* 0x000fd2000bf05270 */
[----:B-1----:R-:W-:Y:S05]  /*00b0*/  BRA.U !UP0, `(.L_x_329) ;  /* 0x0000009108607547 */ /* 0x002fea000b800000 */
[----:B------:R-:W-:-:S09]  /*00c0*/  UISETP.NE.AND UP0, UPT, UR7, URZ, UPT ;  /* 0x000000ff0700728c */ /* 0x000fd2000bf05270 */
[----:B------:R-:W-:Y:S05]  /*00d0*/  BRA.U UP0, `(.L_x_330) ;  /* 0x0000002900ac7547 */ /* 0x000fea000b800000 */
[----:B------:R-:W0:Y:S02]  /*00e0*/  LDC.64 R2, c[0x0][0x380] ;  /* 0x0000e000ff027b82 */ /* 0x000e240000000a00 */
[----:B0-----:R-:W2:Y:S06]  /*00f0*/  LDG.E.64 R2, desc[UR12][R2.64] ;  /* 0x0000000c02027981 */ /* 0x001eac000c1e1b00 */
[----:B------:R-:W0:Y:S01]  /*0100*/  LDC.64 R4, c[0x0][0x388] ;  /* 0x0000e200ff047b82 */ /* 0x000e220000000a00 */
[----:B------:R-:W-:Y:S01]  /*0110*/  UMOV UR8, 0x9ee75616 ;  /* 0x9ee7561600087882 */ /* 0x000fe20000000000 */
[----:B------:R-:W-:Y:S01]  /*0120*/  UMOV UR9, 0x3cd203af ;  /* 0x3cd203af00097882 */ /* 0x000fe20000000000 */
[----:B0-----:R0:W-:Y:S01]  /*0130*/  STG.E.64 desc[UR12][R4.64], RZ ;  /* 0x000000ff04007986 */ /* 0x0011e2000c101b0c */
[----:B--2---:R-:W-:-:S14]  /*0140*/  DSETP.GEU.AND P0, PT, |R2|, UR8, PT ;  /* 0x0000000802007e2a */ /* 0x004fdc000bf0e200 */
[----:B0-----:R-:W-:Y:S05]  /*0150*/  @!P0 BRA `(.L_x_331) ;  /* 0x0000009000488947 */ /* 0x001fea0003800000 */
[----:B------:R-:W-:-:S09]  /*0160*/  UISETP.GE.U32.AND UP0, UPT, UR6, 0x2, UPT ;  /* 0x000000020600788c */ /* 0x000fd2000bf06070 */
[----:B------:R-:W-:Y:S05]  /*0170*/  BRA.U !UP0, `(.L_x_329) ;  /* 0x0000009108307547 */ /* 0x000fea000b800000 */
[----:B------:R-:W-:Y:S01]  /*0180*/  UIADD3 UR5, UPT, UPT, UR6, -0x2, URZ ;  /* 0xfffffffe06057890 */ /* 0x000fe2000fffe0ff */
[----:B------:R-:W-:Y:S01]  /*0190*/  IMAD.MOV.U32 R14, RZ, RZ, R2 ;  /* 0x000000ffff0e7224 */ /* 0x000fe200078e0002 */
[----:B------:R-:W-:Y:S01]  /*01a0*/  UIADD3 UR6, UPT, UPT, UR6, -0x1, URZ ;  /* 0xffffffff06067890 */ /* 0x000fe2000fffe0ff */
[----:B------:R-:W-:Y:S01]  /*01b0*/  IMAD.MOV.U32 R15, RZ, RZ, R3 ;  /* 0x000000ffff0f7224 */ /* 0x000fe200078e0003 */
[----:B------:R-:W-:-:S09]  /*01c0*/  UISETP.GE.U32.AND UP0, UPT, UR5, 0xf, UPT ;  /* 0x0000000f0500788c */ /* 0x000fd2000bf06070 */
[----:B------:R-:W-:Y:S05]  /*01d0*/  BRA.U !UP0, `(.L_x_332) ;  /* 0x00000015082c7547 */ /* 0x000fea000b800000 */
[----:B------:R-:W-:Y:S01]  /*01e0*/  ULOP3.LUT UR5, UR6, 0xfffffff0, URZ, 0xc0, !UPT ;  /* 0xfffffff006057892 */ /* 0x000fe2000f8ec0ff */
[----:B------:R-:W-:Y:S01]  /*01f0*/  MOV R14, R2 ;  /* 0x00000002000e7202 */ /* 0x000fe20000000f00 */
[----:B------:R-:W-:Y:S02]  /*0200*/  IMAD.MOV.U32 R15, RZ, RZ, R3 ;  /* 0x000000ffff0f7224 */ /* 0x000fe400078e0003 */
[----:B------:R-:W-:-:S12]  /*0210*/  UIADD3 UR5, UPT, UPT, -UR5, URZ, URZ ;  /* 0x000000ff05057290 */ /* 0x000fd8000fffe1ff */
.L_x_349:
[----:B------:R-:W0:Y:S01]  /*0220*/  MUFU.RCP64H R5, R3 ;  /* 0x0000000300057308 */ /* 0x000e220000001800 */
[----:B------:R-:W-:Y:S01]  /*0230*/  IMAD.MOV.U32 R4, RZ, RZ, 0x1 ;  /* 0x00000001ff047424 */ /* 0x000fe200078e00ff */
[----:B------:R-:W-:Y:S01]  /*0240*/  FSETP.GEU.AND P1, PT, |R15|, 6.5827683646048100446e-37, PT ;  /* 0x036000000f00780b */ /* 0x000fe20003f2e200 */
[----:B------:R-:W-:-:S04]  /*0250*/  UIADD3 UR5, UPT, UPT, UR5, 0x10, URZ ;  /* 0x0000001005057890 */ /* 0x000fc8000fffe0ff */
[----:B------:R-:W-:Y:S01]  /*0260*/  UISETP.NE.AND UP0, UPT, UR5, URZ, UPT ;  /* 0x000000ff0500728c */ /* 0x000fe2000bf05270 */
        /* <DEDUP_REMOVED lines=13> */
[----:B------:R-:W-:-:S07]  /*0340*/  MOV R10, 0x360 ;  /* 0x00000360000a7802 */ /* 0x000fce0000000f00 */
[----:B------:R-:W-:Y:S05]  /*0350*/  CALL.REL.NOINC `($__internal_8_$__cuda_sm20_div_rn_f64_full) ;  /* 0x0000008c00d87944 */ /* 0x000fea0003c00000 */
.L_x_333:
[----:B------:R-:W0:Y:S01]  /*0360*/  MUFU.RCP64H R5, R3 ;  /* 0x0000000300057308 */ /* 0x000e220000001800 */
[----:B------:R-:W-:Y:S01]  /*0370*/  IMAD.MOV.U32 R4, RZ, RZ, 0x1 ;  /* 0x00000001ff047424 */ /* 0x000fe200078e00ff */
[----:B------:R-:W-:-:S05]  /*0380*/  FSETP.GEU.AND P1, PT, |R29|, 6.5827683646048100446e-37, PT ;  /* 0x036000001d00780b */ /* 0x000fca0003f2e200 */
        /* <DEDUP_REMOVED lines=16> */
[----:B------:R-:W-:Y:S05]  /*0490*/  CALL.REL.NOINC `($__internal_8_$__cuda_sm20_div_rn_f64_full) ;  /* 0x0000008c00887944 */ /* 0x000fea0003c00000 */
[----:B------:R-:W-:Y:S02]  /*04a0*/  IMAD.MOV.U32 R14, RZ, RZ, R28 ;  /* 0x000000ffff0e7224 */ /* 0x000fe400078e001c */
[----:B------:R-:W-:-:S07]  /*04b0*/  IMAD.MOV.U32 R15, RZ, RZ, R29 ;  /* 0x000000ffff0f7224 */ /* 0x000fce00078e001d */
.L_x_334:
[----:B------:R-:W0:Y:S01]  /*04c0*/  MUFU.RCP64H R5, R3 ;  /* 0x0000000300057308 */ /* 0x000e220000001800 */
[----:B------:R-:W-:Y:S02]  /*04d0*/  MOV R4, 0x1 ;  /* 0x0000000100047802 */ /* 0x000fe40000000f00 */
[----:B------:R-:W-:-:S04]  /*04e0*/  FSETP.GEU.AND P1, PT, |R15|, 6.5827683646048100446e-37, PT ;  /* 0x036000000f00780b */ /* 0x000fc80003f2e200 */
        /* <DEDUP_REMOVED lines=12> */
[----:B------:R-:W-:Y:S01]  /*05b0*/  MOV R10, 0x5e0 ;  /* 0x000005e0000a7802 */ /* 0x000fe20000000f00 */
[----:B------:R-:W-:-:S07]  /*05c0*/  IMAD.MOV.U32 R17, RZ, RZ, R3 ;  /* 0x000000ffff117224 */ /* 0x000fce00078e0003 */
[----:B------:R-:W-:Y:S05]  /*05d0*/  CALL.REL.NOINC `($__internal_8_$__cuda_sm20_div_rn_f64_full) ;  /* 0x0000008c00387944 */ /* 0x000fea0003c00000 */
.L_x_335:
        /* <DEDUP_REMOVED lines=17> */
[----:B------:R-:W-:Y:S01]  /*06f0*/  MOV R10, 0x720 ;  /* 0x00000720000a7802 */ /* 0x000fe20000000f00 */
[----:B------:R-:W-:-:S07]  /*0700*/  IMAD.MOV.U32 R17, RZ, RZ, R3 ;  /* 0x000000ffff117224 */ /* 0x000fce00078e0003 */
[----:B------:R-:W-:Y:S05]  /*0710*/  CALL.REL.NOINC `($__internal_8_$__cuda_sm20_div_rn_f64_full) ;  /* 0x0000008800e87944 */ /* 0x000fea0003c00000 */
[----:B------:R-:W-:Y:S01]  /*0720*/  IMAD.MOV.U32 R14, RZ, RZ, R28 ;  /* 0x000000ffff0e7224 */ /* 0x000fe200078e001c */
[----:B------:R-:W-:-:S07]  /*0730*/  MOV R15, R29 ;  /* 0x0000001d000f7202 */ /* 0x000fce0000000f00 */
.L_x_336:
        /* <DEDUP_REMOVED lines=15> */
[----:B------:R-:W-:Y:S02]  /*0830*/  MOV R17, R3 ;  /* 0x0000000300117202 */ /* 0x000fe40000000f00 */
[----:B------:R-:W-:-:S07]  /*0840*/  MOV R10, 0x860 ;  /* 0x00000860000a7802 */ /* 0x000fce0000000f00 */
[----:B------:R-:W-:Y:S05]  /*0850*/  CALL.REL.NOINC `($__internal_8_$__cuda_sm20_div_rn_f64_full) ;  /* 0x0000008800987944 */ /* 0x000fea0003c00000 */
.L_x_337:
        /* <DEDUP_REMOVED lines=20> */
[----:B------:R-:W-:Y:S01]  /*09a0*/  MOV R14, R28 ;  /* 0x0000001c000e7202 */ /* 0x000fe20000000f00 */
[----:B------:R-:W-:-:S07]  /*09b0*/  IMAD.MOV.U32 R15, RZ, RZ, R29 ;  /* 0x000000ffff0f7224 */ /* 0x000fce00078e001d */
.L_x_338:
        /* <DEDUP_REMOVED lines=18> */
.L_x_339:
        /* <DEDUP_REMOVED lines=22> */
.L_x_340:
        /* <DEDUP_REMOVED lines=18> */
.L_x_341:
        /* <DEDUP_REMOVED lines=22> */
.L_x_342:
        /* <DEDUP_REMOVED lines=18> */
.L_x_343:
        /* <DEDUP_REMOVED lines=22> */
.L_x_344:
        /* <DEDUP_REMOVED lines=18> */
.L_x_345:
        /* <DEDUP_REMOVED lines=22> */
.L_x_346:
        /* <DEDUP_REMOVED lines=18> */
.L_x_347:
        /* <DEDUP_REMOVED lines=22> */
.L_x_348:
[----:B------:R-:W-:Y:S02]  /*1640*/  IMAD.MOV.U32 R14, RZ, RZ, R4 ;  /* 0x000000ffff0e7224 */ /* 0x000fe400078e0004 */
[----:B------:R-:W-:Y:S01]  /*1650*/  IMAD.MOV.U32 R15, RZ, RZ, R5 ;  /* 0x000000ffff0f7224 */ /* 0x000fe200078e0005 */
[----:B------:R-:W-:Y:S06]  /*1660*/  BRA.U UP0, `(.L_x_349) ;  /* 0xffffffe900ec7547 */ /* 0x000fec000b83ffff */
[----:B------:R-:W0:Y:S02]  /*1670*/  LDC.64 R4, c[0x0][0x380] ;  /* 0x0000e000ff047b82 */ /* 0x000e240000000a00 */
[----:B0-----:R0:W-:Y:S02]  /*1680*/  STG.E.64 desc[UR12][R4.64], R14 ;  /* 0x0000000e04007986 */ /* 0x0011e4000c101b0c */
.L_x_332:
[----:B------:R-:W-:-:S09]  /*1690*/  ULOP3.LUT UP0, URZ, UR6, 0xf, URZ, 0xc0, !UPT ;  /* 0x0000000f06ff7892 */ /* 0x000fd2000f80c0ff */
[----:B------:R-:W-:Y:S05]  /*16a0*/  BRA.U !UP0, `(.L_x_329) ;  /* 0x0000007908e47547 */ /* 0x000fea000b800000 */
[----:B------:R-:W1:Y:S02]  /*16b0*/  LDCU UR5, c[0x0][0x398] ;  /* 0x00007300ff0577ac */ /* 0x000e640008000800 */
[----:B-1----:R-:W-:-:S04]  /*16c0*/  UIADD3 UR5, UPT, UPT, UR5, 0xf, URZ ;  /* 0x0000000f05057890 */ /* 0x002fc8000fffe0ff */
[----:B------:R-:W-:-:S04]  /*16d0*/  ULOP3.LUT UR6, UR5, 0xf, URZ, 0xc0, !UPT ;  /* 0x0000000f05067892 */ /* 0x000fc8000f8ec0ff */
[----:B------:R-:W-:-:S04]  /*16e0*/  UIADD3 UR6, UPT, UPT, UR6, -0x1, URZ ;  /* 0xffffffff06067890 */ /* 0x000fc8000fffe0ff */
[----:B------:R-:W-:-:S09]  /*16f0*/  UISETP.GE.U32.AND UP0, UPT, UR6, 0x7, UPT ;  /* 0x000000070600788c */ /* 0x000fd2000bf06070 */
[----:B------:R-:W-:Y:S05]  /*1700*/  BRA.U !UP0, `(.L_x_350) ;  /* 0x0000000908907547 */ /* 0x000fea000b800000 */
[----:B0-----:R-:W0:Y:S01]  /*1710*/  MUFU.RCP64H R5, R3 ;  /* 0x0000000300057308 */ /* 0x001e220000001800 */
[----:B------:R-:W-:Y:S01]  /*1720*/  HFMA2 R4, -RZ, RZ, 0, 5.9604644775390625e-08 ;  /* 0x00000001ff047431 */ /* 0x000fe200000001ff */
        /* <DEDUP_REMOVED lines=16> */
.L_x_351:
        /* <DEDUP_REMOVED lines=22> */
.L_x_352:
        /* <DEDUP_REMOVED lines=18> */
.L_x_353:
        /* <DEDUP_REMOVED lines=22> */
.L_x_354:
        /* <DEDUP_REMOVED lines=18> */
.L_x_355:
        /* <DEDUP_REMOVED lines=22> */
.L_x_356:
        /* <DEDUP_REMOVED lines=18> */
.L_x_357:
        /* <DEDUP_REMOVED lines=22> */
.L_x_358:
[----:B------:R-:W0:Y:S01]  /*2110*/  LDC.64 R6, c[0x0][0x380] ;  /* 0x0000e000ff067b82 */ /* 0x000e220000000a00 */
[----:B------:R-:W-:Y:S02]  /*2120*/  IMAD.MOV.U32 R14, RZ, RZ, R4 ;  /* 0x000000ffff0e7224 */ /* 0x000fe400078e0004 */
[----:B------:R-:W-:Y:S01]  /*2130*/  IMAD.MOV.U32 R15, RZ, RZ, R5 ;  /* 0x000000ffff0f7224 */ /* 0x000fe200078e0005 */
[----:B0-----:R1:W-:Y:S06]  /*2140*/  STG.E.64 desc[UR12][R6.64], R4 ;  /* 0x0000000406007986 */ /* 0x0013ec000c101b0c */
.L_x_350:
[----:B------:R-:W-:-:S09]  /*2150*/  ULOP3.LUT UP0, URZ, UR5, 0x7, URZ, 0xc0, !UPT ;  /* 0x0000000705ff7892 */ /* 0x000fd2000f80c0ff */
[----:B------:R-:W-:Y:S05]  /*2160*/  BRA.U !UP0, `(.L_x_329) ;  /* 0x0000007108347547 */ /* 0x000fea000b800000 */
[----:B------:R-:W2:Y:S02]  /*2170*/  LDCU UR5, c[0x0][0x398] ;  /* 0x00007300ff0577ac */ /* 0x000ea40008000800 */
[----:B--2---:R-:W-:-:S04]  /*2180*/  UIADD3 UR5, UPT, UPT, UR5, 0x7, URZ ;  /* 0x0000000705057890 */ /* 0x004fc8000fffe0ff */
[----:B------:R-:W-:Y:S02]  /*2190*/  ULOP3.LUT UR6, UR5, 0x7, URZ, 0xc0, !UPT ;  /* 0x0000000705067892 */ /* 0x000fe4000f8ec0ff */
[----:B------:R-:W-:Y:S02]  /*21a0*/  ULOP3.LUT UR5, UR5, 0x3, URZ, 0xc0, !UPT ;  /* 0x0000000305057892 */ /* 0x000fe4000f8ec0ff */
[----:B------:R-:W-:-:S04]  /*21b0*/  UIADD3 UR6, UPT, UPT, UR6, -0x1, URZ ;  /* 0xffffffff06067890 */ /* 0x000fc8000fffe0ff */
[----:B------:R-:W-:-:S09]  /*21c0*/  UISETP.GE.U32.AND UP0, UPT, UR6, 0x3, UPT ;  /* 0x000000030600788c */ /* 0x000fd2000bf06070 */
[----:B------:R-:W-:Y:S05]  /*21d0*/  BRA.U !UP0, `(.L_x_359) ;  /* 0x0000000508507547 */ /* 0x000fea000b800000 */
[----:B01----:R-:W0:Y:S01]  /*21e0*/  MUFU.RCP64H R5, R3 ;  /* 0x0000000300057308 */ /* 0x003e220000001800 */
        /* <DEDUP_REMOVED lines=17> */
.L_x_360:
        /* <DEDUP_REMOVED lines=22> */
.L_x_361:
        /* <DEDUP_REMOVED lines=18> */
.L_x_362:
        /* <DEDUP_REMOVED lines=22> */
.L_x_363:
[----:B------:R-:W0:Y:S01]  /*26e0*/  LDC.64 R6, c[0x0][0x380] ;  /* 0x0000e000ff067b82 */ /* 0x000e220000000a00 */
[----:B------:R-:W-:Y:S01]  /*26f0*/  IMAD.MOV.U32 R14, RZ, RZ, R4 ;  /* 0x000000ffff0e7224 */ /* 0x000fe200078e0004 */
[----:B------:R-:W-:Y:S01]  /*2700*/  MOV R15, R5 ;  /* 0x00000005000f7202 */ /* 0x000fe20000000f00 */
[----:B0-----:R2:W-:Y:S06]  /*2710*/  STG.E.64 desc[UR12][R6.64], R4 ;  /* 0x0000000406007986 */ /* 0x0015ec000c101b0c */
.L_x_359:
[----:B------:R-:W-:-:S09]  /*2720*/  UISETP.NE.AND UP0, UPT, UR5, URZ, UPT ;  /* 0x000000ff0500728c */ /* 0x000fd2000bf05270 */
[----:B------:R-:W-:Y:S05]  /*2730*/  BRA.U !UP0, `(.L_x_329) ;  /* 0x0000006908c07547 */ /* 0x000fea000b800000 */
[----:B012---:R-:W0:Y:S01]  /*2740*/  MUFU.RCP64H R5, R3 ;  /* 0x0000000300057308 */ /* 0x007e220000001800 */
        /* <DEDUP_REMOVED lines=17> */
.L_x_364:
[----:B------:R-:W0:Y:S01]  /*2860*/  LDC.64 R4, c[0x0][0x380] ;  /* 0x0000e000ff047b82 */ /* 0x000e220000000a00 */
[----:B------:R-:W-:Y:S01]  /*2870*/  UISETP.NE.AND UP0, UPT, UR5, 0x1, UPT ;  /* 0x000000010500788c */ /* 0x000fe2000bf05270 */
[----:B0-----:R3:W-:Y:S08]  /*2880*/  STG.E.64 desc[UR12][R4.64], R28 ;  /* 0x0000001c04007986 */ /* 0x0017f0000c101b0c */
[----:B------:R-:W-:Y:S05]  /*2890*/  BRA.U !UP0, `(.L_x_329) ;  /* 0x0000006908687547 */ /* 0x000fea000b800000 */
[----:B---3--:R-:W0:Y:S01]  /*28a0*/  MUFU.RCP64H R5, R3 ;  /* 0x0000000300057308 */ /* 0x008e220000001800 */
        /* <DEDUP_REMOVED lines=21> */
.L_x_365:
[----:B------:R-:W0:Y:S01]  /*2a00*/  LDC.64 R4, c[0x0][0x380] ;  /* 0x0000e000ff047b82 */ /* 0x000e220000000a00 */
[----:B------:R-:W-:Y:S01]  /*2a10*/  UISETP.NE.AND UP0, UPT, UR5, 0x2, UPT ;  /* 0x000000020500788c */ /* 0x000fe2000bf05270 */
[----:B0-----:R4:W-:Y:S08]  /*2a20*/  STG.E.64 desc[UR12][R4.64], R14 ;  /* 0x0000000e04007986 */ /* 0x0019f0000c101b0c */
[----:B------:R-:W-:Y:S05]  /*2a30*/  BRA.U !UP0, `(.L_x_329) ;  /* 0x0000006908007547 */ /* 0x000fea000b800000 */
[----:B----4-:R-:W0:Y:S01]  /*2a40*/  MUFU.RCP64H R5, R3 ;  /* 0x0000000300057308 */ /* 0x010e220000001800 */
        /* <DEDUP_REMOVED lines=17> */
.L_x_366:
[----:B------:R-:W0:Y:S02]  /*2b60*/  LDC.64 R2, c[0x0][0x380] ;  /* 0x0000e000ff027b82 */ /* 0x000e240000000a00 */
[----:B0-----:R0:W-:Y:S01]  /*2b70*/  STG.E.64 desc[UR12][R2.64], R28 ;  /* 0x0000001c02007986 */ /* 0x0011e2000c101b0c */
[----:B------:R-:W-:Y:S05]  /*2b80*/  BRA `(.L_x_329) ;  /* 0x0000006400ac7947 */ /* 0x000fea0003800000 */
.L_x_330:
[----:B------:R-:W-:Y:S01]  /*2b90*/  PRMT R8, RZ, 0x7610, R8 ;  /* 0x00007610ff087816 */ /* 0x000fe20000000008 */
[----:B------:R-:W0:Y:S01]  /*2ba0*/  LDCU.U16 UR18, c[0x0][0x398] ;  /* 0x00007300ff1277ac */ /* 0x000e220008000400 */
[----:B------:R-:W-:Y:S02]  /*2bb0*/  PRMT R7, RZ, 0x7610, R7 ;  /* 0x00007610ff077816 */ /* 0x000fe40000000007 */
[----:B------:R-:W-:Y:S01]  /*2bc0*/  PRMT R5, RZ, 0x7610, R5 ;  /* 0x00007610ff057816 */ /* 0x000fe20000000005 */
[----:B------:R-:W1:Y:S01]  /*2bd0*/  LDCU.U16 UR19, c[0x0][0x39c] ;  /* 0x00007380ff1377ac */ /* 0x000e620008000400 */
[----:B------:R-:W-:Y:S02]  /*2be0*/  UIADD3 UR14, UPT, UPT, UR7, -0x1, URZ ;  /* 0xffffffff070e7890 */ /* 0x000fe4000fffe0ff */
[----:B------:R-:W-:Y:S02]  /*2bf0*/  ULOP3.LUT UR15, UR7, 0xf, URZ, 0xc0, !UPT ;  /* 0x0000000f070f7892 */ /* 0x000fe4000f8ec0ff */
[----:B------:R-:W-:-:S02]  /*2c00*/  ULOP3.LUT UR16, UR7, 0x7, URZ, 0xc0, !UPT ;  /* 0x0000000707107892 */ /* 0x000fc4000f8ec0ff */
[----:B------:R-:W-:Y:S02]  /*2c10*/  ULOP3.LUT UR17, UR7, 0xfffffff0, URZ, 0xc0, !UPT ;  /* 0xfffffff007117892 */ /* 0x000fe4000f8ec0ff */
[----:B------:R-:W-:Y:S01]  /*2c20*/  ULOP3.LUT UR8, UR7, 0x3, URZ, 0xc0, !UPT ;  /* 0x0000000307087892 */ /* 0x000fe2000f8ec0ff */
[----:B------:R-:W-:Y:S01]  /*2c30*/  UMOV UR4, URZ ;  /* 0x000000ff00047c82 */ /* 0x000fe20008000000 */
[----:B------:R-:W-:-:S10]  /*2c40*/  UMOV UR5, URZ ;  /* 0x000000ff00057c82 */ /* 0x000fd40008000000 */
.L_x_420:
[----:B--2---:R-:W2:Y:S01]  /*2c50*/  LDCU.64 UR26, c[0x0][0x398] ;  /* 0x00007300ff1a77ac */ /* 0x004ea20008000a00 */
[----:B------:R-:W-:Y:S01]  /*2c60*/  IMAD.U32 R6, RZ, RZ, UR5 ;  /* 0x00000005ff067e24 */ /* 0x000fe2000f8e00ff */
[----:B------:R-:W-:Y:S01]  /*2c70*/  LOP3.LUT R0, RZ, R5, RZ, 0x33, !PT ;  /* 0x00000005ff007212 */ /* 0x000fe200078e33ff */
[----:B------:R-:W-:Y:S01]  /*2c80*/  ULOP3.LUT UR22, URZ, UR5, URZ, 0x33, !UPT ;  /* 0x00000005ff167292 */ /* 0x000fe2000f8e33ff */
[----:B------:R-:W-:Y:S01]  /*2c90*/  LOP3.LUT R3, R8, 0x3, RZ, 0x3c, !PT ;  /* 0x0000000308037812 */ /* 0x000fe200078e3cff */
[----:B---3--:R-:W3:Y:S01]  /*2ca0*/  LDCU.64 UR20, c[0x0][0x380] ;  /* 0x00007000ff1477ac */ /* 0x008ee20008000a00 */
[----:B------:R-:W-:Y:S02]  /*2cb0*/  R2UR UR6, R0 ;  /* 0x00000000000672ca */ /* 0x000fe400000e0000 */
[----:B------:R-:W-:Y:S01]  /*2cc0*/  LOP3.LUT R0, RZ, R7, RZ, 0x33, !PT ;  /* 0x00000007ff007212 */ /* 0x000fe200078e33ff */
[----:B-1----:R-:W-:-:S04]  /*2cd0*/  VIADD R3, R3, UR19 ;  /* 0x0000001303037c36 */ /* 0x002fc80008000000 */
[----:B0-----:R-:W-:Y:S01]  /*2ce0*/  VIADD R0, R0, UR18 ;  /* 0x0000001200007c36 */ /* 0x001fe20008000000 */
[----:B--2---:R-:W-:-:S04]  /*2cf0*/  UIADD3 UR24, UPT, UPT, -UR5, -0x2, UR26 ;  /* 0xfffffffe05187890 */ /* 0x004fc8000fffe11a */
[----:B------:R-:W-:Y:S01]  /*2d00*/  LOP3.LUT R4, R0, 0x7, RZ, 0xc0, !PT ;  /* 0x0000000700047812 */ /* 0x000fe200078ec0ff */
[----:B------:R-:W-:Y:S01]  /*2d10*/  UIMAD UR7, UR5, UR27, UR5 ;  /* 0x0000001b050772a4 */ /* 0x000fe2000f8e0205 */
[----:B------:R-:W-:Y:S01]  /*2d20*/  MOV R0, R6 ;  /* 0x0000000600007202 */ /* 0x000fe20000000f00 */
[----:B------:R-:W-:Y:S02]  /*2d30*/  UIADD3 UR5, UPT, UPT, UR5, 0x1, URZ ;  /* 0x0000000105057890 */ /* 0x000fe4000fffe0ff */
[----:B------:R-:W-:Y:S02]  /*2d40*/  UIADD3 UR9, UPT, UPT, UR18, UR6, URZ ;  /* 0x0000000612097290 */ /* 0x000fe4000fffe0ff */
[----:B------:R-:W-:Y:S02]  /*2d50*/  UIADD3 UR23, UPT, UPT, UR22, UR26, URZ ;  /* 0x0000001a16177290 */ /* 0x000fe4000fffe0ff */
[----:B------:R-:W-:Y:S01]  /*2d60*/  MOV R2, UR5 ;  /* 0x0000000500027c02 */ /* 0x000fe20008000f00 */
[----:B---3--:R-:W-:-:S02]  /*2d70*/  UIMAD.WIDE.U32 UR6, UR7, 0x8, UR20 ;  /* 0x00000008070678a5 */ /* 0x008fc4000f8e0014 */
[----:B------:R-:W-:Y:S01]  /*2d80*/  ULOP3.LUT UR10, UR9, 0xf, URZ, 0xc0, !UPT ;  /* 0x0000000f090a7892 */ /* 0x000fe2000f8ec0ff */
[----:B------:R-:W-:Y:S01]  /*2d90*/  ISETP.GE.U32.AND P0, PT, R2, UR26, PT ;  /* 0x0000001a02007c0c */ /* 0x000fe2000bf06070 */
[----:B------:R-:W-:-:S12]  /*2da0*/  VIADD R2, R4, 0xffffffff ;  /* 0xffffffff04027836 */ /* 0x000fd80000000000 */
[----:B----45:R-:W-:Y:S05]  /*2db0*/  @P0 BRA `(.L_x_367) ;  /* 0x0000001400740947 */ /* 0x030fea0003800000 */
[----:B------:R-:W-:Y:S01]  /*2dc0*/  IMAD.U32 R10, RZ, RZ, UR6 ;  /* 0x00000006ff0a7e24 */ /* 0x000fe2000f8e00ff */
[----:B------:R-:W-:-:S05]  /*2dd0*/  MOV R11, UR7 ;  /* 0x00000007000b7c02 */ /* 0x000fca0008000f00 */
[----:B------:R-:W2:Y:S01]  /*2de0*/  LDG.E.64 R22, desc[UR12][R10.64] ;  /* 0x0000000c0a167981 */ /* 0x000ea2000c1e1b00 */
[----:B------:R-:W-:Y:S01]  /*2df0*/  UISETP.GE.U32.AND UP0, UPT, UR24, 0xf, UPT ;  /* 0x0000000f1800788c */ /* 0x000fe2000bf06070 */
[----:B------:R-:W-:Y:S02]  /*2e00*/  IMAD.U32 R9, RZ, RZ, UR5 ;  /* 0x00000005ff097e24 */ /* 0x000fe4000f8e00ff */
[----:B------:R-:W-:Y:S01]  /*2e10*/  IMAD.MOV.U32 R0, RZ, RZ, R6 ;  /* 0x000000ffff007224 */ /* 0x000fe200078e0006 */
[----:B--2---:R-:W-:-:S05]  /*2e20*/  DADD R22, -RZ, |R22| ;  /* 0x00000000ff167229 */ /* 0x004fca0000000516 */
[----:B------:R-:W-:Y:S06]  /*2e30*/  BRA.U !UP0, `(.L_x_368) ;  /* 0x0000000908f87547 */ /* 0x000fec000b800000 */
[C---:B------:R-:W-:Y:S01]  /*2e40*/  VIADD R13, R6.reuse, 0x4 ;  /* 0x00000004060d7836 */ /* 0x040fe20000000000 */
[C---:B------:R-:W-:Y:S01]  /*2e50*/  IADD3 R15, PT, PT, R6.reuse, 0x5, RZ ;  /* 0x00000005060f7810 */ /* 0x040fe20007ffe0ff */
        /* <DEDUP_REMOVED lines=9> */
[----:B------:R-:W-:Y:S01]  /*2ef0*/  MOV R17, UR5 ;  /* 0x0000000500117c02 */ /* 0x000fe20008000f00 */
[C---:B------:R-:W-:Y:S01]  /*2f00*/  VIADD R16, R6.reuse, 0xc ;  /* 0x0000000c06107836 */ /* 0x040fe20000000000 */
[----:B------:R-:W-:Y:S01]  /*2f10*/  ULOP3.LUT UR9, UR23, 0xfffffff0, URZ, 0xc0, !UPT ;  /* 0xfffffff017097892 */ /* 0x000fe2000f8ec0ff */
[----:B------:R-:W-:-:S02]  /*2f20*/  VIADD R21, R6, 0xd ;  /* 0x0000000d06157836 */ /* 0x000fc40000000000 */
[C---:B------:R-:W-:Y:S01]  /*2f30*/  VIADD R29, R6.reuse, 0xf ;  /* 0x0000000f061d7836 */ /* 0x040fe20000000000 */
[----:B------:R-:W-:Y:S01]  /*2f40*/  UIADD3 UR9, UPT, UPT, -UR9, URZ, URZ ;  /* 0x000000ff09097290 */ /* 0x000fe2000fffe1ff */
[----:B------:R-:W-:Y:S02]  /*2f50*/  VIADD R9, R6, 0x10 ;  /* 0x0000001006097836 */ /* 0x000fe40000000000 */
[--C-:B------:R-:W-:Y:S02]  /*2f60*/  IMAD R12, R13, UR27, R6.reuse ;  /* 0x0000001b0d0c7c24 */ /* 0x100fe4000f8e0206 */
[--C-:B------:R-:W-:Y:S02]  /*2f70*/  IMAD R13, R15, UR27, R6.reuse ;  /* 0x0000001b0f0d7c24 */ /* 0x100fe4000f8e0206 */
[--C-:B------:R-:W-:Y:S02]  /*2f80*/  IMAD R14, R25, UR27, R6.reuse ;  /* 0x0000001b190e7c24 */ /* 0x100fe4000f8e0206 */
[----:B------:R-:W-:-:S02]  /*2f90*/  IMAD R15, R27, UR27, R6 ;  /* 0x0000001b1b0f7c24 */ /* 0x000fc4000f8e0206 */
[--C-:B------:R-:W-:Y:S02]  /*2fa0*/  IMAD R25, R10, UR27, R6.reuse ;  /* 0x0000001b0a197c24 */ /* 0x100fe4000f8e0206 */
[--C-:B------:R-:W-:Y:S02]  /*2fb0*/  IMAD.MOV.U32 R31, RZ, RZ, R6.reuse ;  /* 0x000000ffff1f7224 */ /* 0x100fe400078e0006 */
[--C-:B------:R-:W-:Y:S02]  /*2fc0*/  IMAD.MOV.U32 R0, RZ, RZ, R6.reuse ;  /* 0x000000ffff007224 */ /* 0x100fe400078e0006 */
[--C-:B------:R-:W-:Y:S02]  /*2fd0*/  IMAD R33, R33, UR27, R6.reuse ;  /* 0x0000001b21217c24 */ /* 0x100fe4000f8e0206 */
[--C-:B------:R-:W-:Y:S02]  /*2fe0*/  IMAD R11, R11, UR27, R6.reuse ;  /* 0x0000001b0b0b7c24 */ /* 0x100fe4000f8e0206 */
[----:B------:R-:W-:-:S02]  /*2ff0*/  IMAD R26, R35, UR27, R6 ;  /* 0x0000001b231a7c24 */ /* 0x000fc4000f8e0206 */
[--C-:B------:R-:W-:Y:S02]  /*3000*/  IMAD R24, R37, UR27, R6.reuse ;  /* 0x0000001b25187c24 */ /* 0x100fe4000f8e0206 */
[--C-:B------:R-:W-:Y:S02]  /*3010*/  IMAD R32, R32, UR27, R6.reuse ;  /* 0x0000001b20207c24 */ /* 0x100fe4000f8e0206 */
[--C-:B------:R-:W-:Y:S02]  /*3020*/  IMAD R27, R16, UR27, R6.reuse ;  /* 0x0000001b101b7c24 */ /* 0x100fe4000f8e0206 */
[--C-:B------:R-:W-:Y:S02]  /*3030*/  IMAD R28, R21, UR27, R6.reuse ;  /* 0x0000001b151c7c24 */ /* 0x100fe4000f8e0206 */
[--C-:B------:R-:W-:Y:S02]  /*3040*/  IMAD R10, R19, UR27, R6.reuse ;  /* 0x0000001b130a7c24 */ /* 0x100fe4000f8e0206 */
[----:B------:R-:W-:-:S02]  /*3050*/  IMAD R29, R29, UR27, R6 ;  /* 0x0000001b1d1d7c24 */ /* 0x000fc4000f8e0206 */
[--C-:B------:R-:W-:Y:S02]  /*3060*/  IMAD R9, R9, UR27, R6.reuse ;  /* 0x0000001b09097c24 */ /* 0x100fe4000f8e0206 */
[----:B------:R-:W-:-:S07]  /*3070*/  IMAD R30, R17, UR27, R6 ;  /* 0x0000001b111e7c24 */ /* 0x000fce000f8e0206 */
.L_x_369:
[----:B------:R-:W-:-:S05]  /*3080*/  MOV R35, 0x8 ;  /* 0x0000000800237802 */ /* 0x000fca0000000f00 */
[----:B------:R-:W-:-:S05]  /*3090*/  IMAD.WIDE.U32 R34, R30, R35, UR20 ;  /* 0x000000141e227e25 */ /* 0x000fca000f8e0023 */
[----:B------:R-:W2:Y:S01]  /*30a0*/  LDG.E.64 R18, desc[UR12][R34.64] ;  /* 0x0000000c22127981 */ /* 0x000ea2000c1e1b00 */
[----:B------:R-:W-:-:S04]  /*30b0*/  IMAD.MOV.U32 R20, RZ, RZ, 0x8 ;  /* 0x00000008ff147424 */ /* 0x000fc800078e00ff */
[----:B------:R-:W-:-:S06]  /*30c0*/  IMAD.WIDE.U32 R20, R33, R20, UR20 ;  /* 0x0000001421147e25 */ /* 0x000fcc000f8e0014 */
[----:B------:R-:W3:Y:S01]  /*30d0*/  LDG.E.64 R20, desc[UR12][R20.64] ;  /* 0x0000000c14147981 */ /* 0x000ee2000c1e1b00 */
[----:B------:R-:W-:-:S04]  /*30e0*/  IMAD.MOV.U32 R16, RZ, RZ, 0x8 ;  /* 0x00000008ff107424 */ /* 0x000fc800078e00ff */
[----:B------:R-:W-:-:S06]  /*30f0*/  IMAD.WIDE.U32 R16, R11, R16, UR20 ;  /* 0x000000140b107e25 */ /* 0x000fcc000f8e0010 */
[----:B------:R-:W4:Y:S01]  /*3100*/  LDG.E.64 R16, desc[UR12][R16.64] ;  /* 0x0000000c10107981 */ /* 0x000f22000c1e1b00 */
[----:B--2---:R-:W-:Y:S02]  /*3110*/  DSETP.GT.AND P1, PT, |R18|, R22, PT ;  /* 0x000000161200722a */ /* 0x004fe40003f24200 */
[----:B------:R-:W-:-:S10]  /*3120*/  DADD R18, -RZ, |R18| ;  /* 0x00000000ff127229 */ /* 0x000fd40000000512 */
[----:B------:R-:W-:Y:S02]  /*3130*/  FSEL R23, R19, R23, P1 ;  /* 0x0000001713177208 */ /* 0x000fe40000800000 */
[----:B------:R-:W-:Y:S02]  /*3140*/  MOV R19, 0x8 ;  /* 0x0000000800137802 */ /* 0x000fe40000000f00 */
[----:B------:R-:W-:-:S03]  /*3150*/  FSEL R22, R18, R22, P1 ;  /* 0x0000001612167208 */ /* 0x000fc60000800000 */
[----:B------:R-:W-:-:S03]  /*3160*/  IMAD.WIDE.U32 R18, R12, R19, UR20 ;  /* 0x000000140c127e25 */ /* 0x000fc6000f8e0013 */
[----:B---3--:R-:W-:-:S03]  /*3170*/  DSETP.GT.AND P0, PT, |R20|, R22, PT ;  /* 0x000000161400722a */ /* 0x008fc60003f04200 */
[----:B------:R-:W2:Y:S01]  /*3180*/  LDG.E.64 R18, desc[UR12][R18.64] ;  /* 0x0000000c12127981 */ /* 0x000ea2000c1e1b00 */
[----:B------:R-:W-:-:S10]  /*3190*/  DADD R20, -RZ, |R20| ;  /* 0x00000000ff147229 */ /* 0x000fd40000000514 */
[----:B------:R-:W-:Y:S01]  /*31a0*/  FSEL R22, R20, R22, P0 ;  /* 0x0000001614167208 */ /* 0x000fe20000000000 */
[----:B------:R-:W-:Y:S01]  /*31b0*/  IMAD.MOV.U32 R20, RZ, RZ, 0x8 ;  /* 0x00000008ff147424 */ /* 0x000fe200078e00ff */
[----:B------:R-:W-:-:S03]  /*31c0*/  FSEL R23, R21, R23, P0 ;  /* 0x0000001715177208 */ /* 0x000fc60000000000 */
[----:B------:R-:W-:-:S03]  /*31d0*/  IMAD.WIDE.U32 R20, R13, R20, UR20 ;  /* 0x000000140d147e25 */ /* 0x000fc6000f8e0014 */
[----:B----4-:R-:W-:Y:S02]  /*31e0*/  DSETP.GT.AND P4, PT, |R16|, R22, PT ;  /* 0x000000161000722a */ /* 0x010fe40003f84200 */
[----:B------:R-:W-:Y:S01]  /*31f0*/  DADD R16, -RZ, |R16| ;  /* 0x00000000ff107229 */ /* 0x000fe20000000510 */
[----:B------:R-:W3:Y:S09]  /*3200*/  LDG.E.64 R20, desc[UR12][R20.64] ;  /* 0x0000000c14147981 */ /* 0x000ef2000c1e1b00 */
[----:B------:R-:W-:-:S02]  /*3210*/  FSEL R22, R16, R22, P4 ;  /* 0x0000001610167208 */ /* 0x000fc40002000000 */
[----:B------:R-:W-:Y:S01]  /*3220*/  FSEL R23, R17, R23, P4 ;  /* 0x0000001711177208 */ /* 0x000fe20002000000 */
        /* <DEDUP_REMOVED lines=8> */
[----:B------:R-:W-:-:S06]  /*32b0*/  IMAD.WIDE.U32 R18, R15, R18, UR20 ;  /* 0x000000140f127e25 */ /* 0x000fcc000f8e0012 */
[----:B------:R-:W2:Y:S01]  /*32c0*/  LDG.E.64 R18, desc[UR12][R18.64] ;  /* 0x0000000c12127981 */ /* 0x000ea2000c1e1b00 */
[----:B---3--:R-:W-:Y:S02]  /*32d0*/  DSETP.GT.AND P6, PT, |R20|, R22, PT ;  /* 0x000000161400722a */ /* 0x008fe40003fc4200 */
        /* <DEDUP_REMOVED lines=15> */
[----:B------:R-:W-:Y:S01]  /*33d0*/  FSEL R22, R18, R22, P2 ;  /* 0x0000001612167208 */ /* 0x000fe20001000000 */
[----:B------:R-:W-:Y:S01]  /*33e0*/  IMAD.MOV.U32 R18, RZ, RZ, 0x8 ;  /* 0x00000008ff127424 */ /* 0x000fe200078e00ff */
[----:B------:R-:W-:-:S03]  /*33f0*/  FSEL R23, R19, R23, P2 ;  /* 0x0000001713177208 */ /* 0x000fc60001000000 */
[----:B------:R-:W-:-:S06]  /*3400*/  IMAD.WIDE.U32 R18, R25, R18, UR20 ;  /* 0x0000001419127e25 */ /* 0x000fcc000f8e0012 */
[----:B------:R-:W2:Y:S01]  /*3410*/  LDG.E.64 R18, desc[UR12][R18.64] ;  /* 0x0000000c12127981 */ /* 0x000ea2000c1e1b00 */
[C---:B------:R-:W-:Y:S01]  /*3420*/  @P1 IADD3 R0, PT, PT, R31.reuse, 0x1, RZ ;  /* 0x000000011f001810 */ /* 0x040fe20007ffe0ff */
[----:B---3--:R-:W-:Y:S02]  /*3430*/  DSETP.GT.AND P1, PT, |R20|, R22, PT ;  /* 0x000000161400722a */ /* 0x008fe40003f24200 */
[----:B------:R-:W-:Y:S01]  /*3440*/  DADD R20, -RZ, |R20| ;  /* 0x00000000ff147229 */ /* 0x000fe20000000514 */
[----:B------:R-:W-:-:S09]  /*3450*/  @P0 VIADD R0, R31, 0x2 ;  /* 0x000000021f000836 */ /* 0x000fd20000000000 */
[----:B------:R-:W-:Y:S02]  /*3460*/  FSEL R23, R21, R23, P1 ;  /* 0x0000001715177208 */ /* 0x000fe40000800000 */
[----:B------:R-:W-:Y:S02]  /*3470*/  FSEL R22, R20, R22, P1 ;  /* 0x0000001614167208 */ /* 0x000fe40000800000 */
[----:B------:R-:W-:-:S05]  /*3480*/  MOV R21, 0x8 ;  /* 0x0000000800157802 */ /* 0x000fca0000000f00 */
[----:B------:R-:W-:Y:S01]  /*3490*/  IMAD.WIDE.U32 R20, R32, R21, UR20 ;  /* 0x0000001420147e25 */ /* 0x000fe2000f8e0015 */
[----:B----4-:R-:W-:Y:S02]  /*34a0*/  DSETP.GT.AND P0, PT, |R16|, R22, PT ;  /* 0x000000161000722a */ /* 0x010fe40003f04200 */
[----:B------:R-:W-:-:S03]  /*34b0*/  DADD R16, -RZ, |R16| ;  /* 0x00000000ff107229 */ /* 0x000fc60000000510 */
[----:B------:R-:W3:Y:S01]  /*34c0*/  LDG.E.64 R20, desc[UR12][R20.64] ;  /* 0x0000000c14147981 */ /* 0x000ee2000c1e1b00 */
[----:B------:R-:W-:-:S06]  /*34d0*/  @P4 VIADD R0, R31, 0x3 ;  /* 0x000000031f004836 */ /* 0x000fcc0000000000 */
[----:B------:R-:W-:Y:S01]  /*34e0*/  FSEL R22, R16, R22, P0 ;  /* 0x0000001610167208 */ /* 0x000fe20000000000 */
[----:B------:R-:W-:Y:S01]  /*34f0*/  IMAD.MOV.U32 R16, RZ, RZ, 0x8 ;  /* 0x00000008ff107424 */ /* 0x000fe200078e00ff */
[----:B------:R-:W-:-:S03]  /*3500*/  FSEL R23, R17, R23, P0 ;  /* 0x0000001711177208 */ /* 0x000fc60000000000 */
        /* <DEDUP_REMOVED lines=15> */
[----:B------:R-:W-:-:S04]  /*3600*/  MOV R23, 0x8 ;  /* 0x0000000800177802 */ /* 0x000fc80000000f00 */
[----:B----4-:R-:W-:Y:S01]  /*3610*/  DSETP.GT.AND P6, PT, |R16|, R20, PT ;  /* 0x000000141000722a */ /* 0x010fe20003fc4200 */
[----:B------:R-:W-:Y:S01]  /*3620*/  IMAD.WIDE.U32 R22, R10, R23, UR20 ;  /* 0x000000140a167e25 */ /* 0x000fe2000f8e0017 */
[----:B------:R-:W-:-:S05]  /*3630*/  DADD R16, -RZ, |R16| ;  /* 0x00000000ff107229 */ /* 0x000fca0000000510 */
[----:B------:R-:W3:Y:S05]  /*3640*/  LDG.E.64 R22, desc[UR12][R22.64] ;  /* 0x0000000c16167981 */ /* 0x000eea000c1e1b00 */
[----:B------:R-:W-:Y:S02]  /*3650*/  FSEL R20, R16, R20, P6 ;  /* 0x0000001410147208 */ /* 0x000fe40003000000 */
[----:B------:R-:W-:Y:S02]  /*3660*/  FSEL R21, R17, R21, P6 ;  /* 0x0000001511157208 */ /* 0x000fe40003000000 */
[----:B------:R-:W-:Y:S01]  /*3670*/  MOV R16, 0x8 ;  /* 0x0000000800107802 */ /* 0x000fe20000000f00 */
[----:B------:R-:W-:-:S04]  /*3680*/  @P5 VIADD R0, R31, 0x6 ;  /* 0x000000061f005836 */ /* 0x000fc80000000000 */
        /* <DEDUP_REMOVED lines=9> */
[C---:B------:R-:W-:Y:S01]  /*3720*/  @P2 VIADD R0, R31.reuse, 0x7 ;  /* 0x000000071f002836 */ /* 0x040fe20000000000 */
[----:B---3--:R-:W-:Y:S02]  /*3730*/  DSETP.GT.AND P2, PT, |R22|, R20, PT ;  /* 0x000000141600722a */ /* 0x008fe40003f44200 */
[----:B------:R-:W-:Y:S01]  /*3740*/  DADD R22, -RZ, |R22| ;  /* 0x00000000ff167229 */ /* 0x000fe20000000516 */
[----:B------:R-:W-:-:S09]  /*3750*/  @P1 VIADD R0, R31, 0x8 ;  /* 0x000000081f001836 */ /* 0x000fd20000000000 */
[----:B------:R-:W-:Y:S02]  /*3760*/  FSEL R20, R22, R20, P2 ;  /* 0x0000001416147208 */ /* 0x000fe40001000000 */
[----:B------:R-:W-:-:S06]  /*3770*/  FSEL R21, R23, R21, P2 ;  /* 0x0000001517157208 */ /* 0x000fcc0001000000 */
[----:B----4-:R-:W-:Y:S02]  /*3780*/  DSETP.GT.AND P1, PT, |R16|, R20, PT ;  /* 0x000000141000722a */ /* 0x010fe40003f24200 */
[----:B------:R-:W-:Y:S01]  /*3790*/  DADD R16, -RZ, |R16| ;  /* 0x00000000ff107229 */ /* 0x000fe20000000510 */
[----:B------:R-:W-:Y:S01]  /*37a0*/  UIADD3 UR9, UPT, UPT, UR9, 0x10, URZ ;  /* 0x0000001009097890 */ /* 0x000fe2000fffe0ff */
[C---:B------:R-:W-:Y:S01]  /*37b0*/  @P0 IADD3 R0, PT, PT, R31.reuse, 0x9, RZ ;  /* 0x000000091f000810 */ /* 0x040fe20007ffe0ff */
[----:B------:R-:W-:-:S07]  /*37c0*/  @P4 VIADD R0, R31, 0xa ;  /* 0x0000000a1f004836 */ /* 0x000fce0000000000 */
[----:B------:R-:W-:Y:S02]  /*37d0*/  FSEL R16, R16, R20, P1 ;  /* 0x0000001410107208 */ /* 0x000fe40000800000 */
[----:B------:R-:W-:Y:S01]  /*37e0*/  FSEL R17, R17, R21, P1 ;  /* 0x0000001511117208 */ /* 0x000fe20000800000 */
[----:B------:R-:W-:Y:S01]  /*37f0*/  UISETP.NE.AND UP0, UPT, UR9, URZ, UPT ;  /* 0x000000ff0900728c */ /* 0x000fe2000bf05270 */
[C---:B------:R-:W-:Y:S02]  /*3800*/  @P3 IADD3 R0, PT, PT, R31.reuse, 0xb, RZ ;  /* 0x0000000b1f003810 */ /* 0x040fe40007ffe0ff */
[C---:B------:R-:W-:Y:S01]  /*3810*/  @P6 IADD3 R0, PT, PT, R31.reuse, 0xc, RZ ;  /* 0x0000000c1f006810 */ /* 0x040fe20007ffe0ff */
[----:B------:R-:W-:Y:S01]  /*3820*/  @P5 VIADD R0, R31, 0xd ;  /* 0x0000000d1f005836 */ /* 0x000fe20000000000 */
[----:B------:R-:W-:Y:S01]  /*3830*/  MOV R22, UR27 ;  /* 0x0000001b00167c02 */ /* 0x000fe20008000f00 */
[----:B------:R-:W-:Y:S01]  /*3840*/  IMAD.U32 R21, RZ, RZ, UR27 ;  /* 0x0000001bff157e24 */ /* 0x000fe2000f8e00ff */
[----:B------:R-:W-:-:S02]  /*3850*/  MOV R23, UR27 ;  /* 0x0000001b00177c02 */ /* 0x000fc40008000f00 */
[C---:B------:R-:W-:Y:S01]  /*3860*/  @P2 IADD3 R0, PT, PT, R31.reuse, 0xe, RZ ;  /* 0x0000000e1f002810 */ /* 0x040fe20007ffe0ff */
[C---:B------:R-:W-:Y:S01]  /*3870*/  @P1 VIADD R0, R31.reuse, 0xf ;  /* 0x0000000f1f001836 */ /* 0x040fe20000000000 */
[----:B------:R-:W-:Y:S01]  /*3880*/  MOV R20, UR27 ;  /* 0x0000001b00147c02 */ /* 0x000fe20008000f00 */
[----:B------:R-:W-:Y:S01]  /*3890*/  IMAD.U32 R34, RZ, RZ, UR27 ;  /* 0x0000001bff227e24 */ /* 0x000fe2000f8e00ff */
[----:B------:R-:W-:Y:S01]  /*38a0*/  IADD3 R31, PT, PT, R31, 0x10, RZ ;  /* 0x000000101f1f7810 */ /* 0x000fe20007ffe0ff */
[C---:B------:R-:W-:Y:S01]  /*38b0*/  IMAD R12, R23.reuse, 0x10, R12 ;  /* 0x00000010170c7824 */ /* 0x040fe200078e020c */
[C---:B------:R-:W-:Y:S01]  /*38c0*/  LEA R33, R22.reuse, R33, 0x4 ;  /* 0x0000002116217211 */ /* 0x040fe200078e20ff */
[C---:B------:R-:W-:Y:S01]  /*38d0*/  IMAD R14, R23.reuse, 0x10, R14 ;  /* 0x00000010170e7824 */ /* 0x040fe200078e020e */
[C---:B------:R-:W-:Y:S01]  /*38e0*/  LEA R13, R22.reuse, R13, 0x4 ;  /* 0x0000000d160d7211 */ /* 0x040fe200078e20ff */
[C---:B------:R-:W-:Y:S01]  /*38f0*/  IMAD R26, R23.reuse, 0x10, R26 ;  /* 0x00000010171a7824 */ /* 0x040fe200078e021a */
[C---:B------:R-:W-:Y:S01]  /*3900*/  LEA R15, R22.reuse, R15, 0x4 ;  /* 0x0000000f160f7211 */ /* 0x040fe200078e20ff */
[----:B------:R-:W-:Y:S01]  /*3910*/  IMAD R25, R22, 0x10, R25 ;  /* 0x0000001016197824 */ /* 0x000fe200078e0219 */
[C---:B------:R-:W-:Y:S01]  /*3920*/  LEA R24, R23.reuse, R24, 0x4 ;  /* 0x0000001817187211 */ /* 0x040fe200078e20ff */
[----:B------:R-:W-:Y:S01]  /*3930*/  IMAD R28, R23, 0x10, R28 ;  /* 0x00000010171c7824 */ /* 0x000fe200078e021c */
[C---:B------:R-:W-:Y:S01]  /*3940*/  LEA R32, R21.reuse, R32, 0x4 ;  /* 0x0000002015207211 */ /* 0x040fe200078e20ff */
[----:B------:R-:W-:Y:S01]  /*3950*/  IMAD R11, R34, 0x10, R11 ;  /* 0x00000010220b7824 */ /* 0x000fe200078e020b */
[C---:B------:R-:W-:Y:S01]  /*3960*/  LEA R10, R21.reuse, R10, 0x4 ;  /* 0x0000000a150a7211 */ /* 0x040fe200078e20ff */
[C---:B------:R-:W-:Y:S01]  /*3970*/  IMAD R27, R20.reuse, 0x10, R27 ;  /* 0x00000010141b7824 */ /* 0x040fe200078e021b */
[----:B------:R-:W-:Y:S01]  /*3980*/  LEA R30, R21, R30, 0x4 ;  /* 0x0000001e151e7211 */ /* 0x000fe200078e20ff */
[----:B------:R-:W-:-:S02]  /*3990*/  IMAD R29, R20, 0x10, R29 ;  /* 0x00000010141d7824 */ /* 0x000fc400078e021d */
[----:B------:R-:W-:Y:S01]  /*39a0*/  IMAD R9, R20, 0x10, R9 ;  /* 0x0000001014097824 */ /* 0x000fe200078e0209 */
[----:B--2---:R-:W-:Y:S02]  /*39b0*/  DSETP.GT.AND P0, PT, |R18|, R16, PT ;  /* 0x000000101200722a */ /* 0x004fe40003f04200 */
[----:B------:R-:W-:-:S04]  /*39c0*/  DADD R18, -RZ, |R18| ;  /* 0x00000000ff127229 */ /* 0x000fc80000000512 */
[----:B------:R-:W-:-:S06]  /*39d0*/  SEL R0, R31, R0, P0 ;  /* 0x000000001f007207 */ /* 0x000fcc0000000000 */
[----:B------:R-:W-:Y:S02]  /*39e0*/  FSEL R22, R18, R16, P0 ;  /* 0x0000001012167208 */ /* 0x000fe40000000000 */
[----:B------:R-:W-:Y:S01]  /*39f0*/  FSEL R23, R19, R17, P0 ;  /* 0x0000001113177208 */ /* 0x000fe20000000000 */
[----:B------:R-:W-:Y:S06]  /*3a00*/  BRA.U UP0, `(.L_x_369) ;  /* 0xfffffff5009c7547 */ /* 0x000fec000b83ffff */
[----:B------:R-:W-:-:S07]  /*3a10*/  VIADD R9, R31, 0x1 ;  /* 0x000000011f097836 */ /* 0x000fce0000000000 */
.L_x_368:
[----:B------:R-:W-:-:S09]  /*3a20*/  ULOP3.LUT UP0, URZ, UR23, 0xf, URZ, 0xc0, !UPT ;  /* 0x0000000f17ff7892 */ /* 0x000fd2000f80c0ff */
[----:B------:R-:W-:Y:S05]  /*3a30*/  BRA.U !UP0, `(.L_x_367) ;  /* 0x0000000908547547 */ /* 0x000fea000b800000 */
[----:B------:R-:W-:Y:S02]  /*3a40*/  UIADD3 UR9, UPT, UPT, UR10, -0x1, URZ ;  /* 0xffffffff0a097890 */ /* 0x000fe4000fffe0ff */
[----:B------:R-:W-:Y:S02]  /*3a50*/  ULOP3.LUT UP1, URZ, UR10, 0x7, URZ, 0xc0, !UPT ;  /* 0x000000070aff7892 */ /* 0x000fe4000f82c0ff */
[----:B------:R-:W-:-:S09]  /*3a60*/  UISETP.GE.U32.AND UP0, UPT, UR9, 0x7, UPT ;  /* 0x000000070900788c */ /* 0x000fd2000bf06070 */
[----:B------:R-:W-:Y:S05]  /*3a70*/  BRA.U !UP0, `(.L_x_370) ;  /* 0x0000000508247547 */ /* 0x000fea000b800000 */
[----:B------:R-:W-:Y:S01]  /*3a80*/  MOV R11, 0x8 ;  /* 0x00000008000b7802 */ /* 0x000fe20000000f00 */
[----:B------:R-:W-:-:S04]  /*3a90*/  IMAD R12, R9, UR27, R6 ;  /* 0x0000001b090c7c24 */ /* 0x000fc8000f8e0206 */
[C---:B------:R-:W-:Y:S01]  /*3aa0*/  IMAD.WIDE.U32 R10, R12.reuse, R11, UR20 ;  /* 0x000000140c0a7e25 */ /* 0x040fe2000f8e000b */
[----:B------:R-:W-:-:S03]  /*3ab0*/  IADD3 R14, PT, PT, R12, UR27, RZ ;  /* 0x0000001b0c0e7c10 */ /* 0x000fc6000fffe0ff */
[----:B------:R-:W-:Y:S02]  /*3ac0*/  IMAD.MOV.U32 R13, RZ, RZ, 0x8 ;  /* 0x00000008ff0d7424 */ /* 0x000fe400078e00ff */
[----:B------:R-:W2:Y:S02]  /*3ad0*/  LDG.E.64 R10, desc[UR12][R10.64] ;  /* 0x0000000c0a0a7981 */ /* 0x000ea4000c1e1b00 */
[C---:B------:R-:W-:Y:S01]  /*3ae0*/  IMAD.WIDE.U32 R12, R14.reuse, R13, UR20 ;  /* 0x000000140e0c7e25 */ /* 0x040fe2000f8e000d */
[----:B------:R-:W-:-:S03]  /*3af0*/  IADD3 R16, PT, PT, R14, UR27, RZ ;  /* 0x0000001b0e107c10 */ /* 0x000fc6000fffe0ff */
[----:B------:R-:W-:Y:S02]  /*3b00*/  IMAD.MOV.U32 R15, RZ, RZ, 0x8 ;  /* 0x00000008ff0f7424 */ /* 0x000fe400078e00ff */
[----:B------:R-:W3:Y:S02]  /*3b10*/  LDG.E.64 R12, desc[UR12][R12.64] ;  /* 0x0000000c0c0c7981 */ /* 0x000ee4000c1e1b00 */
[C---:B------:R-:W-:Y:S01]  /*3b20*/  IMAD.WIDE.U32 R14, R16.reuse, R15, UR20 ;  /* 0x00000014100e7e25 */ /* 0x040fe2000f8e000f */
[----:B------:R-:W-:-:S03]  /*3b30*/  IADD3 R18, PT, PT, R16, UR27, RZ ;  /* 0x0000001b10127c10 */ /* 0x000fc6000fffe0ff */
[----:B------:R-:W-:Y:S02]  /*3b40*/  IMAD.MOV.U32 R17, RZ, RZ, 0x8 ;  /* 0x00000008ff117424 */ /* 0x000fe400078e00ff */
[----:B------:R-:W4:Y:S02]  /*3b50*/  LDG.E.64 R14, desc[UR12][R14.64] ;  /* 0x0000000c0e0e7981 */ /* 0x000f24000c1e1b00 */
[C---:B------:R-:W-:Y:S01]  /*3b60*/  IMAD.WIDE.U32 R16, R18.reuse, R17, UR20 ;  /* 0x0000001412107e25 */ /* 0x040fe2000f8e0011 */
[----:B------:R-:W-:-:S03]  /*3b70*/  IADD3 R20, PT, PT, R18, UR27, RZ ;  /* 0x0000001b12147c10 */ /* 0x000fc6000fffe0ff */
[----:B------:R-:W-:Y:S02]  /*3b80*/  IMAD.MOV.U32 R19, RZ, RZ, 0x8 ;  /* 0x00000008ff137424 */ /* 0x000fe400078e00ff */
[----:B------:R-:W5:Y:S02]  /*3b90*/  LDG.E.64 R16, desc[UR12][R16.64] ;  /* 0x0000000c10107981 */ /* 0x000f64000c1e1b00 */
        /* <DEDUP_REMOVED lines=9> */
[----:B------:R-:W-:-:S05]  /*3c30*/  IADD3 R26, PT, PT, R26, UR27, RZ ;  /* 0x0000001b1a1a7c10 */ /* 0x000fca000fffe0ff */
[----:B------:R-:W5:Y:S01]  /*3c40*/  LDG.E.64 R24, desc[UR12][R24.64] ;  /* 0x0000000c18187981 */ /* 0x000f62000c1e1b00 */
[----:B------:R-:W-:-:S04]  /*3c50*/  IMAD.MOV.U32 R27, RZ, RZ, 0x8 ;  /* 0x00000008ff1b7424 */ /* 0x000fc800078e00ff */
[----:B------:R-:W-:-:S06]  /*3c60*/  IMAD.WIDE.U32 R26, R26, R27, UR20 ;  /* 0x000000141a1a7e25 */ /* 0x000fcc000f8e001b */
[----:B------:R-:W5:Y:S01]  /*3c70*/  LDG.E.64 R26, desc[UR12][R26.64] ;  /* 0x0000000c1a1a7981 */ /* 0x000f62000c1e1b00 */
[----:B--2---:R-:W-:Y:S02]  /*3c80*/  DADD R28, -RZ, |R10| ;  /* 0x00000000ff1c7229 */ /* 0x004fe4000000050a */
[----:B------:R-:W-:-:S06]  /*3c90*/  DSETP.GT.AND P3, PT, |R10|, R22, PT ;  /* 0x000000160a00722a */ /* 0x000fcc0003f64200 */
[----:B------:R-:W-:Y:S02]  /*3ca0*/  SEL R0, R9, R0, P3 ;  /* 0x0000000009007207 */ /* 0x000fe40001800000 */
[----:B------:R-:W-:Y:S02]  /*3cb0*/  FSEL R10, R28, R22, P3 ;  /* 0x000000161c0a7208 */ /* 0x000fe40001800000 */
[----:B------:R-:W-:Y:S01]  /*3cc0*/  FSEL R11, R29, R23, P3 ;  /* 0x000000171d0b7208 */ /* 0x000fe20001800000 */
[----:B---3--:R-:W-:-:S05]  /*3cd0*/  DADD R22, -RZ, |R12| ;  /* 0x00000000ff167229 */ /* 0x008fca000000050c */
[----:B------:R-:W-:Y:S02]  /*3ce0*/  DSETP.GT.AND P4, PT, |R12|, R10, PT ;  /* 0x0000000a0c00722a */ /* 0x000fe40003f84200 */
[----:B----4-:R-:W-:-:S04]  /*3cf0*/  DADD R12, -RZ, |R14| ;  /* 0x00000000ff0c7229 */ /* 0x010fc8000000050e */
[----:B------:R-:W-:Y:S02]  /*3d00*/  FSEL R10, R22, R10, P4 ;  /* 0x0000000a160a7208 */ /* 0x000fe40002000000 */
[----:B------:R-:W-:-:S06]  /*3d10*/  FSEL R11, R23, R11, P4 ;  /* 0x0000000b170b7208 */ /* 0x000fcc0002000000 */
[----:B------:R-:W-:Y:S01]  /*3d20*/  DSETP.GT.AND P5, PT, |R14|, R10, PT ;  /* 0x0000000a0e00722a */ /* 0x000fe20003fa4200 */
[----:B------:R-:W-:-:S05]  /*3d30*/  @P4 VIADD R0, R9, 0x1 ;  /* 0x0000000109004836 */ /* 0x000fca0000000000 */
[----:B------:R-:W-:Y:S02]  /*3d40*/  FSEL R10, R12, R10, P5 ;  /* 0x0000000a0c0a7208 */ /* 0x000fe40002800000 */
[----:B------:R-:W-:Y:S01]  /*3d50*/  FSEL R11, R13, R11, P5 ;  /* 0x0000000b0d0b7208 */ /* 0x000fe20002800000 */
[----:B-----5:R-:W-:-:S05]  /*3d60*/  DADD R12, -RZ, |R16| ;  /* 0x00000000ff0c7229 */ /* 0x020fca0000000510 */
[----:B------:R-:W-:Y:S01]  /*3d70*/  DSETP.GT.AND P6, PT, |R16|, R10, PT ;  /* 0x0000000a1000722a */ /* 0x000fe20003fc4200 */
[----:B------:R-:W-:-:S05]  /*3d80*/  @P5 IADD3 R0, PT, PT, R9, 0x2, RZ ;  /* 0x0000000209005810 */ /* 0x000fca0007ffe0ff */
[----:B------:R-:W-:Y:S02]  /*3d90*/  FSEL R10, R12, R10, P6 ;  /* 0x0000000a0c0a7208 */ /* 0x000fe40003000000 */
[----:B------:R-:W-:Y:S01]  /*3da0*/  FSEL R11, R13, R11, P6 ;  /* 0x0000000b0d0b7208 */ /* 0x000fe20003000000 */
[----:B------:R-:W-:-:S05]  /*3db0*/  DADD R12, -RZ, |R18| ;  /* 0x00000000ff0c7229 */ /* 0x000fca0000000512 */
[----:B------:R-:W-:Y:S01]  /*3dc0*/  DSETP.GT.AND P2, PT, |R18|, R10, PT ;  /* 0x0000000a1200722a */ /* 0x000fe20003f44200 */
[----:B------:R-:W-:-:S05]  /*3dd0*/  @P6 VIADD R0, R9, 0x3 ;  /* 0x0000000309006836 */ /* 0x000fca0000000000 */
[----:B------:R-:W-:Y:S02]  /*3de0*/  FSEL R10, R12, R10, P2 ;  /* 0x0000000a0c0a7208 */ /* 0x000fe40001000000 */
[----:B------:R-:W-:Y:S01]  /*3df0*/  FSEL R11, R13, R11, P2 ;  /* 0x0000000b0d0b7208 */ /* 0x000fe20001000000 */
[----:B------:R-:W-:-:S05]  /*3e00*/  DADD R12, -RZ, |R20| ;  /* 0x00000000ff0c7229 */ /* 0x000fca0000000514 */
        /* <DEDUP_REMOVED lines=8> */
[----:B------:R-:W-:-:S06]  /*3e90*/  FSEL R11, R13, R11, P0 ;  /* 0x0000000b0d0b7208 */ /* 0x000fcc0000000000 */
[----:B------:R-:W-:Y:S01]  /*3ea0*/  DSETP.GT.AND P3, PT, |R26|, R10, PT ;  /* 0x0000000a1a00722a */ /* 0x000fe20003f64200 */
[----:B------:R-:W-:Y:S01]  /*3eb0*/  @P0 IADD3 R0, PT, PT, R9, 0x6, RZ ;  /* 0x0000000609000810 */ /* 0x000fe20007ffe0ff */
[----:B------:R-:W-:-:S10]  /*3ec0*/  DADD R26, -RZ, |R26| ;  /* 0x00000000ff1a7229 */ /* 0x000fd4000000051a */
[----:B------:R-:W-:Y:S02]  /*3ed0*/  FSEL R22, R26, R10, P3 ;  /* 0x0000000a1a167208 */ /* 0x000fe40001800000 */
[----:B------:R-:W-:Y:S01]  /*3ee0*/  @P3 VIADD R0, R9, 0x7 ;  /* 0x0000000709003836 */ /* 0x000fe20000000000 */
[----:B------:R-:W-:Y:S02]  /*3ef0*/  FSEL R23, R27, R11, P3 ;  /* 0x0000000b1b177208 */ /* 0x000fe40001800000 */
[----:B------:R-:W-:-:S07]  /*3f00*/  IADD3 R9, PT, PT, R9, 0x8, RZ ;  /* 0x0000000809097810 */ /* 0x000fce0007ffe0ff */
.L_x_370:
[----:B------:R-:W-:Y:S05]  /*3f10*/  BRA.U !UP1, `(.L_x_367) ;  /* 0x00000005091c7547 */ /* 0x000fea000b800000 */
[----:B------:R-:W-:Y:S02]  /*3f20*/  ISETP.GE.U32.AND P0, PT, R2, 0x3, PT ;  /* 0x000000030200780c */ /* 0x000fe40003f06070 */
[----:B------:R-:W-:-:S04]  /*3f30*/  LOP3.LUT R20, R4, 0x3, RZ, 0xc0, !PT ;  /* 0x0000000304147812 */ /* 0x000fc800078ec0ff */
[----:B------:R-:W-:-:S07]  /*3f40*/  ISETP.NE.AND P1, PT, R20, RZ, PT ;  /* 0x000000ff1400720c */ /* 0x000fce0003f25270 */
[----:B------:R-:W-:Y:S06]  /*3f50*/  @!P0 BRA `(.L_x_371) ;  /* 0x0000000000948947 */ /* 0x000fec0003800000 */
[----:B------:R-:W-:Y:S02]  /*3f60*/  IMAD.MOV.U32 R17, RZ, RZ, 0x8 ;  /* 0x00000008ff117424 */ /* 0x000fe400078e00ff */
[----:B------:R-:W-:-:S04]  /*3f70*/  IMAD R10, R9, UR27, R6 ;  /* 0x0000001b090a7c24 */ /* 0x000fc8000f8e0206 */
[----:B------:R-:W-:Y:S01]  /*3f80*/  IMAD.WIDE.U32 R16, R10, R17, UR20 ;  /* 0x000000140a107e25 */ /* 0x000fe2000f8e0011 */
[----:B------:R-:W-:-:S03]  /*3f90*/  MOV R11, 0x8 ;  /* 0x00000008000b7802 */ /* 0x000fc60000000f00 */
[----:B------:R-:W-:Y:S02]  /*3fa0*/  VIADD R12, R10, UR27 ;  /* 0x0000001b0a0c7c36 */ /* 0x000fe40008000000 */
[----:B------:R-:W2:Y:S02]  /*3fb0*/  LDG.E.64 R16, desc[UR12][R16.64] ;  /* 0x0000000c10107981 */ /* 0x000ea4000c1e1b00 */
[----:B------:R-:W-:-:S04]  /*3fc0*/  IMAD.WIDE.U32 R10, R12, R11, UR20 ;  /* 0x000000140c0a7e25 */ /* 0x000fc8000f8e000b */
[----:B------:R-:W-:Y:S02]  /*3fd0*/  HFMA2 R15, -RZ, RZ, 0, 4.76837158203125e-07 ;  /* 0x00000008ff0f7431 */ /* 0x000fe400000001ff */
[----:B------:R-:W-:Y:S01]  /*3fe0*/  VIADD R12, R12, UR27 ;  /* 0x0000001b0c0c7c36 */ /* 0x000fe20008000000 */
[----:B------:R-:W3:Y:S03]  /*3ff0*/  LDG.E.64 R10, desc[UR12][R10.64] ;  /* 0x0000000c0a0a7981 */ /* 0x000ee6000c1e1b00 */
[----:B------:R-:W-:Y:S01]  /*4000*/  IMAD.WIDE.U32 R14, R12, R15, UR20 ;  /* 0x000000140c0e7e25 */ /* 0x000fe2000f8e000f */
[----:B------:R-:W-:-:S05]  /*4010*/  MOV R13, 0x8 ;  /* 0x00000008000d7802 */ /* 0x000fca0000000f00 */
[----:B------:R-:W4:Y:S01]  /*4020*/  LDG.E.64 R14, desc[UR12][R14.64] ;  /* 0x0000000c0e0e7981 */ /* 0x000f22000c1e1b00 */
[----:B------:R-:W-:-:S04]  /*4030*/  VIADD R12, R12, UR27 ;  /* 0x0000001b0c0c7c36 */ /* 0x000fc80008000000 */
        /* <DEDUP_REMOVED lines=8> */
[----:B------:R-:W-:-:S06]  /*40c0*/  DSETP.GT.AND P2, PT, |R10|, R16, PT ;  /* 0x000000100a00722a */ /* 0x000fcc0003f44200 */
[----:B------:R-:W-:Y:S02]  /*40d0*/  FSEL R10, R18, R16, P2 ;  /* 0x00000010120a7208 */ /* 0x000fe40001000000 */
[----:B------:R-:W-:Y:S01]  /*40e0*/  FSEL R11, R19, R17, P2 ;  /* 0x00000011130b7208 */ /* 0x000fe20001000000 */
[----:B----4-:R-:W-:-:S05]  /*40f0*/  DADD R16, -RZ, |R14| ;  /* 0x00000000ff107229 */ /* 0x010fca000000050e */
[----:B------:R-:W-:Y:S01]  /*4100*/  DSETP.GT.AND P3, PT, |R14|, R10, PT ;  /* 0x0000000a0e00722a */ /* 0x000fe20003f64200 */
[----:B------:R-:W-:-:S05]  /*4110*/  @P2 IADD3 R0, PT, PT, R9, 0x1, RZ ;  /* 0x0000000109002810 */ /* 0x000fca0007ffe0ff */
[----:B------:R-:W-:Y:S02]  /*4120*/  FSEL R10, R16, R10, P3 ;  /* 0x0000000a100a7208 */ /* 0x000fe40001800000 */
[----:B------:R-:W-:-:S06]  /*4130*/  FSEL R11, R17, R11, P3 ;  /* 0x0000000b110b7208 */ /* 0x000fcc0001800000 */
[----:B-----5:R-:W-:Y:S01]  /*4140*/  DSETP.GT.AND P4, PT, |R12|, R10, PT ;  /* 0x0000000a0c00722a */ /* 0x020fe20003f84200 */
[----:B------:R-:W-:Y:S01]  /*4150*/  @P3 VIADD R0, R9, 0x2 ;  /* 0x0000000209003836 */ /* 0x000fe20000000000 */
[----:B------:R-:W-:-:S10]  /*4160*/  DADD R12, -RZ, |R12| ;  /* 0x00000000ff0c7229 */ /* 0x000fd4000000050c */
[----:B------:R-:W-:Y:S02]  /*4170*/  FSEL R22, R12, R10, P4 ;  /* 0x0000000a0c167208 */ /* 0x000fe40002000000 */
[C---:B------:R-:W-:Y:S01]  /*4180*/  @P4 IADD3 R0, PT, PT, R9.reuse, 0x3, RZ ;  /* 0x0000000309004810 */ /* 0x040fe20007ffe0ff */
[----:B------:R-:W-:Y:S01]  /*4190*/  VIADD R9, R9, 0x4 ;  /* 0x0000000409097836 */ /* 0x000fe20000000000 */
[----:B------:R-:W-:-:S07]  /*41a0*/  FSEL R23, R13, R11, P4 ;  /* 0x0000000b0d177208 */ /* 0x000fce0002000000 */
.L_x_371:
[----:B------:R-:W-:Y:S05]  /*41b0*/  @!P1 BRA `(.L_x_367) ;  /* 0x0000000000749947 */ /* 0x000fea0003800000 */
[----:B------:R-:W-:Y:S01]  /*41c0*/  MOV R13, 0x8 ;  /* 0x00000008000d7802 */ /* 0x000fe20000000f00 */
[----:B------:R-:W-:-:S04]  /*41d0*/  IMAD R14, R9, UR27, R6 ;  /* 0x0000001b090e7c24 */ /* 0x000fc8000f8e0206 */
[----:B------:R-:W-:-:S06]  /*41e0*/  IMAD.WIDE.U32 R12, R14, R13, UR20 ;  /* 0x000000140e0c7e25 */ /* 0x000fcc000f8e000d */
[----:B------:R-:W2:Y:S01]  /*41f0*/  LDG.E.64 R12, desc[UR12][R12.64] ;  /* 0x0000000c0c0c7981 */ /* 0x000ea2000c1e1b00 */
[----:B------:R-:W-:Y:S01]  /*4200*/  ISETP.NE.AND P1, PT, R20, 0x1, PT ;  /* 0x000000011400780c */ /* 0x000fe20003f25270 */
[----:B--2---:R-:W-:Y:S02]  /*4210*/  DADD R10, -RZ, |R12| ;  /* 0x00000000ff0a7229 */ /* 0x004fe4000000050c */
[----:B------:R-:W-:-:S06]  /*4220*/  DSETP.GT.AND P0, PT, |R12|, R22, PT ;  /* 0x000000160c00722a */ /* 0x000fcc0003f04200 */
[----:B------:R-:W-:Y:S02]  /*4230*/  SEL R0, R9, R0, P0 ;  /* 0x0000000009007207 */ /* 0x000fe40000000000 */
[----:B------:R-:W-:Y:S02]  /*4240*/  FSEL R10, R10, R22, P0 ;  /* 0x000000160a0a7208 */ /* 0x000fe40000000000 */
[----:B------:R-:W-:Y:S01]  /*4250*/  FSEL R11, R11, R23, P0 ;  /* 0x000000170b0b7208 */ /* 0x000fe20000000000 */
[----:B------:R-:W-:Y:S06]  /*4260*/  @!P1 BRA `(.L_x_367) ;  /* 0x0000000000489947 */ /* 0x000fec0003800000 */
[----:B------:R-:W-:Y:S01]  /*4270*/  MOV R13, 0x8 ;  /* 0x00000008000d7802 */ /* 0x000fe20000000f00 */
[----:B------:R-:W-:Y:S01]  /*4280*/  VIADD R14, R14, UR27 ;  /* 0x0000001b0e0e7c36 */ /* 0x000fe20008000000 */
[----:B------:R-:W-:-:S03]  /*4290*/  ISETP.NE.AND P2, PT, R20, 0x2, PT ;  /* 0x000000021400780c */ /* 0x000fc60003f45270 */
[----:B------:R-:W-:-:S06]  /*42a0*/  IMAD.WIDE.U32 R12, R14, R13, UR20 ;  /* 0x000000140e0c7e25 */ /* 0x000fcc000f8e000d */
[----:B------:R-:W2:Y:S01]  /*42b0*/  LDG.E.64 R12, desc[UR12][R12.64] ;  /* 0x0000000c0c0c7981 */ /* 0x000ea2000c1e1b00 */
[----:B------:R-:W-:-:S03]  /*42c0*/  IMAD.MOV.U32 R15, RZ, RZ, 0x8 ;  /* 0x00000008ff0f7424 */ /* 0x000fc600078e00ff */
[----:B------:R-:W-:-:S05]  /*42d0*/  @P2 IADD3 R14, PT, PT, R14, UR27, RZ ;  /* 0x0000001b0e0e2c10 */ /* 0x000fca000fffe0ff */
[----:B------:R-:W-:-:S06]  /*42e0*/  @P2 IMAD.WIDE.U32 R14, R14, R15, UR20 ;  /* 0x000000140e0e2e25 */ /* 0x000fcc000f8e000f */
[----:B------:R-:W3:Y:S01]  /*42f0*/  @P2 LDG.E.64 R14, desc[UR12][R14.64] ;  /* 0x0000000c0e0e2981 */ /* 0x000ee2000c1e1b00 */
[----:B------:R-:W-:Y:S01]  /*4300*/  PLOP3.LUT P3, PT, PT, PT, PT, 0x8, 0x80 ;  /* 0x000000000080781c */ /* 0x000fe20003f6e170 */
[----:B--2---:R-:W-:Y:S02]  /*4310*/  DADD R16, -RZ, |R12| ;  /* 0x00000000ff107229 */ /* 0x004fe4000000050c */
[----:B------:R-:W-:-:S08]  /*4320*/  DSETP.GT.AND P0, PT, |R12|, R10, PT ;  /* 0x0000000a0c00722a */ /* 0x000fd00003f04200 */
[----:B------:R-:W-:Y:S02]  /*4330*/  FSEL R10, R16, R10, P0 ;  /* 0x0000000a100a7208 */ /* 0x000fe40000000000 */
[----:B------:R-:W-:-:S04]  /*4340*/  FSEL R11, R17, R11, P0 ;  /* 0x0000000b110b7208 */ /* 0x000fc80000000000 */
[----:B------:R-:W-:Y:S02]  /*4350*/  @P0 VIADD R0, R9, 0x1 ;  /* 0x0000000109000836 */ /* 0x000fe40000000000 */
[----:B---3--:R-:W-:-:S06]  /*4360*/  @P2 DSETP.GT.AND P1, PT, |R14|, R10, PT ;  /* 0x0000000a0e00222a */ /* 0x008fcc0003f24200 */
[----:B------:R-:W-:-:S13]  /*4370*/  @P2 PLOP3.LUT P3, PT, P1, PT, PT, 0x80, 0x8 ;  /* 0x000000000008281c */ /* 0x000fda0000f6f070 */
[----:B------:R-:W-:-:S07]  /*4380*/  @P3 IADD3 R0, PT, PT, R9, 0x2, RZ ;  /* 0x0000000209003810 */ /* 0x000fce0007ffe0ff */
.L_x_367:
[----:B------:R-:W0:Y:S01]  /*4390*/  LDC.64 R12, c[0x0][0x388] ;  /* 0x0000e200ff0c7b82 */ /* 0x000e220000000a00 */
[----:B------:R-:W-:Y:S01]  /*43a0*/  IMAD.MOV.U32 R10, RZ, RZ, R0 ;  /* 0x000000ffff0a7224 */ /* 0x000fe200078e0000 */
[----:B------:R-:W-:Y:S02]  /*43b0*/  MOV R11, RZ ;  /* 0x000000ff000b7202 */ /* 0x000fe40000000f00 */
[----:B------:R-:W-:Y:S01]  /*43c0*/  ISETP.NE.AND P0, PT, R0, R6, PT ;  /* 0x000000060000720c */ /* 0x000fe20003f05270 */
[----:B0-----:R-:W-:-:S05]  /*43d0*/  IMAD.WIDE.U32 R12, R6, 0x8, R12 ;  /* 0x00000008060c7825 */ /* 0x001fca00078e000c */
[----:B------:R0:W-:Y:S07]  /*43e0*/  STG.E.64 desc[UR12][R12.64], R10 ;  /* 0x0000000a0c007986 */ /* 0x0001ee000c101b0c */
[----:B------:R-:W-:Y:S05]  /*43f0*/  @!P0 BRA `(.L_x_372) ;  /* 0x0000001400448947 */ /* 0x000fea0003800000 */
[----:B------:R-:W-:Y:S01]  /*4400*/  UISETP.GE.U32.AND UP0, UPT, UR14, 0xf, UPT ;  /* 0x0000000f0e00788c */ /* 0x000fe2000bf06070 */
[----:B------:R-:W-:-:S08]  /*4410*/  IMAD.MOV.U32 R9, RZ, RZ, RZ ;  /* 0x000000ffff097224 */ /* 0x000fd000078e00ff */
[----:B------:R-:W-:Y:S05]  /*4420*/  BRA.U !UP0, `(.L_x_373) ;  /* 0x0000000908947547 */ /* 0x000fea000b800000 */
[----:B------:R-:W-:-:S07]  /*4430*/  MOV R9, RZ ;  /* 0x000000ff00097202 */ /* 0x000fce0000000f00 */
.L_x_374:
[----:B-1----:R-:W-:Y:S02]  /*4440*/  HFMA2 R24, -RZ, RZ, 0, 4.76837158203125e-07 ;  /* 0x00000008ff187431 */ /* 0x002fe400000001ff */
[--C-:B0-----:R-:W-:Y:S02]  /*4450*/  IMAD R11, R0, UR27, R9.reuse ;  /* 0x0000001b000b7c24 */ /* 0x101fe4000f8e0209 */
[----:B------:R-:W-:Y:S02]  /*4460*/  IMAD.MOV.U32 R21, RZ, RZ, 0x8 ;  /* 0x00000008ff157424 */ /* 0x000fe400078e00ff */
[----:B------:R-:W-:-:S04]  /*4470*/  IMAD R10, R6, UR27, R9 ;  /* 0x0000001b060a7c24 */ /* 0x000fc8000f8e0209 */
[----:B------:R-:W-:-:S04]  /*4480*/  IMAD.WIDE.U32 R20, R10, R21, UR20 ;  /* 0x000000140a147e25 */ /* 0x000fc8000f8e0015 */
[C---:B------:R-:W-:Y:S01]  /*4490*/  IMAD.WIDE.U32 R24, R11.reuse, R24, UR20 ;  /* 0x000000140b187e25 */ /* 0x040fe2000f8e0018 */
[----:B------:R-:W2:Y:S04]  /*44a0*/  LDG.E.64 R22, desc[UR12][R20.64] ;  /* 0x0000000c14167981 */ /* 0x000ea8000c1e1b00 */
[----:B------:R-:W3:Y:S01]  /*44b0*/  LDG.E.64 R26, desc[UR12][R24.64] ;  /* 0x0000000c181a7981 */ /* 0x000ee2000c1e1b00 */
[----:B------:R-:W-:Y:S01]  /*44c0*/  MOV R13, 0x8 ;  /* 0x00000008000d7802 */ /* 0x000fe20000000f00 */
[----:B------:R-:W-:Y:S01]  /*44d0*/  VIADD R12, R11, 0x1 ;  /* 0x000000010b0c7836 */ /* 0x000fe20000000000 */
[----:B------:R-:W-:Y:S01]  /*44e0*/  IADD3 R14, PT, PT, R10, 0x1, RZ ;  /* 0x000000010a0e7810 */ /* 0x000fe20007ffe0ff */
[----:B------:R-:W-:Y:S02]  /*44f0*/  IMAD.MOV.U32 R15, RZ, RZ, 0x8 ;  /* 0x00000008ff0f7424 */ /* 0x000fe400078e00ff */
[----:B------:R-:W-:-:S04]  /*4500*/  IMAD.WIDE.U32 R12, R12, R13, UR20 ;  /* 0x000000140c0c7e25 */ /* 0x000fc8000f8e000d */
[----:B------:R-:W-:-:S04]  /*4510*/  IMAD.WIDE.U32 R14, R14, R15, UR20 ;  /* 0x000000140e0e7e25 */ /* 0x000fc8000f8e000f */
[----:B------:R-:W-:Y:S01]  /*4520*/  HFMA2 R17, -RZ, RZ, 0, 4.76837158203125e-07 ;  /* 0x00000008ff117431 */ /* 0x000fe200000001ff */
[----:B---3--:R0:W-:Y:S04]  /*4530*/  STG.E.64 desc[UR12][R20.64], R26 ;  /* 0x0000001a14007986 */ /* 0x0081e8000c101b0c */
[----:B--2---:R1:W-:Y:S04]  /*4540*/  STG.E.64 desc[UR12][R24.64], R22 ;  /* 0x0000001618007986 */ /* 0x0043e8000c101b0c */
[----:B------:R-:W2:Y:S04]  /*4550*/  LDG.E.64 R30, desc[UR12][R12.64] ;  /* 0x0000000c0c1e7981 */ /* 0x000ea8000c1e1b00 */
[----:B------:R-:W3:Y:S01]  /*4560*/  LDG.E.64 R28, desc[UR12][R14.64] ;  /* 0x0000000c0e1c7981 */ /* 0x000ee2000c1e1b00 */
[----:B------:R-:W-:Y:S01]  /*4570*/  VIADD R16, R11, 0x2 ;  /* 0x000000020b107836 */ /* 0x000fe20000000000 */
[----:B------:R-:W-:Y:S01]  /*4580*/  IADD3 R18, PT, PT, R10, 0x2, RZ ;  /* 0x000000020a127810 */ /* 0x000fe20007ffe0ff */
[----:B------:R-:W-:-:S02]  /*4590*/  IMAD.MOV.U32 R19, RZ, RZ, 0x8 ;  /* 0x00000008ff137424 */ /* 0x000fc400078e00ff */
[----:B------:R-:W-:-:S04]  /*45a0*/  IMAD.WIDE.U32 R16, R16, R17, UR20 ;  /* 0x0000001410107e25 */ /* 0x000fc8000f8e0011 */
[----:B------:R-:W-:Y:S01]  /*45b0*/  IMAD.WIDE.U32 R18, R18, R19, UR20 ;  /* 0x0000001412127e25 */ /* 0x000fe2000f8e0013 */
[----:B--2---:R2:W-:Y:S04]  /*45c0*/  STG.E.64 desc[UR12][R14.64], R30 ;  /* 0x0000001e0e007986 */ /* 0x0045e8000c101b0c */
[----:B---3--:R3:W-:Y:S04]  /*45d0*/  STG.E.64 desc[UR12][R12.64], R28 ;  /* 0x0000001c0c007986 */ /* 0x0087e8000c101b0c */
[----:B0-----:R-:W4:Y:S04]  /*45e0*/  LDG.E.64 R26, desc[UR12][R16.64] ;  /* 0x0000000c101a7981 */ /* 0x001f28000c1e1b00 */
[----:B-1----:R-:W5:Y:S01]  /*45f0*/  LDG.E.64 R24, desc[UR12][R18.64] ;  /* 0x0000000c12187981 */ /* 0x002f62000c1e1b00 */
[----:B------:R-:W-:Y:S01]  /*4600*/  MOV R21, 0x8 ;  /* 0x0000000800157802 */ /* 0x000fe20000000f00 */
[----:B------:R-:W-:Y:S01]  /*4610*/  VIADD R20, R11, 0x3 ;  /* 0x000000030b147836 */ /* 0x000fe20000000000 */
[----:B------:R-:W-:Y:S01]  /*4620*/  IADD3 R22, PT, PT, R10, 0x3, RZ ;  /* 0x000000030a167810 */ /* 0x000fe20007ffe0ff */
[----:B------:R-:W-:-:S02]  /*4630*/  IMAD.MOV.U32 R23, RZ, RZ, 0x8 ;  /* 0x00000008ff177424 */ /* 0x000fc400078e00ff */
[----:B------:R-:W-:-:S04]  /*4640*/  IMAD.WIDE.U32 R20, R20, R21, UR20 ;  /* 0x0000001414147e25 */ /* 0x000fc8000f8e0015 */
[----:B------:R-:W-:Y:S01]  /*4650*/  IMAD.WIDE.U32 R22, R22, R23, UR20 ;  /* 0x0000001416167e25 */ /* 0x000fe2000f8e0017 */
[----:B----4-:R0:W-:Y:S04]  /*4660*/  STG.E.64 desc[UR12][R18.64], R26 ;  /* 0x0000001a12007986 */ /* 0x0101e8000c101b0c */
[----:B-----5:R1:W-:Y:S04]  /*4670*/  STG.E.64 desc[UR12][R16.64], R24 ;  /* 0x0000001810007986 */ /* 0x0203e8000c101b0c */
[----:B--2---:R-:W2:Y:S04]  /*4680*/  LDG.E.64 R30, desc[UR12][R20.64] ;  /* 0x0000000c141e7981 */ /* 0x004ea8000c1e1b00 */
[----:B---3--:R-:W3:Y:S01]  /*4690*/  LDG.E.64 R28, desc[UR12][R22.64] ;  /* 0x0000000c161c7981 */ /* 0x008ee2000c1e1b00 */
[----:B------:R-:W-:-:S02]  /*46a0*/  HFMA2 R13, -RZ, RZ, 0, 4.76837158203125e-07 ;  /* 0x00000008ff0d7431 */ /* 0x000fc400000001ff */
[----:B------:R-:W-:Y:S01]  /*46b0*/  VIADD R12, R11, 0x4 ;  /* 0x000000040b0c7836 */ /* 0x000fe20000000000 */
[----:B------:R-:W-:Y:S01]  /*46c0*/  IADD3 R14, PT, PT, R10, 0x4, RZ ;  /* 0x000000040a0e7810 */ /* 0x000fe20007ffe0ff */
[----:B------:R-:W-:-:S04]  /*46d0*/  IMAD.MOV.U32 R15, RZ, RZ, 0x8 ;  /* 0x00000008ff0f7424 */ /* 0x000fc800078e00ff */
        /* <DEDUP_REMOVED lines=116> */
[----:B------:R-:W-:-:S05]  /*4e20*/  VIADD R9, R9, 0x10 ;  /* 0x0000001009097836 */ /* 0x000fca0000000000 */
[----:B------:R-:W-:Y:S01]  /*4e30*/  ISETP.NE.AND P0, PT, R9, UR17, PT ;  /* 0x0000001109007c0c */ /* 0x000fe2000bf05270 */
[----:B--2---:R1:W-:Y:S04]  /*4e40*/  STG.E.64 desc[UR12][R24.64], R14 ;  /* 0x0000000e18007986 */ /* 0x0043e8000c101b0c */
[----:B---3--:R1:W-:Y:S08]  /*4e50*/  STG.E.64 desc[UR12][R10.64], R12 ;  /* 0x0000000c0a007986 */ /* 0x0083f0000c101b0c */
[----:B------:R-:W-:Y:S05]  /*4e60*/  @P0 BRA `(.L_x_374) ;  /* 0xfffffff400740947 */ /* 0x000fea000383ffff */
[----:B------:R-:W-:-:S07]  /*4e70*/  MOV R9, UR17 ;  /* 0x0000001100097c02 */ /* 0x000fce0008000f00 */
.L_x_373:
[----:B------:R-:W-:-:S09]  /*4e80*/  UISETP.NE.AND UP0, UPT, UR15, URZ, UPT ;  /* 0x000000ff0f00728c */ /* 0x000fd2000bf05270 */
[----:B------:R-:W-:Y:S05]  /*4e90*/  BRA.U !UP0, `(.L_x_375) ;  /* 0x0000000908987547 */ /* 0x000fea000b800000 */
[----:B------:R-:W-:Y:S02]  /*4ea0*/  UIADD3 UR9, UPT, UPT, UR15, -0x1, URZ ;  /* 0xffffffff0f097890 */ /* 0x000fe4000fffe0ff */
[----:B------:R-:W-:Y:S02]  /*4eb0*/  UISETP.NE.AND UP1, UPT, UR16, URZ, UPT ;  /* 0x000000ff1000728c */ /* 0x000fe4000bf25270 */
[----:B------:R-:W-:-:S09]  /*4ec0*/  UISETP.GE.U32.AND UP0, UPT, UR9, 0x7, UPT ;  /* 0x000000070900788c */ /* 0x000fd2000bf06070 */
[----:B------:R-:W-:Y:S05]  /*4ed0*/  BRA.U !UP0, `(.L_x_376) ;  /* 0x0000000508447547 */ /* 0x000fea000b800000 */
        /* <DEDUP_REMOVED lines=78> */
[----:B------:R-:W-:-:S03]  /*53c0*/  VIADD R9, R9, 0x8 ;  /* 0x0000000809097836 */ /* 0x000fc60000000000 */
[----:B--2---:R4:W-:Y:S04]  /*53d0*/  STG.E.64 desc[UR12][R24.64], R18 ;  /* 0x0000001218007986 */ /* 0x0049e8000c101b0c */
[----:B---3--:R4:W-:Y:S02]  /*53e0*/  STG.E.64 desc[UR12][R10.64], R16 ;  /* 0x000000100a007986 */ /* 0x0089e4000c101b0c */
.L_x_376:
[----:B------:R-:W-:Y:S05]  /*53f0*/  BRA.U !UP1, `(.L_x_375) ;  /* 0x0000000509407547 */ /* 0x000fea000b800000 */
[----:B------:R-:W-:Y:S02]  /*5400*/  UIADD3 UR9, UPT, UPT, UR16, -0x1, URZ ;  /* 0xffffffff10097890 */ /* 0x000fe4000fffe0ff */
[----:B------:R-:W-:Y:S02]  /*5410*/  UISETP.NE.AND UP1, UPT, UR8, URZ, UPT ;  /* 0x000000ff0800728c */ /* 0x000fe4000bf25270 */
[----:B------:R-:W-:-:S09]  /*5420*/  UISETP.GE.U32.AND UP0, UPT, UR9, 0x3, UPT ;  /* 0x000000030900788c */ /* 0x000fd2000bf06070 */
[----:B------:R-:W-:Y:S05]  /*5430*/  BRA.U !UP0, `(.L_x_377) ;  /* 0x0000000108a47547 */ /* 0x000fea000b800000 */
[----:B-1--4-:R-:W-:Y:S02]  /*5440*/  HFMA2 R19, -RZ, RZ, 0, 4.76837158203125e-07 ;  /* 0x00000008ff137431 */ /* 0x012fe400000001ff */
[----:B------:R-:W-:Y:S02]  /*5450*/  IMAD.MOV.U32 R22, RZ, RZ, 0x8 ;  /* 0x00000008ff167424 */ /* 0x000fe400078e00ff */
[--C-:B------:R-:W-:Y:S02]  /*5460*/  IMAD R27, R0, UR27, R9.reuse ;  /* 0x0000001b001b7c24 */ /* 0x100fe4000f8e0209 */
[----:B------:R-:W-:Y:S02]  /*5470*/  IMAD R26, R6, UR27, R9 ;  /* 0x0000001b061a7c24 */ /* 0x000fe4000f8e0209 */
[----:B------:R-:W-:-:S04]  /*5480*/  IMAD.WIDE.U32 R22, R27, R22, UR20 ;  /* 0x000000141b167e25 */ /* 0x000fc8000f8e0016 */
[C---:B------:R-:W-:Y:S01]  /*5490*/  IMAD.WIDE.U32 R18, R26.reuse, R19, UR20 ;  /* 0x000000141a127e25 */ /* 0x040fe2000f8e0013 */
[----:B------:R-:W2:Y:S04]  /*54a0*/  LDG.E.64 R24, desc[UR12][R22.64] ;  /* 0x0000000c16187981 */ /* 0x000ea8000c1e1b00 */
[----:B------:R-:W3:Y:S01]  /*54b0*/  LDG.E.64 R20, desc[UR12][R18.64] ;  /* 0x0000000c12147981 */ /* 0x000ee2000c1e1b00 */
[----:B0-----:R-:W-:Y:S01]  /*54c0*/  IADD3 R10, PT, PT, R27, 0x1, RZ ;  /* 0x000000011b0a7810 */ /* 0x001fe20007ffe0ff */
[----:B------:R-:W-:Y:S01]  /*54d0*/  IMAD.MOV.U32 R11, RZ, RZ, 0x8 ;  /* 0x00000008ff0b7424 */ /* 0x000fe200078e00ff */
[----:B------:R-:W-:Y:S01]  /*54e0*/  MOV R13, 0x8 ;  /* 0x00000008000d7802 */ /* 0x000fe20000000f00 */
[----:B------:R-:W-:Y:S02]  /*54f0*/  VIADD R12, R26, 0x1 ;  /* 0x000000011a0c7836 */ /* 0x000fe40000000000 */
[----:B------:R-:W-:-:S04]  /*5500*/  IMAD.WIDE.U32 R10, R10, R11, UR20 ;  /* 0x000000140a0a7e25 */ /* 0x000fc8000f8e000b */
[----:B------:R-:W-:Y:S01]  /*5510*/  IMAD.WIDE.U32 R12, R12, R13, UR20 ;  /* 0x000000140c0c7e25 */ /* 0x000fe2000f8e000d */
[----:B--2---:R-:W-:Y:S04]  /*5520*/  STG.E.64 desc[UR12][R18.64], R24 ;  /* 0x0000001812007986 */ /* 0x004fe8000c101b0c */
[----:B---3--:R0:W-:Y:S04]  /*5530*/  STG.E.64 desc[UR12][R22.64], R20 ;  /* 0x0000001416007986 */ /* 0x0081e8000c101b0c */
[----:B------:R-:W2:Y:S04]  /*5540*/  LDG.E.64 R30, desc[UR12][R10.64] ;  /* 0x0000000c0a1e7981 */ /* 0x000ea8000c1e1b00 */
[----:B------:R-:W3:Y:S01]  /*5550*/  LDG.E.64 R28, desc[UR12][R12.64] ;  /* 0x0000000c0c1c7981 */ /* 0x000ee2000c1e1b00 */
[----:B------:R-:W-:Y:S01]  /*5560*/  HFMA2 R15, -RZ, RZ, 0, 4.76837158203125e-07 ;  /* 0x00000008ff0f7431 */ /* 0x000fe200000001ff */
[----:B------:R-:W-:Y:S01]  /*5570*/  IADD3 R16, PT, PT, R27, 0x2, RZ ;  /* 0x000000021b107810 */ /* 0x000fe20007ffe0ff */
[----:B------:R-:W-:-:S02]  /*5580*/  IMAD.MOV.U32 R17, RZ, RZ, 0x8 ;  /* 0x00000008ff117424 */ /* 0x000fc400078e00ff */
[----:B------:R-:W-:Y:S02]  /*5590*/  VIADD R14, R26, 0x2 ;  /* 0x000000021a0e7836 */ /* 0x000fe40000000000 */
[----:B------:R-:W-:-:S04]  /*55a0*/  IMAD.WIDE.U32 R16, R16, R17, UR20 ;  /* 0x0000001410107e25 */ /* 0x000fc8000f8e0011 */
[----:B------:R-:W-:Y:S01]  /*55b0*/  IMAD.WIDE.U32 R14, R14, R15, UR20 ;  /* 0x000000140e0e7e25 */ /* 0x000fe2000f8e000f */
[----:B--2---:R1:W-:Y:S04]  /*55c0*/  STG.E.64 desc[UR12][R12.64], R30 ;  /* 0x0000001e0c007986 */ /* 0x0043e8000c101b0c */
[----:B---3--:R2:W-:Y:S04]  /*55d0*/  STG.E.64 desc[UR12][R10.64], R28 ;  /* 0x0000001c0a007986 */ /* 0x0085e8000c101b0c */
[----:B0-----:R-:W3:Y:S04]  /*55e0*/  LDG.E.64 R20, desc[UR12][R16.64] ;  /* 0x0000000c10147981 */ /* 0x001ee8000c1e1b00 */
[----:B------:R-:W4:Y:S01]  /*55f0*/  LDG.E.64 R18, desc[UR12][R14.64] ;  /* 0x0000000c0e127981 */ /* 0x000f22000c1e1b00 */
[----:B------:R-:W-:Y:S01]  /*5600*/  IADD3 R22, PT, PT, R27, 0x3, RZ ;  /* 0x000000031b167810 */ /* 0x000fe20007ffe0ff */
[----:B------:R-:W-:Y:S01]  /*5610*/  IMAD.MOV.U32 R23, RZ, RZ, 0x8 ;  /* 0x00000008ff177424 */ /* 0x000fe200078e00ff */
[----:B------:R-:W-:Y:S01]  /*5620*/  MOV R25, 0x8 ;  /* 0x0000000800197802 */ /* 0x000fe20000000f00 */
[----:B------:R-:W-:-:S02]  /*5630*/  VIADD R24, R26, 0x3 ;  /* 0x000000031a187836 */ /* 0x000fc40000000000 */
[----:B------:R-:W-:-:S04]  /*5640*/  IMAD.WIDE.U32 R22, R22, R23, UR20 ;  /* 0x0000001416167e25 */ /* 0x000fc8000f8e0017 */
[----:B------:R-:W-:Y:S01]  /*5650*/  IMAD.WIDE.U32 R24, R24, R25, UR20 ;  /* 0x0000001418187e25 */ /* 0x000fe2000f8e0019 */
[----:B---3--:R3:W-:Y:S04]  /*5660*/  STG.E.64 desc[UR12][R14.64], R20 ;  /* 0x000000140e007986 */ /* 0x0087e8000c101b0c */
[----:B----4-:R3:W-:Y:S04]  /*5670*/  STG.E.64 desc[UR12][R16.64], R18 ;  /* 0x0000001210007986 */ /* 0x0107e8000c101b0c */
[----:B-1----:R-:W4:Y:S04]  /*5680*/  LDG.E.64 R12, desc[UR12][R22.64] ;  /* 0x0000000c160c7981 */ /* 0x002f28000c1e1b00 */
[----:B--2---:R-:W2:Y:S01]  /*5690*/  LDG.E.64 R10, desc[UR12][R24.64] ;  /* 0x0000000c180a7981 */ /* 0x004ea2000c1e1b00 */
[----:B------:R-:W-:-:S03]  /*56a0*/  IADD3 R9, PT, PT, R9, 0x4, RZ ;  /* 0x0000000409097810 */ /* 0x000fc60007ffe0ff */
[----:B----4-:R3:W-:Y:S04]  /*56b0*/  STG.E.64 desc[UR12][R24.64], R12 ;  /* 0x0000000c18007986 */ /* 0x0107e8000c101b0c */
[----:B--2---:R3:W-:Y:S02]  /*56c0*/  STG.E.64 desc[UR12][R22.64], R10 ;  /* 0x0000000a16007986 */ /* 0x0047e4000c101b0c */
.L_x_377:
[----:B------:R-:W-:Y:S05]  /*56d0*/  BRA.U !UP1, `(.L_x_375) ;  /* 0x0000000109887547 */ /* 0x000fea000b800000 */
[----:B01-34-:R-:W-:Y:S02]  /*56e0*/  HFMA2 R10, -RZ, RZ, 0, 4.76837158203125e-07 ;  /* 0x00000008ff0a7431 */ /* 0x01bfe400000001ff */
[--C-:B------:R-:W-:Y:S02]  /*56f0*/  IMAD R0, R0, UR27, R9.reuse ;  /* 0x0000001b00007c24 */ /* 0x100fe4000f8e0209 */
[----:B------:R-:W-:Y:S02]  /*5700*/  IMAD.MOV.U32 R15, RZ, RZ, 0x8 ;  /* 0x00000008ff0f7424 */ /* 0x000fe400078e00ff */
[----:B------:R-:W-:Y:S02]  /*5710*/  IMAD R9, R6, UR27, R9 ;  /* 0x0000001b06097c24 */ /* 0x000fe4000f8e0209 */
[----:B------:R-:W-:-:S04]  /*5720*/  IMAD.WIDE.U32 R14, R0, R15, UR20 ;  /* 0x00000014000e7e25 */ /* 0x000fc8000f8e000f */
[----:B------:R-:W-:Y:S01]  /*5730*/  IMAD.WIDE.U32 R10, R9, R10, UR20 ;  /* 0x00000014090a7e25 */ /* 0x000fe2000f8e000a */
[----:B------:R-:W2:Y:S04]  /*5740*/  LDG.E.64 R16, desc[UR12][R14.64] ;  /* 0x0000000c0e107981 */ /* 0x000ea8000c1e1b00 */
[----:B------:R-:W3:Y:S01]  /*5750*/  LDG.E.64 R12, desc[UR12][R10.64] ;  /* 0x0000000c0a0c7981 */ /* 0x000ee2000c1e1b00 */
[----:B------:R-:W-:-:S03]  /*5760*/  UISETP.NE.AND UP0, UPT, UR8, 0x1, UPT ;  /* 0x000000010800788c */ /* 0x000fc6000bf05270 */
[----:B--2---:R2:W-:Y:S04]  /*5770*/  STG.E.64 desc[UR12][R10.64], R16 ;  /* 0x000000100a007986 */ /* 0x0045e8000c101b0c */
[----:B---3--:R2:W-:Y:S02]  /*5780*/  STG.E.64 desc[UR12][R14.64], R12 ;  /* 0x0000000c0e007986 */ /* 0x0085e4000c101b0c */
[----:B------:R-:W-:Y:S05]  /*5790*/  BRA.U !UP0, `(.L_x_375) ;  /* 0x0000000108587547 */ /* 0x000fea000b800000 */
[----:B--2---:R-:W-:Y:S01]  /*57a0*/  IADD3 R14, PT, PT, R0, 0x1, RZ ;  /* 0x00000001000e7810 */ /* 0x004fe20007ffe0ff */
[----:B------:R-:W-:Y:S01]  /*57b0*/  IMAD.MOV.U32 R15, RZ, RZ, 0x8 ;  /* 0x00000008ff0f7424 */ /* 0x000fe200078e00ff */
[----:B------:R-:W-:Y:S01]  /*57c0*/  MOV R11, 0x8 ;  /* 0x00000008000b7802 */ /* 0x000fe20000000f00 */
[----:B------:R-:W-:Y:S02]  /*57d0*/  VIADD R10, R9, 0x1 ;  /* 0x00000001090a7836 */ /* 0x000fe40000000000 */
        /* <DEDUP_REMOVED lines=8> */
[----:B0-----:R-:W-:Y:S01]  /*5860*/  IADD3 R14, PT, PT, R0, 0x2, RZ ;  /* 0x00000002000e7810 */ /* 0x001fe20007ffe0ff */
[----:B------:R-:W-:Y:S01]  /*5870*/  IMAD.MOV.U32 R15, RZ, RZ, 0x8 ;  /* 0x00000008ff0f7424 */ /* 0x000fe200078e00ff */
[----:B------:R-:W-:Y:S01]  /*5880*/  MOV R11, 0x8 ;  /* 0x00000008000b7802 */ /* 0x000fe20000000f00 */
[----:B------:R-:W-:Y:S02]  /*5890*/  VIADD R10, R9, 0x2 ;  /* 0x00000002090a7836 */ /* 0x000fe40000000000 */
[----:B------:R-:W-:-:S04]  /*58a0*/  IMAD.WIDE.U32 R14, R14, R15, UR20 ;  /* 0x000000140e0e7e25 */ /* 0x000fc8000f8e000f */
[----:B------:R-:W-:Y:S01]  /*58b0*/  IMAD.WIDE.U32 R10, R10, R11, UR20 ;  /* 0x000000140a0a7e25 */ /* 0x000fe2000f8e000b */
[----:B------:R-:W2:Y:S04]  /*58c0*/  LDG.E.64 R16, desc[UR12][R14.64] ;  /* 0x0000000c0e107981 */ /* 0x000ea8000c1e1b00 */
[----:B------:R-:W3:Y:S04]  /*58d0*/  LDG.E.64 R12, desc[UR12][R10.64] ;  /* 0x0000000c0a0c7981 */ /* 0x000ee8000c1e1b00 */
[----:B--2---:R0:W-:Y:S04]  /*58e0*/  STG.E.64 desc[UR12][R10.64], R16 ;  /* 0x000000100a007986 */ /* 0x0041e8000c101b0c */
[----:B---3--:R0:W-:Y:S02]  /*58f0*/  STG.E.64 desc[UR12][R14.64], R12 ;  /* 0x0000000c0e007986 */ /* 0x0081e4000c101b0c */
.L_x_375:
[----:B------:R-:W-:-:S12]  /*5900*/  UIADD3 UR4, UPT, UPT, UR4, 0x1, URZ ;  /* 0x0000000104047890 */ /* 0x000fd8000fffe0ff */
.L_x_372:
[----:B-1-34-:R-:W-:Y:S01]  /*5910*/  IMAD.U32 R22, RZ, RZ, UR6 ;  /* 0x00000006ff167e24 */ /* 0x01afe2000f8e00ff */
[----:B------:R-:W-:-:S06]  /*5920*/  MOV R23, UR7 ;  /* 0x0000000700177c02 */ /* 0x000fcc0008000f00 */
[----:B------:R-:W3:Y:S01]  /*5930*/  LDG.E.64 R22, desc[UR12][R22.64] ;  /* 0x0000000c16167981 */ /* 0x000ee2000c1e1b00 */
[----:B------:R-:W-:Y:S01]  /*5940*/  UMOV UR6, 0x9ee75616 ;  /* 0x9ee7561600067882 */ /* 0x000fe20000000000 */
[----:B------:R-:W-:Y:S02]  /*5950*/  UMOV UR7, 0x3cd203af ;  /* 0x3cd203af00077882 */ /* 0x000fe40000000000 */
[----:B---3--:R-:W-:-:S14]  /*5960*/  DSETP.GEU.AND P0, PT, |R22|, UR6, PT ;  /* 0x0000000616007e2a */ /* 0x008fdc000bf0e200 */
[----:B------:R-:W-:Y:S05]  /*5970*/  @!P0 BRA `(.L_x_331) ;  /* 0x0000003800408947 */ /* 0x000fea0003800000 */
[----:B------:R-:W-:-:S09]  /*5980*/  UISETP.GE.U32.AND UP0, UPT, UR5, UR26, UPT ;  /* 0x0000001a0500728c */ /* 0x000fd2000bf06070 */
[----:B------:R-:W-:Y:S05]  /*5990*/  BRA.U UP0, `(.L_x_378) ;  /* 0x0000003900147547 */ /* 0x000fea000b800000 */
[----:B------:R-:W-:Y:S01]  /*59a0*/  UISETP.GE.U32.AND UP0, UPT, UR24, 0xf, UPT ;  /* 0x0000000f1800788c */ /* 0x000fe2000bf06070 */
[----:B------:R-:W-:-:S08]  /*59b0*/  IMAD.U32 R0, RZ, RZ, UR5 ;  /* 0x00000005ff007e24 */ /* 0x000fd0000f8e00ff */
[----:B------:R-:W-:Y:S05]  /*59c0*/  BRA.U !UP0, `(.L_x_379) ;  /* 0x0000001508a07547 */ /* 0x000fea000b800000 */
[----:B------:R-:W1:Y:S01]  /*59d0*/  LDC.64 R20, c[0x0][0x380] ;  /* 0x0000e000ff147b82 */ /* 0x000e620000000a00 */
[----:B------:R-:W-:Y:S01]  /*59e0*/  MOV R0, UR5 ;  /* 0x0000000500007c02 */ /* 0x000fe20008000f00 */
[----:B------:R-:W3:Y:S01]  /*59f0*/  LDCU UR7, c[0x0][0x39c] ;  /* 0x00007380ff0777ac */ /* 0x000ee20008000800 */
[----:B------:R-:W-:-:S12]  /*5a00*/  ULOP3.LUT UR6, UR23, 0xfffffff0, URZ, 0xc0, !UPT ;  /* 0xfffffff017067892 */ /* 0x000fd8000f8ec0ff */
.L_x_396:
[----:B---3--:R-:W-:-:S04]  /*5a10*/  IMAD R31, R0, UR7, R6 ;  /* 0x00000007001f7c24 */ /* 0x008fc8000f8e0206 */
[----:B-1----:R-:W-:-:S05]  /*5a20*/  IMAD.WIDE.U32 R34, R31, 0x8, R20 ;  /* 0x000000081f227825 */ /* 0x002fca00078e0014 */
[----:B0-2---:R-:W2:Y:S01]  /*5a30*/  LDG.E.64 R14, desc[UR12][R34.64] ;  /* 0x0000000c220e7981 */ /* 0x005ea2000c1e1b00 */
[----:B------:R-:W0:Y:S01]  /*5a40*/  MUFU.RCP64H R11, R23 ;  /* 0x00000017000b7308 */ /* 0x000e220000001800 */
[----:B------:R-:W-:-:S06]  /*5a50*/  IMAD.MOV.U32 R10, RZ, RZ, 0x1 ;  /* 0x00000001ff0a7424 */ /* 0x000fcc00078e00ff */
[----:B0-----:R-:W-:-:S08]  /*5a60*/  DFMA R12, -R22, R10, 1 ;  /* 0x3ff00000160c742b */ /* 0x001fd0000000010a */
[----:B------:R-:W-:-:S08]  /*5a70*/  DFMA R12, R12, R12, R12 ;  /* 0x0000000c0c0c722b */ /* 0x000fd0000000000c */
[----:B------:R-:W-:-:S08]  /*5a80*/  DFMA R12, R10, R12, R10 ;  /* 0x0000000c0a0c722b */ /* 0x000fd0000000000a */
[----:B------:R-:W-:-:S08]  /*5a90*/  DFMA R10, -R22, R12, 1 ;  /* 0x3ff00000160a742b */ /* 0x000fd0000000010c */
[----:B------:R-:W-:-:S08]  /*5aa0*/  DFMA R10, R12, R10, R12 ;  /* 0x0000000a0c0a722b */ /* 0x000fd0000000000c */
[----:B--2---:R-:W-:Y:S01]  /*5ab0*/  DMUL R28, R14, R10 ;  /* 0x0000000a0e1c7228 */ /* 0x004fe20000000000 */
[----:B------:R-:W-:-:S07]  /*5ac0*/  FSETP.GEU.AND P1, PT, |R15|, 6.5827683646048100446e-37, PT ;  /* 0x036000000f00780b */ /* 0x000fce0003f2e200 */
        /* <DEDUP_REMOVED lines=9> */
.L_x_380:
[----:B------:R-:W-:Y:S01]  /*5b60*/  IADD3 R31, PT, PT, R31, UR7, RZ ;  /* 0x000000071f1f7c10 */ /* 0x000fe2000fffe0ff */
[----:B------:R0:W-:Y:S04]  /*5b70*/  STG.E.64 desc[UR12][R34.64], R28 ;  /* 0x0000001c22007986 */ /* 0x0001e8000c101b0c */
[----:B------:R-:W-:-:S05]  /*5b80*/  IMAD.WIDE.U32 R32, R31, 0x8, R20 ;  /* 0x000000081f207825 */ /* 0x000fca00078e0014 */
[----:B------:R-:W2:Y:S01]  /*5b90*/  LDG.E.64 R14, desc[UR12][R32.64] ;  /* 0x0000000c200e7981 */ /* 0x000ea2000c1e1b00 */
[----:B------:R-:W1:Y:S01]  /*5ba0*/  MUFU.RCP64H R11, R23 ;  /* 0x00000017000b7308 */ /* 0x000e620000001800 */
[----:B------:R-:W-:-:S06]  /*5bb0*/  IMAD.MOV.U32 R10, RZ, RZ, 0x1 ;  /* 0x00000001ff0a7424 */ /* 0x000fcc00078e00ff */
[----:B-1----:R-:W-:-:S08]  /*5bc0*/  DFMA R12, -R22, R10, 1 ;  /* 0x3ff00000160c742b */ /* 0x002fd0000000010a */
[----:B------:R-:W-:-:S08]  /*5bd0*/  DFMA R12, R12, R12, R12 ;  /* 0x0000000c0c0c722b */ /* 0x000fd0000000000c */
[----:B------:R-:W-:-:S08]  /*5be0*/  DFMA R12, R10, R12, R10 ;  /* 0x0000000c0a0c722b */ /* 0x000fd0000000000a */
[----:B------:R-:W-:-:S08]  /*5bf0*/  DFMA R10, -R22, R12, 1 ;  /* 0x3ff00000160a742b */ /* 0x000fd0000000010c */
[----:B------:R-:W-:-:S08]  /*5c00*/  DFMA R16, R12, R10, R12 ;  /* 0x0000000a0c10722b */ /* 0x000fd0000000000c */
[----:B--2---:R-:W-:Y:S01]  /*5c10*/  DMUL R10, R16, R14 ;  /* 0x0000000e100a7228 */ /* 0x004fe20000000000 */
[----:B------:R-:W-:-:S07]  /*5c20*/  FSETP.GEU.AND P1, PT, |R15|, 6.5827683646048100446e-37, PT ;  /* 0x036000000f00780b */ /* 0x000fce0003f2e200 */
[----:B------:R-:W-:-:S08]  /*5c30*/  DFMA R12, -R22, R10, R14 ;  /* 0x0000000a160c722b */ /* 0x000fd0000000010e */
[----:B0-----:R-:W-:-:S10]  /*5c40*/  DFMA R28, R16, R12, R10 ;  /* 0x0000000c101c722b */ /* 0x001fd4000000000a */
[----:B------:R-:W-:-:S05]  /*5c50*/  FFMA R9, RZ, R23, R29 ;  /* 0x00000017ff097223 */ /* 0x000fca000000001d */
[----:B------:R-:W-:-:S13]  /*5c60*/  FSETP.GT.AND P0, PT, |R9|, 1.469367938527859385e-39, PT ;  /* 0x001000000900780b */ /* 0x000fda0003f04200 */
[----:B------:R-:W-:Y:S05]  /*5c70*/  @P0 BRA P1, `(.L_x_381) ;  /* 0x0000000000100947 */ /* 0x000fea0000800000 */
[----:B------:R-:W-:Y:S01]  /*5c80*/  MOV R16, R22 ;  /* 0x0000001600107202 */ /* 0x000fe20000000f00 */
[----:B------:R-:W-:Y:S01]  /*5c90*/  IMAD.MOV.U32 R17, RZ, RZ, R23 ;  /* 0x000000ffff117224 */ /* 0x000fe200078e0017 */
[----:B------:R-:W-:-:S07]  /*5ca0*/  MOV R10, 0x5cc0 ;  /* 0x00005cc0000a7802 */ /* 0x000fce0000000f00 */
[----:B------:R-:W-:Y:S05]  /*5cb0*/  CALL.REL.NOINC `($__internal_8_$__cuda_sm20_div_rn_f64_full) ;  /* 0x0000003400807944 */ /* 0x000fea0003c00000 */
.L_x_381:
        /* <DEDUP_REMOVED lines=22> */
.L_x_382:
        /* <DEDUP_REMOVED lines=22> */
.L_x_383:
        /* <DEDUP_REMOVED lines=22> */
.L_x_384:
        /* <DEDUP_REMOVED lines=22> */
.L_x_385:
        /* <DEDUP_REMOVED lines=22> */
.L_x_386:
        /* <DEDUP_REMOVED lines=22> */
.L_x_387:
        /* <DEDUP_REMOVED lines=22> */
.L_x_388:
        /* <DEDUP_REMOVED lines=22> */
.L_x_389:
        /* <DEDUP_REMOVED lines=22> */
.L_x_390:
        /* <DEDUP_REMOVED lines=22> */
.L_x_391:
        /* <DEDUP_REMOVED lines=22> */
.L_x_392:
        /* <DEDUP_REMOVED lines=22> */
.L_x_393:
        /* <DEDUP_REMOVED lines=22> */
.L_x_394:
        /* <DEDUP_REMOVED lines=22> */
.L_x_395:
[----:B------:R-:W-:Y:S01]  /*7000*/  IADD3 R0, PT, PT, R0, 0x10, RZ ;  /* 0x0000001000007810 */ /* 0x000fe20007ffe0ff */
[----:B------:R4:W-:Y:S04]  /*7010*/  STG.E.64 desc[UR12][R30.64], R28 ;  /* 0x0000001c1e007986 */ /* 0x0009e8000c101b0c */
[----:B------:R-:W-:-:S05]  /*7020*/  VIADD R9, R0, UR22 ;  /* 0x0000001600097c36 */ /* 0x000fca0008000000 */
[----:B------:R-:W-:-:S13]  /*7030*/  ISETP.NE.AND P0, PT, R9, UR6, PT ;  /* 0x0000000609007c0c */ /* 0x000fda000bf05270 */
[----:B----4-:R-:W-:Y:S05]  /*7040*/  @P0 BRA `(.L_x_396) ;  /* 0xffffffe800700947 */ /* 0x010fea000383ffff */
.L_x_379:
[----:B------:R-:W-:-:S09]  /*7050*/  ULOP3.LUT UP0, URZ, UR23, 0xf, URZ, 0xc0, !UPT ;  /* 0x0000000f17ff7892 */ /* 0x000fd2000f80c0ff */
[----:B------:R-:W-:Y:S05]  /*7060*/  BRA.U !UP0, `(.L_x_397) ;  /* 0x0000001508e07547 */ /* 0x000fea000b800000 */
[----:B------:R-:W-:-:S04]  /*7070*/  UIADD3 UR6, UPT, UPT, UR10, -0x1, URZ ;  /* 0xffffffff0a067890 */ /* 0x000fc8000fffe0ff */
[----:B------:R-:W-:-:S09]  /*7080*/  UISETP.GE.U32.AND UP0, UPT, UR6, 0x7, UPT ;  /* 0x000000070600788c */ /* 0x000fd2000bf06070 */
[----:B------:R-:W-:Y:S05]  /*7090*/  BRA.U !UP0, `(.L_x_398) ;  /* 0x0000000d08047547 */ /* 0x000fea000b800000 */
[----:B------:R-:W1:Y:S01]  /*70a0*/  LDC.64 R32, c[0x0][0x380] ;  /* 0x0000e000ff207b82 */ /* 0x000e620000000a00 */
[----:B------:R-:W3:Y:S02]  /*70b0*/  LDCU UR6, c[0x0][0x39c] ;  /* 0x00007380ff0677ac */ /* 0x000ee40008000800 */
[----:B---3--:R-:W-:-:S04]  /*70c0*/  IMAD R20, R0, UR6, R6 ;  /* 0x0000000600147c24 */ /* 0x008fc8000f8e0206 */
[----:B-1----:R-:W-:-:S05]  /*70d0*/  IMAD.WIDE.U32 R32, R20, 0x8, R32 ;  /* 0x0000000814207825 */ /* 0x002fca00078e0020 */
[----:B0-2---:R-:W2:Y:S01]  /*70e0*/  LDG.E.64 R14, desc[UR12][R32.64] ;  /* 0x0000000c200e7981 */ /* 0x005ea2000c1e1b00 */
[----:B------:R-:W0:Y:S01]  /*70f0*/  MUFU.RCP64H R11, R23 ;  /* 0x00000017000b7308 */ /* 0x000e220000001800 */
[----:B------:R-:W-:-:S06]  /*7100*/  MOV R10, 0x1 ;  /* 0x00000001000a7802 */ /* 0x000fcc0000000f00 */
        /* <DEDUP_REMOVED lines=16> */
.L_x_399:
[----:B------:R-:W0:Y:S01]  /*7210*/  LDC.64 R30, c[0x0][0x380] ;  /* 0x0000e000ff1e7b82 */ /* 0x000e220000000a00 */
[----:B------:R-:W1:Y:S01]  /*7220*/  LDCU UR6, c[0x0][0x39c] ;  /* 0x00007380ff0677ac */ /* 0x000e620008000800 */
[----:B------:R2:W-:Y:S01]  /*7230*/  STG.E.64 desc[UR12][R32.64], R28 ;  /* 0x0000001c20007986 */ /* 0x0005e2000c101b0c */
[----:B-1----:R-:W-:-:S04]  /*7240*/  VIADD R20, R20, UR6 ;  /* 0x0000000614147c36 */ /* 0x002fc80008000000 */
[----:B0-----:R-:W-:-:S05]  /*7250*/  IMAD.WIDE.U32 R30, R20, 0x8, R30 ;  /* 0x00000008141e7825 */ /* 0x001fca00078e001e */
[----:B------:R-:W3:Y:S01]  /*7260*/  LDG.E.64 R14, desc[UR12][R30.64] ;  /* 0x0000000c1e0e7981 */ /* 0x000ee2000c1e1b00 */
[----:B------:R-:W0:Y:S01]  /*7270*/  MUFU.RCP64H R11, R23 ;  /* 0x00000017000b7308 */ /* 0x000e220000001800 */
[----:B------:R-:W-:-:S06]  /*7280*/  MOV R10, 0x1 ;  /* 0x00000001000a7802 */ /* 0x000fcc0000000f00 */
[----:B0-----:R-:W-:-:S08]  /*7290*/  DFMA R12, -R22, R10, 1 ;  /* 0x3ff00000160c742b */ /* 0x001fd0000000010a */
[----:B------:R-:W-:-:S08]  /*72a0*/  DFMA R12, R12, R12, R12 ;  /* 0x0000000c0c0c722b */ /* 0x000fd0000000000c */
[----:B------:R-:W-:-:S08]  /*72b0*/  DFMA R12, R10, R12, R10 ;  /* 0x0000000c0a0c722b */ /* 0x000fd0000000000a */
[----:B------:R-:W-:-:S08]  /*72c0*/  DFMA R10, -R22, R12, 1 ;  /* 0x3ff00000160a742b */ /* 0x000fd0000000010c */
[----:B------:R-:W-:-:S08]  /*72d0*/  DFMA R16, R12, R10, R12 ;  /* 0x0000000a0c10722b */ /* 0x000fd0000000000c */
[----:B---3--:R-:W-:Y:S01]  /*72e0*/  DMUL R10, R16, R14 ;  /* 0x0000000e100a7228 */ /* 0x008fe20000000000 */
[----:B------:R-:W-:-:S07]  /*72f0*/  FSETP.GEU.AND P1, PT, |R15|, 6.5827683646048100446e-37, PT ;  /* 0x036000000f00780b */ /* 0x000fce0003f2e200 */
[----:B------:R-:W-:-:S08]  /*7300*/  DFMA R12, -R22, R10, R14 ;  /* 0x0000000a160c722b */ /* 0x000fd0000000010e */
[----:B--2---:R-:W-:-:S10]  /*7310*/  DFMA R28, R16, R12, R10 ;  /* 0x0000000c101c722b */ /* 0x004fd4000000000a */
[----:B------:R-:W-:-:S05]  /*7320*/  FFMA R9, RZ, R23, R29 ;  /* 0x00000017ff097223 */ /* 0x000fca000000001d */
[----:B------:R-:W-:-:S13]  /*7330*/  FSETP.GT.AND P0, PT, |R9|, 1.469367938527859385e-39, PT ;  /* 0x001000000900780b */ /* 0x000fda0003f04200 */
[----:B------:R-:W-:Y:S05]  /*7340*/  @P0 BRA P1, `(.L_x_400) ;  /* 0x0000000000100947 */ /* 0x000fea0000800000 */
[----:B------:R-:W-:Y:S01]  /*7350*/  IMAD.MOV.U32 R16, RZ, RZ, R22 ;  /* 0x000000ffff107224 */ /* 0x000fe200078e0016 */
[----:B------:R-:W-:Y:S02]  /*7360*/  MOV R17, R23 ;  /* 0x0000001700117202 */ /* 0x000fe40000000f00 */
[----:B------:R-:W-:-:S07]  /*7370*/  MOV R10, 0x7390 ;  /* 0x00007390000a7802 */ /* 0x000fce0000000f00 */
[----:B------:R-:W-:Y:S05]  /*7380*/  CALL.REL.NOINC `($__internal_8_$__cuda_sm20_div_rn_f64_full) ;  /* 0x0000001c00cc7944 */ /* 0x000fea0003c00000 */
.L_x_400:
        /* <DEDUP_REMOVED lines=24> */
.L_x_401:
        /* <DEDUP_REMOVED lines=24> */
.L_x_402:
        /* <DEDUP_REMOVED lines=24> */
.L_x_403:
        /* <DEDUP_REMOVED lines=24> */
.L_x_404:
        /* <DEDUP_REMOVED lines=24> */
.L_x_405:
        /* <DEDUP_REMOVED lines=24> */
.L_x_406:
[----:B------:R1:W-:Y:S01]  /*7c90*/  STG.E.64 desc[UR12][R20.64], R28 ;  /* 0x0000001c14007986 */ /* 0x0003e2000c101b0c */
[----:B------:R-:W-:-:S07]  /*7ca0*/  VIADD R0, R0, 0x8 ;  /* 0x0000000800007836 */ /* 0x000fce0000000000 */
.L_x_398:
[----:B------:R-:W-:-:S09]  /*7cb0*/  ULOP3.LUT UP0, URZ, UR10, 0x7, URZ, 0xc0, !UPT ;  /* 0x000000070aff7892 */ /* 0x000fd2000f80c0ff */
[----:B------:R-:W-:Y:S05]  /*7cc0*/  BRA.U !UP0, `(.L_x_397) ;  /* 0x0000000908c87547 */ /* 0x000fea000b800000 */
[----:B------:R-:W-:Y:S02]  /*7cd0*/  ISETP.GE.U32.AND P0, PT, R2, 0x3, PT ;  /* 0x000000030200780c */ /* 0x000fe40003f06070 */
[----:B------:R-:W-:-:S11]  /*7ce0*/  LOP3.LUT R4, R4, 0x3, RZ, 0xc0, !PT ;  /* 0x0000000304047812 */ /* 0x000fd600078ec0ff */
[----:B------:R-:W-:Y:S05]  /*7cf0*/  @!P0 BRA `(.L_x_407) ;  /* 0x0000000400848947 */ /* 0x000fea0003800000 */
[----:B------:R-:W3:Y:S01]  /*7d00*/  LDC.64 R30, c[0x0][0x380] ;  /* 0x0000e000ff1e7b82 */ /* 0x000ee20000000a00 */
[----:B------:R-:W4:Y:S02]  /*7d10*/  LDCU UR6, c[0x0][0x39c] ;  /* 0x00007380ff0677ac */ /* 0x000f240008000800 */
[----:B----4-:R-:W-:-:S04]  /*7d20*/  IMAD R2, R0, UR6, R6 ;  /* 0x0000000600027c24 */ /* 0x010fc8000f8e0206 */
[----:B---3--:R-:W-:-:S05]  /*7d30*/  IMAD.WIDE.U32 R30, R2, 0x8, R30 ;  /* 0x00000008021e7825 */ /* 0x008fca00078e001e */
[----:B0-2---:R-:W1:Y:S01]  /*7d40*/  LDG.E.64 R14, desc[UR12][R30.64] ;  /* 0x0000000c1e0e7981 */ /* 0x005e62000c1e1b00 */
[----:B------:R-:W0:Y:S01]  /*7d50*/  MUFU.RCP64H R11, R23 ;  /* 0x00000017000b7308 */ /* 0x000e220000001800 */
[----:B------:R-:W-:-:S06]  /*7d60*/  MOV R10, 0x1 ;  /* 0x00000001000a7802 */ /* 0x000fcc0000000f00 */
[----:B0-----:R-:W-:-:S08]  /*7d70*/  DFMA R12, -R22, R10, 1 ;  /* 0x3ff00000160c742b */ /* 0x001fd0000000010a */
[----:B------:R-:W-:-:S08]  /*7d80*/  DFMA R12, R12, R12, R12 ;  /* 0x0000000c0c0c722b */ /* 0x000fd0000000000c */
[----:B------:R-:W-:-:S08]  /*7d90*/  DFMA R12, R10, R12, R10 ;  /* 0x0000000c0a0c722b */ /* 0x000fd0000000000a */
[----:B------:R-:W-:-:S08]  /*7da0*/  DFMA R10, -R22, R12, 1 ;  /* 0x3ff00000160a742b */ /* 0x000fd0000000010c */
[----:B------:R-:W-:-:S08]  /*7db0*/  DFMA R12, R12, R10, R12 ;  /* 0x0000000a0c0c722b */ /* 0x000fd0000000000c */
[----:B-1----:R-:W-:Y:S01]  /*7dc0*/  DMUL R28, R12, R14 ;  /* 0x0000000e0c1c7228 */ /* 0x002fe20000000000 */
        /* <DEDUP_REMOVED lines=10> */
.L_x_408:
        /* <DEDUP_REMOVED lines=24> */
.L_x_409:
        /* <DEDUP_REMOVED lines=24> */
.L_x_410:
        /* <DEDUP_REMOVED lines=24> */
.L_x_411:
[----:B------:R3:W-:Y:S01]  /*82f0*/  STG.E.64 desc[UR12][R20.64], R28 ;  /* 0x0000001c14007986 */ /* 0x0007e2000c101b0c */
[----:B------:R-:W-:-:S07]  /*8300*/  VIADD R0, R0, 0x4 ;  /* 0x0000000400007836 */ /* 0x000fce0000000000 */
.L_x_407:
[----:B------:R-:W-:-:S13]  /*8310*/  ISETP.NE.AND P0, PT, R4, RZ, PT ;  /* 0x000000ff0400720c */ /* 0x000fda0003f05270 */
[----:B------:R-:W-:Y:S05]  /*8320*/  @!P0 BRA `(.L_x_397) ;  /* 0x0000000400308947 */ /* 0x000fea0003800000 */
[----:B-1-3--:R-:W1:Y:S01]  /*8330*/  LDC.64 R20, c[0x0][0x380] ;  /* 0x0000e000ff147b82 */ /* 0x00ae620000000a00 */
        /* <DEDUP_REMOVED lines=22> */
.L_x_412:
[----:B------:R4:W-:Y:S01]  /*84a0*/  STG.E.64 desc[UR12][R20.64], R28 ;  /* 0x0000001c14007986 */ /* 0x0009e2000c101b0c */
[----:B------:R-:W-:-:S13]  /*84b0*/  ISETP.NE.AND P0, PT, R4, 0x1, PT ;  /* 0x000000010400780c */ /* 0x000fda0003f05270 */
[----:B----4-:R-:W-:Y:S05]  /*84c0*/  @!P0 BRA `(.L_x_397) ;  /* 0x0000000000c88947 */ /* 0x010fea0003800000 */
[----:B------:R-:W0:Y:S01]  /*84d0*/  LDC.64 R20, c[0x0][0x380] ;  /* 0x0000e000ff147b82 */ /* 0x000e220000000a00 */
[----:B------:R-:W1:Y:S02]  /*84e0*/  LDCU UR6, c[0x0][0x39c] ;  /* 0x00007380ff0677ac */ /* 0x000e640008000800 */
[----:B-1----:R-:W-:-:S04]  /*84f0*/  VIADD R0, R0, UR6 ;  /* 0x0000000600007c36 */ /* 0x002fc80008000000 */
[----:B0-----:R-:W-:-:S05]  /*8500*/  IMAD.WIDE.U32 R20, R0, 0x8, R20 ;  /* 0x0000000800147825 */ /* 0x001fca00078e0014 */
[----:B------:R-:W2:Y:S01]  /*8510*/  LDG.E.64 R14, desc[UR12][R20.64] ;  /* 0x0000000c140e7981 */ /* 0x000ea2000c1e1b00 */
        /* <DEDUP_REMOVED lines=18> */
.L_x_413:
        /* <DEDUP_REMOVED lines=26> */
.L_x_414:
[----:B------:R4:W-:Y:S02]  /*87e0*/  STG.E.64 desc[UR12][R20.64], R28 ;  /* 0x0000001c14007986 */ /* 0x0009e4000c101b0c */
.L_x_397:
[----:B------:R-:W5:Y:S02]  /*87f0*/  LDC R9, c[0x0][0x39c] ;  /* 0x0000e700ff097b82 */ /* 0x000f640000000800 */
[----:B-----5:R-:W-:-:S13]  /*8800*/  ISETP.LE.U32.AND P0, PT, R9, UR5, PT ;  /* 0x0000000509007c0c */ /* 0x020fda000bf03070 */
[----:B------:R-:W-:Y:S05]  /*8810*/  @P0 BRA `(.L_x_378) ;  /* 0x0000000800740947 */ /* 0x000fea0003800000 */
[----:B------:R-:W-:Y:S02]  /*8820*/  LOP3.LUT R0, RZ, R7, RZ, 0x33, !PT ;  /* 0x00000007ff007212 */ /* 0x000fe400078e33ff */
[----:B------:R-:W-:Y:S01]  /*8830*/  IADD3 R4, PT, PT, -R6, -0x2, R9 ;  /* 0xfffffffe06047810 */ /* 0x000fe20007ffe109 */
[----:B------:R-:W-:Y:S02]  /*8840*/  IMAD.U32 R9, RZ, RZ, UR5 ;  /* 0x00000005ff097e24 */ /* 0x000fe4000f8e00ff */
[----:B------:R-:W-:Y:S01]  /*8850*/  VIADD R0, R0, UR19 ;  /* 0x0000001300007c36 */ /* 0x000fe20008000000 */
[----:B------:R-:W-:-:S04]  /*8860*/  ISETP.GE.U32.AND P0, PT, R4, 0x7, PT ;  /* 0x000000070400780c */ /* 0x000fc80003f06070 */
[----:B------:R-:W-:-:S04]  /*8870*/  LOP3.LUT R0, R0, 0xffff, RZ, 0xc0, !PT ;  /* 0x0000ffff00007812 */ /* 0x000fc800078ec0ff */
[----:B------:R-:W-:-:S04]  /*8880*/  LOP3.LUT R2, R0, 0x7, RZ, 0xc0, !PT ;  /* 0x0000000700027812 */ /* 0x000fc800078ec0ff */
[----:B------:R-:W-:-:S04]  /*8890*/  IADD3 R2, PT, PT, R2, -0x1, RZ ;  /* 0xffffffff02027810 */ /* 0x000fc80007ffe0ff */
[----:B------:R-:W-:Y:S02]  /*88a0*/  ISETP.GE.U32.AND P1, PT, R2, 0x3, PT ;  /* 0x000000030200780c */ /* 0x000fe40003f26070 */
[----:B------:R-:W-:-:S04]  /*88b0*/  IADD3 R2, PT, PT, -R6, UR14, RZ ;  /* 0x0000000e06027c10 */ /* 0x000fc8000fffe1ff */
[----:B------:R-:W-:-:S07]  /*88c0*/  LOP3.LUT R4, R2, 0xfffffff8, RZ, 0xc0, !PT ;  /* 0xfffffff802047812 */ /* 0x000fce00078ec0ff */
.L_x_419:
[----:B0-2---:R-:W0:Y:S08]  /*88d0*/  LDC.64 R12, c[0x0][0x398] ;  /* 0x0000e600ff0c7b82 */ /* 0x005e300000000a00 */
[----:B------:R-:W2:Y:S01]  /*88e0*/  LDC.64 R14, c[0x0][0x380] ;  /* 0x0000e000ff0e7b82 */ /* 0x000ea20000000a00 */
[----:B0----5:R-:W-:-:S04]  /*88f0*/  IMAD R17, R9, R13, R6 ;  /* 0x0000000d09117224 */ /* 0x021fc800078e0206 */
[----:B--2---:R-:W-:-:S06]  /*8900*/  IMAD.WIDE.U32 R16, R17, 0x8, R14 ;  /* 0x0000000811107825 */ /* 0x004fcc00078e000e */
[----:B------:R-:W5:Y:S01]  /*8910*/  LDG.E.64 R16, desc[UR12][R16.64] ;  /* 0x0000000c10107981 */ /* 0x000f62000c1e1b00 */
[----:B------:R-:W-:Y:S01]  /*8920*/  MOV R10, R9 ;  /* 0x00000009000a7202 */ /* 0x000fe20000000f00 */
[----:B------:R-:W-:Y:S01]  /*8930*/  VIADD R9, R9, 0x1 ;  /* 0x0000000109097836 */ /* 0x000fe20000000000 */
[----:B------:R-:W-:Y:S02]  /*8940*/  LOP3.LUT P4, RZ, R2, 0x7, RZ, 0xc0, !PT ;  /* 0x0000000702ff7812 */ /* 0x000fe4000788c0ff */
[----:B------:R-:W-:Y:S02]  /*8950*/  MOV R11, UR5 ;  /* 0x00000005000b7c02 */ /* 0x000fe40008000f00 */
[----:B------:R-:W-:Y:S01]  /*8960*/  ISETP.NE.AND P2, PT, R9, R12, PT ;  /* 0x0000000c0900720c */ /* 0x000fe20003f45270 */
[----:B------:R-:W-:-:S12]  /*8970*/  @!P0 BRA `(.L_x_415) ;  /* 0x0000000400148947 */ /* 0x000fd80003800000 */
[----:B------:R-:W-:-:S07]  /*8980*/  IMAD.U32 R11, RZ, RZ, UR5 ;  /* 0x00000005ff0b7e24 */ /* 0x000fce000f8e00ff */
.L_x_416:
[-CC-:B------:R-:W-:Y:S02]  /*8990*/  IMAD R33, R6, R13.reuse, R11.reuse ;  /* 0x0000000d06217224 */ /* 0x180fe400078e020b */
[----:B------:R-:W-:Y:S02]  /*89a0*/  IMAD R35, R10, R13, R11 ;  /* 0x0000000d0a237224 */ /* 0x000fe400078e020b */
[----:B01-34-:R-:W-:-:S04]  /*89b0*/  IMAD.WIDE.U32 R20, R33, 0x8, R14 ;  /* 0x0000000821147825 */ /* 0x01bfc800078e000e */
[----:B------:R-:W-:Y:S01]  /*89c0*/  IMAD.WIDE.U32 R30, R35, 0x8, R14 ;  /* 0x00000008231e7825 */ /* 0x000fe200078e000e */
[----:B------:R-:W2:Y:S04]  /*89d0*/  LDG.E.64 R18, desc[UR12][R20.64] ;  /* 0x0000000c14127981 */ /* 0x000ea8000c1e1b00 */
[----:B------:R-:W2:Y:S01]  /*89e0*/  LDG.E.64 R22, desc[UR12][R30.64] ;  /* 0x0000000c1e167981 */ /* 0x000ea2000c1e1b00 */
[----:B------:R-:W-:Y:S01]  /*89f0*/  IADD3 R25, PT, PT, R33, 0x1, RZ ;  /* 0x0000000121197810 */ /* 0x000fe20007ffe0ff */
[----:B------:R-:W-:-:S04]  /*8a00*/  VIADD R29, R35, 0x1 ;  /* 0x00000001231d7836 */ /* 0x000fc80000000000 */
[----:B------:R-:W-:Y:S01]  /*8a10*/  IMAD.WIDE.U32 R28, R29, 0x8, R14 ;  /* 0x000000081d1c7825 */ /* 0x000fe200078e000e */
[----:B--2--5:R-:W-:-:S03]  /*8a20*/  DFMA R22, -R16, R18, R22 ;  /* 0x000000121016722b */ /* 0x024fc60000000116 */
[----:B------:R-:W-:-:S04]  /*8a30*/  IMAD.WIDE.U32 R18, R25, 0x8, R14 ;  /* 0x0000000819127825 */ /* 0x000fc800078e000e */
[----:B------:R0:W-:Y:S04]  /*8a40*/  STG.E.64 desc[UR12][R30.64], R22 ;  /* 0x000000161e007986 */ /* 0x0001e8000c101b0c */
[----:B------:R-:W2:Y:S04]  /*8a50*/  LDG.E.64 R18, desc[UR12][R18.64] ;  /* 0x0000000c12127981 */ /* 0x000ea8000c1e1b00 */
[----:B------:R-:W2:Y:S01]  /*8a60*/  LDG.E.64 R26, desc[UR12][R28.64] ;  /* 0x0000000c1c1a7981 */ /* 0x000ea2000c1e1b00 */
[----:B------:R-:W-:Y:S01]  /*8a70*/  IADD3 R25, PT, PT, R33, 0x2, RZ ;  /* 0x0000000221197810 */ /* 0x000fe20007ffe0ff */
[----:B------:R-:W-:-:S04]  /*8a80*/  VIADD R37, R35, 0x2 ;  /* 0x0000000223257836 */ /* 0x000fc80000000000 */
[----:B------:R-:W-:-:S04]  /*8a90*/  IMAD.WIDE.U32 R20, R25, 0x8, R14 ;  /* 0x0000000819147825 */ /* 0x000fc800078e000e */
[----:B------:R-:W-:Y:S01]  /*8aa0*/  IMAD.WIDE.U32 R24, R37, 0x8, R14 ;  /* 0x0000000825187825 */ /* 0x000fe200078e000e */
[----:B--2---:R-:W-:-:S07]  /*8ab0*/  DFMA R26, -R16, R18, R26 ;  /* 0x00000012101a722b */ /* 0x004fce000000011a */
[----:B------:R1:W-:Y:S04]  /*8ac0*/  STG.E.64 desc[UR12][R28.64], R26 ;  /* 0x0000001a1c007986 */ /* 0x0003e8000c101b0c */
[----:B------:R-:W2:Y:S04]  /*8ad0*/  LDG.E.64 R20, desc[UR12][R20.64] ;  /* 0x0000000c14147981 */ /* 0x000ea8000c1e1b00 */
[----:B------:R-:W2:Y:S01]  /*8ae0*/  LDG.E.64 R36, desc[UR12][R24.64] ;  /* 0x0000000c18247981 */ /* 0x000ea2000c1e1b00 */
[----:B0-----:R-:W-:Y:S01]  /*8af0*/  IADD3 R31, PT, PT, R33, 0x3, RZ ;  /* 0x00000003211f7810 */ /* 0x001fe20007ffe0ff */
[----:B------:R-:W-:-:S04]  /*8b00*/  VIADD R30, R35, 0x3 ;  /* 0x00000003231e7836 */ /* 0x000fc80000000000 */
[----:B------:R-:W-:-:S04]  /*8b10*/  IMAD.WIDE.U32 R18, R31, 0x8, R14 ;  /* 0x000000081f127825 */ /* 0x000fc800078e000e */
[----:B------:R-:W-:Y:S01]  /*8b20*/  IMAD.WIDE.U32 R30, R30, 0x8, R14 ;  /* 0x000000081e1e7825 */ /* 0x000fe200078e000e */
[----:B--2---:R-:W-:-:S07]  /*8b30*/  DFMA R22, -R16, R20, R36 ;  /* 0x000000141016722b */ /* 0x004fce0000000124 */
[----:B------:R0:W-:Y:S04]  /*8b40*/  STG.E.64 desc[UR12][R24.64], R22 ;  /* 0x0000001618007986 */ /* 0x0001e8000c101b0c */
[----:B------:R-:W2:Y:S04]  /*8b50*/  LDG.E.64 R18, desc[UR12][R18.64] ;  /* 0x0000000c12127981 */ /* 0x000ea8000c1e1b00 */
[----:B------:R-:W2:Y:S01]  /*8b60*/  LDG.E.64 R36, desc[UR12][R30.64] ;  /* 0x0000000c1e247981 */ /* 0x000ea2000c1e1b00 */
[----:B-1----:R-:W-:Y:S01]  /*8b70*/  IADD3 R29, PT, PT, R33, 0x4, RZ ;  /* 0x00000004211d7810 */ /* 0x002fe20007ffe0ff */
        /* <DEDUP_REMOVED lines=31> */
[----:B------:R-:W-:-:S05]  /*8d70*/  IADD3 R11, PT, PT, R11, 0x8, RZ ;  /* 0x000000080b0b7810 */ /* 0x000fca0007ffe0ff */
[----:B-1----:R-:W-:-:S05]  /*8d80*/  VIADD R19, R11, UR22 ;  /* 0x000000160b137c36 */ /* 0x002fca0008000000 */
[----:B------:R-:W-:Y:S01]  /*8d90*/  ISETP.NE.AND P3, PT, R19, R4, PT ;  /* 0x000000041300720c */ /* 0x000fe20003f65270 */
[----:B--2---:R-:W-:-:S07]  /*8da0*/  DFMA R24, -R16, R22, R24 ;  /* 0x000000161018722b */ /* 0x004fce0000000118 */
[----:B------:R0:W-:Y:S05]  /*8db0*/  STG.E.64 desc[UR12][R20.64], R24 ;  /* 0x0000001814007986 */ /* 0x0001ea000c101b0c */
[----:B------:R-:W-:Y:S05]  /*8dc0*/  @P3 BRA `(.L_x_416) ;  /* 0xfffffff800f03947 */ /* 0x000fea000383ffff */
.L_x_415:
[----:B------:R-:W-:Y:S05]  /*8dd0*/  @!P4 BRA `(.L_x_417) ;  /* 0x000000040000c947 */ /* 0x000fea0003800000 */
[----:B------:R-:W-:Y:S01]  /*8de0*/  LOP3.LUT P3, RZ, R0, 0x3, RZ, 0xc0, !PT ;  /* 0x0000000300ff7812 */ /* 0x000fe2000786c0ff */
[----:B------:R-:W-:-:S12]  /*8df0*/  @!P1 BRA `(.L_x_418) ;  /* 0x0000000000849947 */ /* 0x000fd80003800000 */
[-CC-:B------:R-:W-:Y:S02]  /*8e00*/  IMAD R33, R6, R13.reuse, R11.reuse ;  /* 0x0000000d06217224 */ /* 0x180fe400078e020b */
[----:B0-----:R-:W-:Y:S02]  /*8e10*/  IMAD R37, R10, R13, R11 ;  /* 0x0000000d0a257224 */ /* 0x001fe400078e020b */
[----:B-1-34-:R-:W-:-:S04]  /*8e20*/  IMAD.WIDE.U32 R28, R33, 0x8, R14 ;  /* 0x00000008211c7825 */ /* 0x01afc800078e000e */
        /* <DEDUP_REMOVED lines=17> */
[----:B------:R-:W3:Y:S04]  /*8f40*/  LDG.E.64 R28, desc[UR12][R28.64] ;  /* 0x0000000c1c1c7981 */ /* 0x000ee8000c1e1b00 */
[----:B------:R-:W3:Y:S01]  /*8f50*/  LDG.E.64 R34, desc[UR12][R30.64] ;  /* 0x0000000c1e227981 */ /* 0x000ee2000c1e1b00 */
[----:B0-----:R-:W-:Y:S01]  /*8f60*/  IADD3 R23, PT, PT, R33, 0x3, RZ ;  /* 0x0000000321177810 */ /* 0x001fe20007ffe0ff */
[----:B------:R-:W-:-:S04]  /*8f70*/  VIADD R21, R37, 0x3 ;  /* 0x0000000325157836 */ /* 0x000fc80000000000 */
[----:B------:R-:W-:-:S04]  /*8f80*/  IMAD.WIDE.U32 R22, R23, 0x8, R14 ;  /* 0x0000000817167825 */ /* 0x000fc800078e000e */
[----:B------:R-:W-:Y:S01]  /*8f90*/  IMAD.WIDE.U32 R20, R21, 0x8, R14 ;  /* 0x0000000815147825 */ /* 0x000fe200078e000e */
[----:B---3--:R-:W-:-:S07]  /*8fa0*/  DFMA R34, -R16, R28, R34 ;  /* 0x0000001c1022722b */ /* 0x008fce0000000122 */
[----:B------:R2:W-:Y:S04]  /*8fb0*/  STG.E.64 desc[UR12][R30.64], R34 ;  /* 0x000000221e007986 */ /* 0x0005e8000c101b0c */
[----:B------:R-:W3:Y:S04]  /*8fc0*/  LDG.E.64 R22, desc[UR12][R22.64] ;  /* 0x0000000c16167981 */ /* 0x000ee8000c1e1b00 */
[----:B------:R-:W3:Y:S01]  /*8fd0*/  LDG.E.64 R24, desc[UR12][R20.64] ;  /* 0x0000000c14187981 */ /* 0x000ee2000c1e1b00 */
[----:B------:R-:W-:Y:S01]  /*8fe0*/  IADD3 R11, PT, PT, R11, 0x4, RZ ;  /* 0x000000040b0b7810 */ /* 0x000fe20007ffe0ff */
[----:B---3--:R-:W-:-:S07]  /*8ff0*/  DFMA R24, -R16, R22, R24 ;  /* 0x000000161018722b */ /* 0x008fce0000000118 */
[----:B------:R2:W-:Y:S04]  /*9000*/  STG.E.64 desc[UR12][R20.64], R24 ;  /* 0x0000001814007986 */ /* 0x0005e8000c101b0c */
.L_x_418:
[----:B------:R-:W-:Y:S05]  /*9010*/  @!P3 BRA `(.L_x_417) ;  /* 0x000000000070b947 */ /* 0x000fea0003800000 */
[----:B------:R-:W-:-:S04]  /*9020*/  LOP3.LUT R12, R3, 0x3, RZ, 0xc0, !PT ;  /* 0x00000003030c7812 */ /* 0x000fc800078ec0ff */
[----:B------:R-:W-:-:S13]  /*9030*/  ISETP.NE.AND P3, PT, R12, 0x1, PT ;  /* 0x000000010c00780c */ /* 0x000fda0003f65270 */
[-CC-:B0-2---:R-:W-:Y:S02]  /*9040*/  @P3 IMAD R25, R6, R13.reuse, R11.reuse ;  /* 0x0000000d06193224 */ /* 0x185fe400078e020b */
[----:B------:R-:W-:Y:S02]  /*9050*/  @P3 IMAD R27, R10, R13, R11 ;  /* 0x0000000d0a1b3224 */ /* 0x000fe400078e020b */
[----:B-1-34-:R-:W-:-:S04]  /*9060*/  @P3 IMAD.WIDE.U32 R28, R25, 0x8, R14 ;  /* 0x00000008191c3825 */ /* 0x01afc800078e000e */
[----:B------:R-:W-:Y:S01]  /*9070*/  @P3 IMAD.WIDE.U32 R18, R27, 0x8, R14 ;  /* 0x000000081b123825 */ /* 0x000fe200078e000e */
[----:B------:R-:W2:Y:S04]  /*9080*/  @P3 LDG.E.64 R20, desc[UR12][R28.64] ;  /* 0x0000000c1c143981 */ /* 0x000ea8000c1e1b00 */
[----:B------:R-:W2:Y:S01]  /*9090*/  @P3 LDG.E.64 R22, desc[UR12][R18.64] ;  /* 0x0000000c12163981 */ /* 0x000ea2000c1e1b00 */
[----:B------:R-:W-:Y:S01]  /*90a0*/  @P3 VIADD R25, R25, 0x1 ;  /* 0x0000000119193836 */ /* 0x000fe20000000000 */
[----:B------:R-:W-:-:S03]  /*90b0*/  @P3 IADD3 R31, PT, PT, R27, 0x1, RZ ;  /* 0x000000011b1f3810 */ /* 0x000fc60007ffe0ff */
[--C-:B------:R-:W-:Y:S01]  /*90c0*/  @P3 IMAD.WIDE.U32 R24, R25, 0x8, R14.reuse ;  /* 0x0000000819183825 */ /* 0x100fe200078e000e */
[----:B------:R-:W-:Y:S01]  /*90d0*/  LOP3.LUT P4, RZ, R3, 0x1, RZ, 0xc0, !PT ;  /* 0x0000000103ff7812 */ /* 0x000fe2000788c0ff */
[----:B--2--5:R-:W-:Y:S02]  /*90e0*/  @P3 DFMA R26, -R16, R20, R22 ;  /* 0x00000014101a322b */ /* 0x024fe40000000116 */
[----:B------:R-:W-:-:S05]  /*90f0*/  @P3 IMAD.WIDE.U32 R20, R31, 0x8, R14 ;  /* 0x000000081f143825 */ /* 0x000fca00078e000e */
[----:B------:R0:W-:Y:S04]  /*9100*/  @P3 STG.E.64 desc[UR12][R18.64], R26 ;  /* 0x0000001a12003986 */ /* 0x0001e8000c101b0c */
[----:B------:R-:W2:Y:S04]  /*9110*/  @P3 LDG.E.64 R24, desc[UR12][R24.64] ;  /* 0x0000000c18183981 */ /* 0x000ea8000c1e1b00 */
[----:B------:R-:W2:Y:S01]  /*9120*/  @P3 LDG.E.64 R22, desc[UR12][R20.64] ;  /* 0x0000000c14163981 */ /* 0x000ea2000c1e1b00 */
[----:B------:R-:W-:-:S04]  /*9130*/  @P3 VIADD R11, R11, 0x2 ;  /* 0x000000020b0b3836 */ /* 0x000fc80000000000 */
[-CC-:B------:R-:W-:Y:S02]  /*9140*/  @P4 IMAD R29, R10, R13.reuse, R11.reuse ;  /* 0x0000000d0a1d4224 */ /* 0x180fe400078e020b */
[----:B------:R-:W-:-:S04]  /*9150*/  @P4 IMAD R11, R6, R13, R11 ;  /* 0x0000000d060b4224 */ /* 0x000fc800078e020b */
[----:B------:R-:W-:-:S04]  /*9160*/  @P4 IMAD.WIDE.U32 R10, R11, 0x8, R14 ;  /* 0x000000080b0a4825 */ /* 0x000fc800078e000e */
[----:B------:R-:W-:Y:S01]  /*9170*/  @P4 IMAD.WIDE.U32 R14, R29, 0x8, R14 ;  /* 0x000000081d0e4825 */ /* 0x000fe200078e000e */
[----:B--2---:R-:W-:-:S07]  /*9180*/  @P3 DFMA R22, -R16, R24, R22 ;  /* 0x000000181016322b */ /* 0x004fce0000000116 */
[----:B------:R0:W-:Y:S04]  /*9190*/  @P3 STG.E.64 desc[UR12][R20.64], R22 ;  /* 0x0000001614003986 */ /* 0x0001e8000c101b0c */
[----:B------:R-:W2:Y:S04]  /*91a0*/  @P4 LDG.E.64 R10, desc[UR12][R10.64] ;  /* 0x0000000c0a0a4981 */ /* 0x000ea8000c1e1b00 */
[----:B------:R-:W2:Y:S02]  /*91b0*/  @P4 LDG.E.64 R12, desc[UR12][R14.64] ;  /* 0x0000000c0e0c4981 */ /* 0x000ea4000c1e1b00 */
[----:B--2---:R-:W-:-:S07]  /*91c0*/  @P4 DFMA R12, -R16, R10, R12 ;  /* 0x0000000a100c422b */ /* 0x004fce000000010c */
[----:B------:R0:W-:Y:S04]  /*91d0*/  @P4 STG.E.64 desc[UR12][R14.64], R12 ;  /* 0x0000000c0e004986 */ /* 0x0001e8000c101b0c */
.L_x_417:
[----:B------:R-:W-:Y:S05]  /*91e0*/  @P2 BRA `(.L_x_419) ;  /* 0xfffffff400b82947 */ /* 0x000fea000383ffff */
.L_x_378:
[----:B------:R-:W-:Y:S01]  /*91f0*/  UISETP.NE.AND UP0, UPT, UR5, UR11, UPT ;  /* 0x0000000b0500728c */ /* 0x000fe2000bf05270 */
[----:B------:R-:W-:Y:S01]  /*9200*/  IADD3 R5, PT, PT, R5, 0x1, RZ ;  /* 0x0000000105057810 */ /* 0x000fe20007ffe0ff */
[----:B------:R-:W-:Y:S01]  /*9210*/  VIADD R7, R7, 0x1 ;  /* 0x0000000107077836 */ /* 0x000fe20000000000 */
[----:B------:R-:W-:-:S06]  /*9220*/  IADD3 R8, PT, PT, R8, 0x1, RZ ;  /* 0x0000000108087810 */ /* 0x000fcc0007ffe0ff */
[----:B------:R-:W-:Y:S05]  /*9230*/  BRA.U UP0, `(.L_x_420) ;  /* 0xffffff9900847547 */ /* 0x000fea000b83ffff */
.L_x_329:
[----:B0-----:R-:W0:Y:S01]  /*9240*/  LDC.64 R2, c[0x0][0x390] ;  /* 0x0000e400ff027b82 */ /* 0x001e220000000a00 */
[----:B-1234-:R-:W-:-:S05]  /*9250*/  IMAD.U32 R5, RZ, RZ, UR4 ;  /* 0x00000004ff057e24 */ /* 0x01efca000f8e00ff */
[----:B0-----:R-:W-:Y:S01]  /*9260*/  STG.E desc[UR12][R2.64], R5 ;  /* 0x0000000502007986 */ /* 0x001fe2000c10190c */
[----:B------:R-:W-:Y:S05]  /*9270*/  EXIT ;  /* 0x000000000000794d */ /* 0x000fea0003800000 */
.L_x_331:
[----:B------:R-:W1:Y:S01]  /*9280*/  LDC.64 R2, c[0x0][0x3a0] ;  /* 0x0000e800ff027b82 */ /* 0x000e620000000a00 */
[----:B------:R-:W-:-:S05]  /*9290*/  MOV R5, 0x1 ;  /* 0x0000000100057802 */ /* 0x000fca0000000f00 */
[----:B-1----:R-:W-:Y:S01]  /*92a0*/  STG.E desc[UR12][R2.64], R5 ;  /* 0x0000000502007986 */ /* 0x002fe2000c10190c */
[----:B------:R-:W-:Y:S05]  /*92b0*/  EXIT ;  /* 0x000000000000794d */ /* 0x000fea0003800000 */
        .weak           $__internal_8_$__cuda_sm20_div_rn_f64_full
        .type           $__internal_8_$__cuda_sm20_div_rn_f64_full,@function
        .size           $__internal_8_$__cuda_sm20_div_rn_f64_full,(.L_x_622 - $__internal_8_$__cuda_sm20_div_rn_f64_full)
$__internal_8_$__cuda_sm20_div_rn_f64_full:
[C---:B------:R-:W-:Y:S01]  /*92c0*/  FSETP.GEU.AND P0, PT, |R17|.reuse, 1.469367938527859385e-39, PT ;  /* 0x001000001100780b */ /* 0x040fe20003f0e200 */
[----:B------:R-:W-:Y:S01]  /*92d0*/  IMAD.MOV.U32 R11, RZ, RZ, 0x1ca00000 ;  /* 0x1ca00000ff0b7424 */ /* 0x000fe200078e00ff */
[C---:B------:R-:W-:Y:S02]  /*92e0*/  LOP3.LUT R18, R17.reuse, 0x800fffff, RZ, 0xc0, !PT ;  /* 0x800fffff11127812 */ /* 0x040fe400078ec0ff */
[----:B------:R-:W-:Y:S02]  /*92f0*/  MOV R12, 0x1 ;  /* 0x00000001000c7802 */ /* 0x000fe40000000f00 */
[----:B------:R-:W-:Y:S01]  /*9300*/  LOP3.LUT R19, R18, 0x3ff00000, RZ, 0xfc, !PT ;  /* 0x3ff0000012137812 */ /* 0x000fe200078efcff */
[----:B------:R-:W-:Y:S01]  /*9310*/  IMAD.MOV.U32 R18, RZ, RZ, R16 ;  /* 0x000000ffff127224 */ /* 0x000fe200078e0010 */
[----:B------:R-:W-:Y:S02]  /*9320*/  LOP3.LUT R27, R17, 0x7ff00000, RZ, 0xc0, !PT ;  /* 0x7ff00000111b7812 */ /* 0x000fe400078ec0ff */
[----:B------:R-:W-:-:S03]  /*9330*/  LOP3.LUT R9, R15, 0x7ff00000, RZ, 0xc0, !PT ;  /* 0x7ff000000f097812 */ /* 0x000fc600078ec0ff */
[----:B------:R-:W-:Y:S01]  /*9340*/  @!P0 DMUL R18, R16, 8.98846567431157953865e+307 ;  /* 0x7fe0000010128828 */ /* 0x000fe20000000000 */
[----:B------:R-:W-:Y:S02]  /*9350*/  ISETP.GE.U32.AND P1, PT, R9, R27, PT ;  /* 0x0000001b0900720c */ /* 0x000fe40003f26070 */
[----:B------:R-:W-:-:S03]  /*9360*/  MOV R26, R9 ;  /* 0x00000009001a7202 */ /* 0x000fc60000000f00 */
[----:B------:R-:W0:Y:S02]  /*9370*/  MUFU.RCP64H R13, R19 ;  /* 0x00000013000d7308 */ /* 0x000e240000001800 */
[----:B0-----:R-:W-:-:S08]  /*9380*/  DFMA R28, R12, -R18, 1 ;  /* 0x3ff000000c1c742b */ /* 0x001fd00000000812 */
[----:B------:R-:W-:-:S08]  /*9390*/  DFMA R28, R28, R28, R28 ;  /* 0x0000001c1c1c722b */ /* 0x000fd0000000001c */
[----:B------:R-:W-:Y:S01]  /*93a0*/  DFMA R28, R12, R28, R12 ;  /* 0x0000001c0c1c722b */ /* 0x000fe2000000000c */
[----:B------:R-:W-:Y:S01]  /*93b0*/  SEL R13, R11, 0x63400000, !P1 ;  /* 0x634000000b0d7807 */ /* 0x000fe20004800000 */
[----:B------:R-:W-:Y:S01]  /*93c0*/  IMAD.MOV.U32 R12, RZ, RZ, R14 ;  /* 0x000000ffff0c7224 */ /* 0x000fe200078e000e */
[----:B------:R-:W-:Y:S02]  /*93d0*/  FSETP.GEU.AND P1, PT, |R15|, 1.469367938527859385e-39, PT ;  /* 0x001000000f00780b */ /* 0x000fe40003f2e200 */
[----:B------:R-:W-:-:S03]  /*93e0*/  LOP3.LUT R13, R13, 0x800fffff, R15, 0xf8, !PT ;  /* 0x800fffff0d0d7812 */ /* 0x000fc600078ef80f */
[----:B------:R-:W-:-:S08]  /*93f0*/  DFMA R24, R28, -R18, 1 ;  /* 0x3ff000001c18742b */ /* 0x000fd00000000812 */
[----:B------:R-:W-:Y:S01]  /*9400*/  DFMA R28, R28, R24, R28 ;  /* 0x000000181c1c722b */ /* 0x000fe2000000001c */
[----:B------:R-:W-:Y:S10]  /*9410*/  @P1 BRA `(.L_x_421) ;  /* 0x0000000000201947 */ /* 0x000ff40003800000 */
[----:B------:R-:W-:-:S04]  /*9420*/  LOP3.LUT R24, R17, 0x7ff00000, RZ, 0xc0, !PT ;  /* 0x7ff0000011187812 */ /* 0x000fc800078ec0ff */
[----:B------:R-:W-:Y:S02]  /*9430*/  ISETP.GE.U32.AND P1, PT, R9, R24, PT ;  /* 0x000000180900720c */ /* 0x000fe40003f26070 */
[----:B------:R-:W-:Y:S02]  /*9440*/  MOV R24, RZ ;  /* 0x000000ff00187202 */ /* 0x000fe40000000f00 */
[----:B------:R-:W-:-:S04]  /*9450*/  SEL R25, R11, 0x63400000, !P1 ;  /* 0x634000000b197807 */ /* 0x000fc80004800000 */
[----:B------:R-:W-:-:S04]  /*9460*/  LOP3.LUT R25, R25, 0x80000000, R15, 0xf8, !PT ;  /* 0x8000000019197812 */ /* 0x000fc800078ef80f */
[----:B------:R-:W-:-:S06]  /*9470*/  LOP3.LUT R25, R25, 0x100000, RZ, 0xfc, !PT ;  /* 0x0010000019197812 */ /* 0x000fcc00078efcff */
[----:B------:R-:W-:-:S10]  /*9480*/  DFMA R12, R12, 2, -R24 ;  /* 0x400000000c0c782b */ /* 0x000fd40000000818 */
[----:B------:R-:W-:-:S07]  /*9490*/  LOP3.LUT R26, R13, 0x7ff00000, RZ, 0xc0, !PT ;  /* 0x7ff000000d1a7812 */ /* 0x000fce00078ec0ff */
.L_x_421:
[----:B------:R-:W-:Y:S01]  /*94a0*/  DMUL R36, R28, R12 ;  /* 0x0000000c1c247228 */ /* 0x000fe20000000000 */
[----:B------:R-:W-:-:S07]  /*94b0*/  @!P0 LOP3.LUT R27, R19, 0x7ff00000, RZ, 0xc0, !PT ;  /* 0x7ff00000131b8812 */ /* 0x000fce00078ec0ff */
[----:B------:R-:W-:-:S08]  /*94c0*/  DFMA R24, R36, -R18, R12 ;  /* 0x800000122418722b */ /* 0x000fd0000000000c */
[----:B------:R-:W-:Y:S01]  /*94d0*/  DFMA R24, R28, R24, R36 ;  /* 0x000000181c18722b */ /* 0x000fe20000000024 */
[----:B------:R-:W-:Y:S01]  /*94e0*/  VIADD R28, R26, 0xffffffff ;  /* 0xffffffff1a1c7836 */ /* 0x000fe20000000000 */
[----:B------:R-:W-:-:S04]  /*94f0*/  IADD3 R29, PT, PT, R27, -0x1, RZ ;  /* 0xffffffff1b1d7810 */ /* 0x000fc80007ffe0ff */
[----:B------:R-:W-:-:S04]  /*9500*/  ISETP.GT.U32.AND P0, PT, R28, 0x7feffffe, PT ;  /* 0x7feffffe1c00780c */ /* 0x000fc80003f04070 */
[----:B------:R-:W-:-:S13]  /*9510*/  ISETP.GT.U32.OR P0, PT, R29, 0x7feffffe, P0 ;  /* 0x7feffffe1d00780c */ /* 0x000fda0000704470 */
[----:B------:R-:W-:Y:S05]  /*9520*/  @P0 BRA `(.L_x_422) ;  /* 0x00000000006c0947 */ /* 0x000fea0003800000 */
[----:B------:R-:W-:Y:S01]  /*9530*/  LOP3.LUT R14, R17, 0x7ff00000, RZ, 0xc0, !PT ;  /* 0x7ff00000110e7812 */ /* 0x000fe200078ec0ff */
[----:B------:R-:W-:-:S03]  /*9540*/  IMAD.MOV.U32 R26, RZ, RZ, RZ ;  /* 0x000000ffff1a7224 */ /* 0x000fc600078e00ff */
[CC--:B------:R-:W-:Y:S02]  /*9550*/  VIADDMNMX R15, R9.reuse, -R14.reuse, 0xb9600000, !PT ;  /* 0xb9600000090f7446 */ /* 0x0c0fe4000780090e */
[----:B------:R-:W-:Y:S02]  /*9560*/  ISETP.GE.U32.AND P0, PT, R9, R14, PT ;  /* 0x0000000e0900720c */ /* 0x000fe40003f06070 */
        /* <DEDUP_REMOVED lines=14> */
[----:B------:R-:W-:Y:S02]  /*9650*/  MOV R12, RZ ;  /* 0x000000ff000c7202 */ /* 0x000fe40000000f00 */
[----:B------:R-:W-:-:S04]  /*9660*/  IADD3 R14, PT, PT, -R14, -0x43300000, RZ ;  /* 0xbcd000000e0e7810 */ /* 0x000fc80007ffe1ff */
[----:B------:R-:W-:Y:S02]  /*9670*/  DFMA R12, R28, -R12, R24 ;  /* 0x8000000c1c0c722b */ /* 0x000fe40000000018 */
[----:B------:R-:W-:-:S08]  /*9680*/  DMUL.RP R24, R24, R26 ;  /* 0x0000001a18187228 */ /* 0x000fd00000008000 */
[----:B------:R-:W-:Y:S02]  /*9690*/  FSETP.NEU.AND P0, PT, |R13|, R14, PT ;  /* 0x0000000e0d00720b */ /* 0x000fe40003f0d200 */
[----:B------:R-:W-:Y:S02]  /*96a0*/  LOP3.LUT R9, R25, R16, RZ, 0x3c, !PT ;  /* 0x0000001019097212 */ /* 0x000fe400078e3cff */
[----:B------:R-:W-:Y:S02]  /*96b0*/  FSEL R28, R24, R28, !P0 ;  /* 0x0000001c181c7208 */ /* 0x000fe40004000000 */
[----:B------:R-:W-:Y:S01]  /*96c0*/  FSEL R29, R9, R29, !P0 ;  /* 0x0000001d091d7208 */ /* 0x000fe20004000000 */
[----:B------:R-:W-:Y:S06]  /*96d0*/  BRA `(.L_x_423) ;  /* 0x0000000000547947 */ /* 0x000fec0003800000 */
.L_x_422:
        /* <DEDUP_REMOVED lines=13> */
[----:B------:R-:W-:-:S03]  /*97b0*/  @P0 MOV R28, RZ ;  /* 0x000000ff001c0202 */ /* 0x000fc60000000f00 */
[----:B------:R-:W-:Y:S01]  /*97c0*/  @P0 IMAD.MOV.U32 R29, RZ, RZ, R9 ;  /* 0x000000ffff1d0224 */ /* 0x000fe200078e0009 */
[----:B------:R-:W-:Y:S06]  /*97d0*/  BRA `(.L_x_423) ;  /* 0x0000000000147947 */ /* 0x000fec0003800000 */
.L_x_425:
[----:B------:R-:W-:Y:S02]  /*97e0*/  LOP3.LUT R29, R17, 0x80000, RZ, 0xfc, !PT ;  /* 0x00080000111d7812 */ /* 0x000fe400078efcff */
[----:B------:R-:W-:Y:S01]  /*97f0*/  MOV R28, R16 ;  /* 0x00000010001c7202 */ /* 0x000fe20000000f00 */
[----:B------:R-:W-:Y:S06]  /*9800*/  BRA `(.L_x_423) ;  /* 0x0000000000087947 */ /* 0x000fec0003800000 */
.L_x_424:
[----:B------:R-:W-:Y:S01]  /*9810*/  LOP3.LUT R29, R15, 0x80000, RZ, 0xfc, !PT ;  /* 0x000800000f1d7812 */ /* 0x000fe200078efcff */
[----:B------:R-:W-:-:S07]  /*9820*/  IMAD.MOV.U32 R28, RZ, RZ, R14 ;  /* 0x000000ffff1c7224 */ /* 0x000fce00078e000e */
.L_x_423:
[----:B------:R-:W-:-:S04]  /*9830*/  MOV R11, 0x0 ;  /* 0x00000000000b7802 */ /* 0x000fc80000000f00 */
[----:B------:R-:W-:Y:S05]  /*9840*/  RET.REL.NODEC R10 `(lu_decompose_f64) ;  /* 0xffffff640aec7950 */ /* 0x000fea0003c3ffff */
.L_x_426:
        /* <DEDUP_REMOVED lines=11> */
.L_x_622:


//--------------------- .text.lu_decompose_f32    --------------------------
	.section	.text.lu_decompose_f32,"ax",@progbits
	.align	128
        .global         lu_decompose_f32
        .type           lu_decompose_f32,@function
        .size           lu_decompose_f32,(.L_x_623 - lu_decompose_f32)
        .other          lu_decompose_f32,@"STO_CUDA_ENTRY STV_DEFAULT"
lu_decompose_f32:
.text.lu_decompose_f32:
        /* <DEDUP_REMOVED lines=15> */
[----:B0-----:R-:W2:Y:S06]  /*00f0*/  LDG.E R3, desc[UR12][R2.64] ;  /* 0x0000000c02037981 */ /* 0x001eac000c1e1900 */
[----:B------:R-:W0:Y:S02]  /*0100*/  LDC.64 R4, c[0x0][0x388] ;  /* 0x0000e200ff047b82 */ /* 0x000e240000000a00 */
[----:B0-----:R0:W-:Y:S01]  /*0110*/  STG.E.64 desc[UR12][R4.64], RZ ;  /* 0x000000ff04007986 */ /* 0x0011e2000c101b0c */
[----:B--2---:R-:W-:-:S13]  /*0120*/  FSETP.GEU.AND P0, PT, |R3|, 1.00000001335143196e-10, PT ;  /* 0x2edbe6ff0300780b */ /* 0x004fda0003f0e200 */
[----:B0-----:R-:W-:Y:S05]  /*0130*/  @!P0 BRA `(.L_x_429) ;  /* 0x0000006c00708947 */ /* 0x001fea0003800000 */
[----:B------:R-:W-:-:S09]  /*0140*/  UISETP.GE.U32.AND UP0, UPT, UR6, 0x2, UPT ;  /* 0x000000020600788c */ /* 0x000fd2000bf06070 */
[----:B------:R-:W-:Y:S05]  /*0150*/  BRA.U !UP0, `(.L_x_427) ;  /* 0x0000006d08587547 */ /* 0x000fea000b800000 */
[----:B------:R-:W-:Y:S01]  /*0160*/  UIADD3 UR5, UPT, UPT, UR6, -0x2, URZ ;  /* 0xfffffffe06057890 */ /* 0x000fe2000fffe0ff */
[----:B------:R-:W-:Y:S01]  /*0170*/  MOV R27, R3 ;  /* 0x00000003001b7202 */ /* 0x000fe20000000f00 */
[----:B------:R-:W-:Y:S02]  /*0180*/  UIADD3 UR6, UPT, UPT, UR6, -0x1, URZ ;  /* 0xffffffff06067890 */ /* 0x000fe4000fffe0ff */
[----:B------:R-:W-:-:S09]  /*0190*/  UISETP.GE.U32.AND UP0, UPT, UR5, 0xf, UPT ;  /* 0x0000000f0500788c */ /* 0x000fd2000bf06070 */
[----:B------:R-:W-:Y:S05]  /*01a0*/  BRA.U !UP0, `(.L_x_430) ;  /* 0x0000000d08007547 */ /* 0x000fea000b800000 */
[----:B------:R-:W-:Y:S01]  /*01b0*/  ULOP3.LUT UR5, UR6, 0xfffffff0, URZ, 0xc0, !UPT ;  /* 0xfffffff006057892 */ /* 0x000fe2000f8ec0ff */
[----:B------:R-:W-:-:S03]  /*01c0*/  MOV R27, R3 ;  /* 0x00000003001b7202 */ /* 0x000fc60000000f00 */
[----:B------:R-:W-:-:S12]  /*01d0*/  UIADD3 UR5, UPT, UPT, -UR5, URZ, URZ ;  /* 0x000000ff05057290 */ /* 0x000fd8000fffe1ff */
.L_x_447:
[----:B------:R-:W0:Y:S08]  /*01e0*/  MUFU.RCP R0, R3 ;  /* 0x0000000300007308 */ /* 0x000e300000001000 */
[----:B------:R-:W1:Y:S01]  /*01f0*/  FCHK P0, R27, R3 ;  /* 0x000000031b007302 */ /* 0x000e620000000000 */
[----:B0-----:R-:W-:-:S04]  /*0200*/  FFMA R5, -R3, R0, 1 ;  /* 0x3f80000003057423 */ /* 0x001fc80000000100 */
[----:B------:R-:W-:-:S04]  /*0210*/  FFMA R0, R0, R5, R0 ;  /* 0x0000000500007223 */ /* 0x000fc80000000000 */
[----:B------:R-:W-:-:S04]  /*0220*/  FFMA R2, R0, R27, RZ ;  /* 0x0000001b00027223 */ /* 0x000fc800000000ff */
[----:B------:R-:W-:-:S04]  /*0230*/  FFMA R5, -R3, R2, R27 ;  /* 0x0000000203057223 */ /* 0x000fc8000000011b */
[----:B------:R-:W-:Y:S01]  /*0240*/  FFMA R2, R0, R5, R2 ;  /* 0x0000000500027223 */ /* 0x000fe20000000002 */
[----:B-1----:R-:W-:Y:S06]  /*0250*/  @!P0 BRA `(.L_x_431) ;  /* 0x00000000000c8947 */ /* 0x002fec0003800000 */
[----:B------:R-:W-:-:S07]  /*0260*/  MOV R12, 0x280 ;  /* 0x00000280000c7802 */ /* 0x000fce0000000f00 */
[----:B------:R-:W-:Y:S05]  /*0270*/  CALL.REL.NOINC `($__internal_9_$__cuda_sm3x_div_rn_noftz_f32_slowpath) ;  /* 0x0000006c00307944 */ /* 0x000fea0003c00000 */
[----:B------:R-:W-:-:S07]  /*0280*/  MOV R2, R0 ;  /* 0x0000000000027202 */ /* 0x000fce0000000f00 */
.L_x_431:
        /* <DEDUP_REMOVED lines=8> */
[----:B------:R-:W-:Y:S02]  /*0310*/  MOV R27, R2 ;  /* 0x00000002001b7202 */ /* 0x000fe40000000f00 */
[----:B------:R-:W-:-:S07]  /*0320*/  MOV R12, 0x340 ;  /* 0x00000340000c7802 */ /* 0x000fce0000000f00 */
[----:B------:R-:W-:Y:S05]  /*0330*/  CALL.REL.NOINC `($__internal_9_$__cuda_sm3x_div_rn_noftz_f32_slowpath) ;  /* 0x0000006c00007944 */ /* 0x000fea0003c00000 */
[----:B------:R-:W-:-:S07]  /*0340*/  MOV R27, R0 ;  /* 0x00000000001b7202 */ /* 0x000fce0000000f00 */
.L_x_432:
        /* <DEDUP_REMOVED lines=11> */
.L_x_433:
        /* <DEDUP_REMOVED lines=12> */
.L_x_434:
        /* <DEDUP_REMOVED lines=11> */
.L_x_435:
        /* <DEDUP_REMOVED lines=8> */
[----:B------:R-:W-:Y:S01]  /*05f0*/  IMAD.MOV.U32 R27, RZ, RZ, R2 ;  /* 0x000000ffff1b7224 */ /* 0x000fe200078e0002 */
[----:B------:R-:W-:-:S07]  /*0600*/  MOV R12, 0x620 ;  /* 0x00000620000c7802 */ /* 0x000fce0000000f00 */
[----:B------:R-:W-:Y:S05]  /*0610*/  CALL.REL.NOINC `($__internal_9_$__cuda_sm3x_div_rn_noftz_f32_slowpath) ;  /* 0x0000006800487944 */ /* 0x000fea0003c00000 */
[----:B------:R-:W-:-:S07]  /*0620*/  MOV R27, R0 ;  /* 0x00000000001b7202 */ /* 0x000fce0000000f00 */
.L_x_436:
        /* <DEDUP_REMOVED lines=11> */
.L_x_437:
        /* <DEDUP_REMOVED lines=12> */
.L_x_438:
        /* <DEDUP_REMOVED lines=11> */
.L_x_439:
        /* <DEDUP_REMOVED lines=12> */
.L_x_440:
        /* <DEDUP_REMOVED lines=11> */
.L_x_441:
        /* <DEDUP_REMOVED lines=12> */
.L_x_442:
        /* <DEDUP_REMOVED lines=11> */
.L_x_443:
        /* <DEDUP_REMOVED lines=12> */
.L_x_444:
        /* <DEDUP_REMOVED lines=11> */
.L_x_445:
        /* <DEDUP_REMOVED lines=11> */
.L_x_446:
[----:B------:R-:W-:Y:S01]  /*0d50*/  UIADD3 UR5, UPT, UPT, UR5, 0x10, URZ ;  /* 0x0000001005057890 */ /* 0x000fe2000fffe0ff */
[----:B------:R-:W-:-:S03]  /*0d60*/  MOV R27, R0 ;  /* 0x00000000001b7202 */ /* 0x000fc60000000f00 */
[----:B------:R-:W-:-:S09]  /*0d70*/  UISETP.NE.AND UP0, UPT, UR5, URZ, UPT ;  /* 0x000000ff0500728c */ /* 0x000fd2000bf05270 */
[----:B------:R-:W-:Y:S05]  /*0d80*/  BRA.U UP0, `(.L_x_447) ;  /* 0xfffffff500147547 */ /* 0x000fea000b83ffff */
[----:B------:R-:W0:Y:S02]  /*0d90*/  LDC.64 R4, c[0x0][0x380] ;  /* 0x0000e000ff047b82 */ /* 0x000e240000000a00 */
[----:B0-----:R0:W-:Y:S02]  /*0da0*/  STG.E desc[UR12][R4.64], R27 ;  /* 0x0000001b04007986 */ /* 0x0011e4000c10190c */
.L_x_430:
        /* <DEDUP_REMOVED lines=19> */
.L_x_449:
        /* <DEDUP_REMOVED lines=12> */
.L_x_450:
        /* <DEDUP_REMOVED lines=11> */
.L_x_451:
        /* <DEDUP_REMOVED lines=12> */
.L_x_452:
        /* <DEDUP_REMOVED lines=11> */
.L_x_453:
        /* <DEDUP_REMOVED lines=12> */
.L_x_454:
        /* <DEDUP_REMOVED lines=11> */
.L_x_455:
        /* <DEDUP_REMOVED lines=11> */
.L_x_456:
[----:B------:R-:W0:Y:S01]  /*13e0*/  LDC.64 R4, c[0x0][0x380] ;  /* 0x0000e000ff047b82 */ /* 0x000e220000000a00 */
[----:B------:R-:W-:Y:S01]  /*13f0*/  MOV R27, R0 ;  /* 0x00000000001b7202 */ /* 0x000fe20000000f00 */
[----:B0-----:R1:W-:Y:S06]  /*1400*/  STG.E desc[UR12][R4.64], R0 ;  /* 0x0000000004007986 */ /* 0x0013ec000c10190c */
.L_x_448:
        /* <DEDUP_REMOVED lines=9> */
[----:B-1----:R-:W0:Y:S08]  /*14a0*/  MUFU.RCP R0, R3 ;  /* 0x0000000300007308 */ /* 0x002e300000001000 */
        /* <DEDUP_REMOVED lines=10> */
.L_x_458:
        /* <DEDUP_REMOVED lines=12> */
.L_x_459:
        /* <DEDUP_REMOVED lines=11> */
.L_x_460:
        /* <DEDUP_REMOVED lines=11> */
.L_x_461:
[----:B------:R-:W0:Y:S01]  /*1770*/  LDC.64 R4, c[0x0][0x380] ;  /* 0x0000e000ff047b82 */ /* 0x000e220000000a00 */
[----:B------:R-:W-:Y:S01]  /*1780*/  MOV R27, R0 ;  /* 0x00000000001b7202 */ /* 0x000fe20000000f00 */
[----:B0-----:R2:W-:Y:S06]  /*1790*/  STG.E desc[UR12][R4.64], R0 ;  /* 0x0000000004007986 */ /* 0x0015ec000c10190c */
.L_x_457:
[----:B------:R-:W-:-:S09]  /*17a0*/  UISETP.NE.AND UP0, UPT, UR5, URZ, UPT ;  /* 0x000000ff0500728c */ /* 0x000fd2000bf05270 */
[----:B------:R-:W-:Y:S05]  /*17b0*/  BRA.U !UP0, `(.L_x_427) ;  /* 0x0000005508c07547 */ /* 0x000fea000b800000 */
[----:B-12---:R-:W0:Y:S08]  /*17c0*/  MUFU.RCP R0, R3 ;  /* 0x0000000300007308 */ /* 0x006e300000001000 */
        /* <DEDUP_REMOVED lines=10> */
.L_x_462:
[----:B------:R-:W0:Y:S01]  /*1870*/  LDC.64 R4, c[0x0][0x380] ;  /* 0x0000e000ff047b82 */ /* 0x000e220000000a00 */
[----:B------:R-:W-:Y:S01]  /*1880*/  UISETP.NE.AND UP0, UPT, UR5, 0x1, UPT ;  /* 0x000000010500788c */ /* 0x000fe2000bf05270 */
[----:B0-----:R4:W-:Y:S08]  /*1890*/  STG.E desc[UR12][R4.64], R2 ;  /* 0x0000000204007986 */ /* 0x0019f0000c10190c */
[----:B------:R-:W-:Y:S05]  /*18a0*/  BRA.U !UP0, `(.L_x_427) ;  /* 0x0000005508847547 */ /* 0x000fea000b800000 */
[----:B------:R-:W4:Y:S08]  /*18b0*/  MUFU.RCP R0, R3 ;  /* 0x0000000300007308 */ /* 0x000f300000001000 */
[----:B------:R-:W0:Y:S01]  /*18c0*/  FCHK P0, R2, R3 ;  /* 0x0000000302007302 */ /* 0x000e220000000000 */
[----:B----4-:R-:W-:-:S04]  /*18d0*/  FFMA R5, -R3, R0, 1 ;  /* 0x3f80000003057423 */ /* 0x010fc80000000100 */
[----:B------:R-:W-:-:S04]  /*18e0*/  FFMA R0, R0, R5, R0 ;  /* 0x0000000500007223 */ /* 0x000fc80000000000 */
[----:B------:R-:W-:-:S04]  /*18f0*/  FFMA R5, R0, R2, RZ ;  /* 0x0000000200057223 */ /* 0x000fc800000000ff */
[----:B------:R-:W-:-:S04]  /*1900*/  FFMA R4, -R3, R5, R2 ;  /* 0x0000000503047223 */ /* 0x000fc80000000102 */
[----:B------:R-:W-:Y:S01]  /*1910*/  FFMA R27, R0, R4, R5 ;  /* 0x00000004001b7223 */ /* 0x000fe20000000005 */
[----:B0-----:R-:W-:Y:S06]  /*1920*/  @!P0 BRA `(.L_x_463) ;  /* 0x0000000000108947 */ /* 0x001fec0003800000 */
[----:B------:R-:W-:Y:S01]  /*1930*/  IMAD.MOV.U32 R27, RZ, RZ, R2 ;  /* 0x000000ffff1b7224 */ /* 0x000fe200078e0002 */
[----:B------:R-:W-:-:S07]  /*1940*/  MOV R12, 0x1960 ;  /* 0x00001960000c7802 */ /* 0x000fce0000000f00 */
[----:B------:R-:W-:Y:S05]  /*1950*/  CALL.REL.NOINC `($__internal_9_$__cuda_sm3x_div_rn_noftz_f32_slowpath) ;  /* 0x0000005400787944 */ /* 0x000fea0003c00000 */
[----:B------:R-:W-:-:S07]  /*1960*/  MOV R27, R0 ;  /* 0x00000000001b7202 */ /* 0x000fce0000000f00 */
.L_x_463:
[----:B------:R-:W0:Y:S01]  /*1970*/  LDC.64 R4, c[0x0][0x380] ;  /* 0x0000e000ff047b82 */ /* 0x000e220000000a00 */
[----:B------:R-:W-:Y:S01]  /*1980*/  UISETP.NE.AND UP0, UPT, UR5, 0x2, UPT ;  /* 0x000000020500788c */ /* 0x000fe2000bf05270 */
[----:B0-----:R0:W-:Y:S08]  /*1990*/  STG.E desc[UR12][R4.64], R27 ;  /* 0x0000001b04007986 */ /* 0x0011f0000c10190c */
        /* <DEDUP_REMOVED lines=11> */
.L_x_464:
[----:B------:R-:W0:Y:S02]  /*1a50*/  LDC.64 R2, c[0x0][0x380] ;  /* 0x0000e000ff027b82 */ /* 0x000e240000000a00 */
[----:B0-----:R0:W-:Y:S01]  /*1a60*/  STG.E desc[UR12][R2.64], R0 ;  /* 0x0000000002007986 */ /* 0x0011e2000c10190c */
[----:B------:R-:W-:Y:S05]  /*1a70*/  BRA `(.L_x_427) ;  /* 0x0000005400107947 */ /* 0x000fea0003800000 */
.L_x_428:
        /* <DEDUP_REMOVED lines=12> */
.L_x_518:
[----:B--2---:R-:W2:Y:S01]  /*1b40*/  LDCU.64 UR26, c[0x0][0x398] ;  /* 0x00007300ff1a77ac */ /* 0x004ea20008000a00 */
[----:B01----:R-:W-:Y:S02]  /*1b50*/  LOP3.LUT R0, RZ, R8, RZ, 0x33, !PT ;  /* 0x00000008ff007212 */ /* 0x003fe400078e33ff */
[----:B------:R-:W-:Y:S01]  /*1b60*/  MOV R7, UR5 ;  /* 0x0000000500077c02 */ /* 0x000fe20008000f00 */
[----:B------:R-:W-:Y:S01]  /*1b70*/  ULOP3.LUT UR23, URZ, UR5, URZ, 0x33, !UPT ;  /* 0x00000005ff177292 */ /* 0x000fe2000f8e33ff */
[----:B------:R-:W-:Y:S01]  /*1b80*/  R2UR UR6, R0 ;  /* 0x00000000000672ca */ /* 0x000fe200000e0000 */
[----:B---3--:R-:W3:Y:S01]  /*1b90*/  LDCU.64 UR20, c[0x0][0x380] ;  /* 0x00007000ff1477ac */ /* 0x008ee20008000a00 */
[----:B------:R-:W-:Y:S02]  /*1ba0*/  LOP3.LUT R0, RZ, R9, RZ, 0x33, !PT ;  /* 0x00000009ff007212 */ /* 0x000fe400078e33ff */
[----:B------:R-:W-:Y:S02]  /*1bb0*/  LOP3.LUT R5, R10, 0x3, RZ, 0x3c, !PT ;  /* 0x000000030a057812 */ /* 0x000fe400078e3cff */
[----:B0-----:R-:W-:-:S02]  /*1bc0*/  IADD3 R0, PT, PT, R0, UR18, RZ ;  /* 0x0000001200007c10 */ /* 0x001fc4000fffe0ff */
[----:B-1----:R-:W-:Y:S02]  /*1bd0*/  IADD3 R5, PT, PT, R5, UR19, RZ ;  /* 0x0000001305057c10 */ /* 0x002fe4000fffe0ff */
[----:B------:R-:W-:Y:S02]  /*1be0*/  LOP3.LUT R6, R0, 0x7, RZ, 0xc0, !PT ;  /* 0x0000000700067812 */ /* 0x000fe400078ec0ff */
[----:B------:R-:W-:Y:S01]  /*1bf0*/  MOV R29, R7 ;  /* 0x00000007001d7202 */ /* 0x000fe20000000f00 */
[----:B--2---:R-:W-:Y:S01]  /*1c00*/  UIADD3 UR25, UPT, UPT, -UR5, -0x2, UR26 ;  /* 0xfffffffe05197890 */ /* 0x004fe2000fffe11a */
[----:B------:R-:W-:Y:S01]  /*1c10*/  IADD3 R4, PT, PT, R6, -0x1, RZ ;  /* 0xffffffff06047810 */ /* 0x000fe20007ffe0ff */
[----:B------:R-:W-:Y:S02]  /*1c20*/  UIMAD UR7, UR5, UR27, UR5 ;  /* 0x0000001b050772a4 */ /* 0x000fe4000f8e0205 */
[----:B------:R-:W-:Y:S02]  /*1c30*/  UIADD3 UR5, UPT, UPT, UR5, 0x1, URZ ;  /* 0x0000000105057890 */ /* 0x000fe4000fffe0ff */
[----:B------:R-:W-:-:S02]  /*1c40*/  UIADD3 UR6, UPT, UPT, UR18, UR6, URZ ;  /* 0x0000000612067290 */ /* 0x000fc4000fffe0ff */
[----:B------:R-:W-:Y:S02]  /*1c50*/  UIADD3 UR24, UPT, UPT, UR23, UR26, URZ ;  /* 0x0000001a17187290 */ /* 0x000fe4000fffe0ff */
[----:B------:R-:W-:Y:S01]  /*1c60*/  MOV R2, UR5 ;  /* 0x0000000500027c02 */ /* 0x000fe20008000f00 */
[----:B------:R-:W-:Y:S02]  /*1c70*/  ULOP3.LUT UR10, UR6, 0xf, URZ, 0xc0, !UPT ;  /* 0x0000000f060a7892 */ /* 0x000fe4000f8ec0ff */
[----:B---3--:R-:W-:Y:S01]  /*1c80*/  UIMAD.WIDE.U32 UR6, UR7, 0x4, UR20 ;  /* 0x00000004070678a5 */ /* 0x008fe2000f8e0014 */
[----:B------:R-:W-:Y:S01]  /*1c90*/  ISETP.GE.U32.AND P0, PT, R2, UR26, PT ;  /* 0x0000001a02007c0c */ /* 0x000fe2000bf06070 */
[----:B------:R-:W-:-:S12]  /*1ca0*/  UIADD3 UR22, UPT, UPT, UR10, -0x1, URZ ;  /* 0xffffffff0a167890 */ /* 0x000fd8000fffe0ff */
[----:B-----5:R-:W-:Y:S05]  /*1cb0*/  @P0 BRA `(.L_x_465) ;  /* 0x00000010005c0947 */ /* 0x020fea0003800000 */
[----:B------:R-:W-:Y:S01]  /*1cc0*/  MOV R2, UR6 ;  /* 0x0000000600027c02 */ /* 0x000fe20008000f00 */
[----:B------:R-:W-:-:S05]  /*1cd0*/  IMAD.U32 R3, RZ, RZ, UR7 ;  /* 0x00000007ff037e24 */ /* 0x000fca000f8e00ff */
[----:B------:R-:W2:Y:S01]  /*1ce0*/  LDG.E R2, desc[UR12][R2.64] ;  /* 0x0000000c02027981 */ /* 0x000ea2000c1e1900 */
[----:B------:R-:W-:Y:S01]  /*1cf0*/  UISETP.GE.U32.AND UP0, UPT, UR25, 0xf, UPT ;  /* 0x0000000f1900788c */ /* 0x000fe2000bf06070 */
[----:B------:R-:W-:Y:S02]  /*1d00*/  MOV R0, UR5 ;  /* 0x0000000500007c02 */ /* 0x000fe40008000f00 */
[----:B------:R-:W-:Y:S01]  /*1d10*/  MOV R29, R7 ;  /* 0x00000007001d7202 */ /* 0x000fe20000000f00 */
[----:B--2---:R-:W-:-:S05]  /*1d20*/  FADD R16, |R2|, -RZ ;  /* 0x800000ff02107221 */ /* 0x004fca0000000200 */
[----:B------:R-:W-:Y:S05]  /*1d30*/  BRA.U !UP0, `(.L_x_466) ;  /* 0x00000009086c7547 */ /* 0x000fea000b800000 */
[C---:B------:R-:W-:Y:S01]  /*1d40*/  IADD3 R12, PT, PT, R7.reuse, 0x3, RZ ;  /* 0x00000003070c7810 */ /* 0x040fe20007ffe0ff */
[C---:B------:R-:W-:Y:S01]  /*1d50*/  VIADD R19, R7.reuse, 0x8 ;  /* 0x0000000807137836 */ /* 0x040fe20000000000 */
[C---:B------:R-:W-:Y:S01]  /*1d60*/  IADD3 R18, PT, PT, R7.reuse, 0x4, RZ ;  /* 0x0000000407127810 */ /* 0x040fe20007ffe0ff */
[----:B------:R-:W-:Y:S01]  /*1d70*/  IMAD.U32 R0, RZ, RZ, UR5 ;  /* 0x00000005ff007e24 */ /* 0x000fe2000f8e00ff */
[C---:B------:R-:W-:Y:S01]  /*1d80*/  IADD3 R13, PT, PT, R7.reuse, 0x5, RZ ;  /* 0x00000005070d7810 */ /* 0x040fe20007ffe0ff */
[--C-:B------:R-:W-:Y:S01]  /*1d90*/  IMAD R3, R12, UR27, R7.reuse ;  /* 0x0000001b0c037c24 */ /* 0x100fe2000f8e0207 */
[C---:B------:R-:W-:Y:S01]  /*1da0*/  IADD3 R28, PT, PT, R7.reuse, 0xe, RZ ;  /* 0x0000000e071c7810 */ /* 0x040fe20007ffe0ff */
[----:B------:R-:W-:Y:S01]  /*1db0*/  ULOP3.LUT UR9, UR24, 0xfffffff0, URZ, 0xc0, !UPT ;  /* 0xfffffff018097892 */ /* 0x000fe2000f8ec0ff */
[C---:B------:R-:W-:Y:S01]  /*1dc0*/  IADD3 R2, PT, PT, R7.reuse, 0x2, RZ ;  /* 0x0000000207027810 */ /* 0x040fe20007ffe0ff */
[--C-:B------:R-:W-:Y:S01]  /*1dd0*/  IMAD R11, R18, UR27, R7.reuse ;  /* 0x0000001b120b7c24 */ /* 0x100fe2000f8e0207 */
[----:B------:R-:W-:Y:S01]  /*1de0*/  IADD3 R15, PT, PT, R7, 0x6, RZ ;  /* 0x00000006070f7810 */ /* 0x000fe20007ffe0ff */
[--C-:B------:R-:W-:Y:S01]  /*1df0*/  IMAD R12, R13, UR27, R7.reuse ;  /* 0x0000001b0d0c7c24 */ /* 0x100fe2000f8e0207 */
[C---:B------:R-:W-:Y:S01]  /*1e00*/  IADD3 R17, PT, PT, R7.reuse, 0x7, RZ ;  /* 0x0000000707117810 */ /* 0x040fe20007ffe0ff */
[--C-:B------:R-:W-:Y:S01]  /*1e10*/  IMAD R25, R28, UR27, R7.reuse ;  /* 0x0000001b1c197c24 */ /* 0x100fe2000f8e0207 */
[C---:B------:R-:W-:Y:S01]  /*1e20*/  IADD3 R20, PT, PT, R7.reuse, 0x9, RZ ;  /* 0x0000000907147810 */ /* 0x040fe20007ffe0ff */
[--C-:B------:R-:W-:Y:S01]  /*1e30*/  IMAD R2, R2, UR27, R7.reuse ;  /* 0x0000001b02027c24 */ /* 0x100fe2000f8e0207 */
[----:B------:R-:W-:Y:S01]  /*1e40*/  IADD3 R21, PT, PT, R7, 0xa, RZ ;  /* 0x0000000a07157810 */ /* 0x000fe20007ffe0ff */
[--C-:B------:R-:W-:Y:S01]  /*1e50*/  IMAD R13, R15, UR27, R7.reuse ;  /* 0x0000001b0f0d7c24 */ /* 0x100fe2000f8e0207 */
[----:B------:R-:W-:Y:S01]  /*1e60*/  IADD3 R22, PT, PT, R7, 0xb, RZ ;  /* 0x0000000b07167810 */ /* 0x000fe20007ffe0ff */
[--C-:B------:R-:W-:Y:S01]  /*1e70*/  IMAD R18, R17, UR27, R7.reuse ;  /* 0x0000001b11127c24 */ /* 0x100fe2000f8e0207 */
[----:B------:R-:W-:Y:S01]  /*1e80*/  IADD3 R23, PT, PT, R7, 0xc, RZ ;  /* 0x0000000c07177810 */ /* 0x000fe20007ffe0ff */
[--C-:B------:R-:W-:Y:S01]  /*1e90*/  IMAD R19, R19, UR27, R7.reuse ;  /* 0x0000001b13137c24 */ /* 0x100fe2000f8e0207 */
[C---:B------:R-:W-:Y:S01]  /*1ea0*/  IADD3 R24, PT, PT, R7.reuse, 0xd, RZ ;  /* 0x0000000d07187810 */ /* 0x040fe20007ffe0ff */
[--C-:B------:R-:W-:Y:S01]  /*1eb0*/  IMAD R20, R20, UR27, R7.reuse ;  /* 0x0000001b14147c24 */ /* 0x100fe2000f8e0207 */
[----:B------:R-:W-:Y:S01]  /*1ec0*/  IADD3 R26, PT, PT, R7, 0xf, RZ ;  /* 0x0000000f071a7810 */ /* 0x000fe20007ffe0ff */
[--C-:B------:R-:W-:Y:S01]  /*1ed0*/  IMAD R21, R21, UR27, R7.reuse ;  /* 0x0000001b15157c24 */ /* 0x100fe2000f8e0207 */
[----:B------:R-:W-:Y:S01]  /*1ee0*/  IADD3 R14, PT, PT, R7, 0x10, RZ ;  /* 0x00000010070e7810 */ /* 0x000fe20007ffe0ff */
[--C-:B------:R-:W-:Y:S01]  /*1ef0*/  IMAD R22, R22, UR27, R7.reuse ;  /* 0x0000001b16167c24 */ /* 0x100fe2000f8e0207 */
[-C--:B------:R-:W-:Y:S01]  /*1f00*/  MOV R28, R7.reuse ;  /* 0x00000007001c7202 */ /* 0x080fe20000000f00 */
[--C-:B------:R-:W-:Y:S01]  /*1f10*/  IMAD R23, R23, UR27, R7.reuse ;  /* 0x0000001b17177c24 */ /* 0x100fe2000f8e0207 */
[----:B------:R-:W-:Y:S01]  /*1f20*/  MOV R29, R7 ;  /* 0x00000007001d7202 */ /* 0x000fe20000000f00 */
[--C-:B------:R-:W-:Y:S01]  /*1f30*/  IMAD R24, R24, UR27, R7.reuse ;  /* 0x0000001b18187c24 */ /* 0x100fe2000f8e0207 */
[----:B------:R-:W-:Y:S01]  /*1f40*/  UIADD3 UR9, UPT, UPT, -UR9, URZ, URZ ;  /* 0x000000ff09097290 */ /* 0x000fe2000fffe1ff */
[----:B------:R-:W-:-:S02]  /*1f50*/  IMAD R26, R26, UR27, R7 ;  /* 0x0000001b1a1a7c24 */ /* 0x000fc4000f8e0207 */
[--C-:B------:R-:W-:Y:S02]  /*1f60*/  IMAD R27, R14, UR27, R7.reuse ;  /* 0x0000001b0e1b7c24 */ /* 0x100fe4000f8e0207 */
[----:B------:R-:W-:-:S07]  /*1f70*/  IMAD R0, R0, UR27, R7 ;  /* 0x0000001b00007c24 */ /* 0x000fce000f8e0207 */
.L_x_467:
[----:B------:R-:W-:-:S05]  /*1f80*/  HFMA2 R15, -RZ, RZ, 0, 2.384185791015625e-07 ;  /* 0x00000004ff0f7431 */ /* 0x000fca00000001ff */
[----:B------:R-:W-:-:S06]  /*1f90*/  IMAD.WIDE.U32 R14, R0, R15, UR20 ;  /* 0x00000014000e7e25 */ /* 0x000fcc000f8e000f */
[----:B------:R-:W2:Y:S01]  /*1fa0*/  LDG.E R15, desc[UR12][R14.64] ;  /* 0x0000000c0e0f7981 */ /* 0x000ea2000c1e1900 */
[----:B------:R-:W-:Y:S02]  /*1fb0*/  MOV R17, 0x4 ;  /* 0x0000000400117802 */ /* 0x000fe40000000f00 */
[----:B--2---:R-:W-:-:S04]  /*1fc0*/  FSETP.GT.AND P2, PT, |R15|, R16, PT ;  /* 0x000000100f00720b */ /* 0x004fc80003f44200 */
[----:B------:R-:W-:Y:S01]  /*1fd0*/  FSEL R14, |R15|, R16, P2 ;  /* 0x000000100f0e7208 */ /* 0x000fe20001000200 */
[----:B------:R-:W-:-:S06]  /*1fe0*/  IMAD.WIDE.U32 R16, R2, R17, UR20 ;  /* 0x0000001402107e25 */ /* 0x000fcc000f8e0011 */
[----:B------:R-:W2:Y:S02]  /*1ff0*/  LDG.E R17, desc[UR12][R16.64] ;  /* 0x0000000c10117981 */ /* 0x000ea4000c1e1900 */
[----:B--2---:R-:W-:-:S04]  /*2000*/  FSETP.GT.AND P1, PT, |R17|, R14, PT ;  /* 0x0000000e1100720b */ /* 0x004fc80003f24200 */
[----:B------:R-:W-:Y:S01]  /*2010*/  FSEL R16, |R17|, R14, P1 ;  /* 0x0000000e11107208 */ /* 0x000fe20000800200 */
[----:B------:R-:W-:-:S05]  /*2020*/  HFMA2 R14, -RZ, RZ, 0, 2.384185791015625e-07 ;  /* 0x00000004ff0e7431 */ /* 0x000fca00000001ff */
[----:B------:R-:W-:-:S06]  /*2030*/  IMAD.WIDE.U32 R14, R3, R14, UR20 ;  /* 0x00000014030e7e25 */ /* 0x000fcc000f8e000e */
[----:B------:R0:W2:Y:S02]  /*2040*/  LDG.E R15, desc[UR12][R14.64] ;  /* 0x0000000c0e0f7981 */ /* 0x0000a4000c1e1900 */
[----:B0-----:R-:W-:Y:S02]  /*2050*/  MOV R14, 0x4 ;  /* 0x00000004000e7802 */ /* 0x001fe40000000f00 */
[----:B--2---:R-:W-:-:S04]  /*2060*/  FSETP.GT.AND P0, PT, |R15|, R16, PT ;  /* 0x000000100f00720b */ /* 0x004fc80003f04200 */
[----:B------:R-:W-:Y:S01]  /*2070*/  FSEL R16, |R15|, R16, P0 ;  /* 0x000000100f107208 */ /* 0x000fe20000000200 */
[----:B------:R-:W-:-:S06]  /*2080*/  IMAD.WIDE.U32 R14, R11, R14, UR20 ;  /* 0x000000140b0e7e25 */ /* 0x000fcc000f8e000e */
[----:B------:R-:W2:Y:S01]  /*2090*/  LDG.E R15, desc[UR12][R14.64] ;  /* 0x0000000c0e0f7981 */ /* 0x000ea2000c1e1900 */
[----:B------:R-:W-:Y:S01]  /*20a0*/  HFMA2 R17, -RZ, RZ, 0, 2.384185791015625e-07 ;  /* 0x00000004ff117431 */ /* 0x000fe200000001ff */
[----:B--2---:R-:W-:-:S04]  /*20b0*/  FSETP.GT.AND P4, PT, |R15|, R16, PT ;  /* 0x000000100f00720b */ /* 0x004fc80003f84200 */
[----:B------:R-:W-:Y:S01]  /*20c0*/  FSEL R14, |R15|, R16, P4 ;  /* 0x000000100f0e7208 */ /* 0x000fe20002000200 */
[----:B------:R-:W-:-:S06]  /*20d0*/  IMAD.WIDE.U32 R16, R12, R17, UR20 ;  /* 0x000000140c107e25 */ /* 0x000fcc000f8e0011 */
[----:B------:R-:W2:Y:S02]  /*20e0*/  LDG.E R17, desc[UR12][R16.64] ;  /* 0x0000000c10117981 */ /* 0x000ea4000c1e1900 */
[----:B--2---:R-:W-:-:S04]  /*20f0*/  FSETP.GT.AND P6, PT, |R17|, R14, PT ;  /* 0x0000000e1100720b */ /* 0x004fc80003fc4200 */
[----:B------:R-:W-:Y:S02]  /*2100*/  FSEL R16, |R17|, R14, P6 ;  /* 0x0000000e11107208 */ /* 0x000fe40003000200 */
[----:B------:R-:W-:-:S05]  /*2110*/  MOV R14, 0x4 ;  /* 0x00000004000e7802 */ /* 0x000fca0000000f00 */
[----:B------:R-:W-:-:S06]  /*2120*/  IMAD.WIDE.U32 R14, R13, R14, UR20 ;  /* 0x000000140d0e7e25 */ /* 0x000fcc000f8e000e */
[----:B------:R-:W2:Y:S02]  /*2130*/  LDG.E R15, desc[UR12][R14.64] ;  /* 0x0000000c0e0f7981 */ /* 0x000ea4000c1e1900 */
[----:B--2---:R-:W-:-:S04]  /*2140*/  FSETP.GT.AND P5, PT, |R15|, R16, PT ;  /* 0x000000100f00720b */ /* 0x004fc80003fa4200 */
[----:B------:R-:W-:Y:S01]  /*2150*/  FSEL R16, |R15|, R16, P5 ;  /* 0x000000100f107208 */ /* 0x000fe20002800200 */
[----:B------:R-:W-:-:S04]  /*2160*/  IMAD.MOV.U32 R15, RZ, RZ, 0x4 ;  /* 0x00000004ff0f7424 */ /* 0x000fc800078e00ff */
[----:B------:R-:W-:-:S06]  /*2170*/  IMAD.WIDE.U32 R14, R18, R15, UR20 ;  /* 0x00000014120e7e25 */ /* 0x000fcc000f8e000f */
[----:B------:R-:W2:Y:S02]  /*2180*/  LDG.E R15, desc[UR12][R14.64] ;  /* 0x0000000c0e0f7981 */ /* 0x000ea4000c1e1900 */
[----:B--2---:R-:W-:-:S04]  /*2190*/  FSETP.GT.AND P3, PT, |R15|, R16, PT ;  /* 0x000000100f00720b */ /* 0x004fc80003f64200 */
[----:B------:R-:W-:Y:S01]  /*21a0*/  FSEL R14, |R15|, R16, P3 ;  /* 0x000000100f0e7208 */ /* 0x000fe20001800200 */
[----:B------:R-:W-:-:S05]  /*21b0*/  HFMA2 R16, -RZ, RZ, 0, 2.384185791015625e-07 ;  /* 0x00000004ff107431 */ /* 0x000fca00000001ff */
[----:B------:R-:W-:-:S06]  /*21c0*/  IMAD.WIDE.U32 R16, R19, R16, UR20 ;  /* 0x0000001413107e25 */ /* 0x000fcc000f8e0010 */
[----:B------:R-:W2:Y:S01]  /*21d0*/  LDG.E R17, desc[UR12][R16.64] ;  /* 0x0000000c10117981 */ /* 0x000ea2000c1e1900 */
[----:B------:R-:W-:Y:S02]  /*21e0*/  @P2 IADD3 R29, PT, PT, R28, 0x1, RZ ;  /* 0x000000011c1d2810 */ /* 0x000fe40007ffe0ff */
[----:B------:R-:W-:Y:S02]  /*21f0*/  MOV R15, 0x4 ;  /* 0x00000004000f7802 */ /* 0x000fe40000000f00 */
[----:B--2---:R-:W-:-:S04]  /*2200*/  FSETP.GT.AND P2, PT, |R17|, R14, PT ;  /* 0x0000000e1100720b */ /* 0x004fc80003f44200 */
[----:B------:R-:W-:Y:S01]  /*2210*/  FSEL R16, |R17|, R14, P2 ;  /* 0x0000000e11107208 */ /* 0x000fe20001000200 */
[----:B------:R-:W-:-:S06]  /*2220*/  IMAD.WIDE.U32 R14, R20, R15, UR20 ;  /* 0x00000014140e7e25 */ /* 0x000fcc000f8e000f */
[----:B------:R-:W2:Y:S01]  /*2230*/  LDG.E R15, desc[UR12][R14.64] ;  /* 0x0000000c0e0f7981 */ /* 0x000ea2000c1e1900 */
[----:B------:R-:W-:Y:S02]  /*2240*/  @P1 IADD3 R29, PT, PT, R28, 0x2, RZ ;  /* 0x000000021c1d1810 */ /* 0x000fe40007ffe0ff */
        /* <DEDUP_REMOVED lines=17> */
[----:B------:R-:W-:Y:S01]  /*2360*/  @P6 VIADD R29, R28, 0x5 ;  /* 0x000000051c1d6836 */ /* 0x000fe20000000000 */
        /* <DEDUP_REMOVED lines=23> */
[----:B------:R-:W-:Y:S01]  /*24e0*/  UIADD3 UR9, UPT, UPT, UR9, 0x10, URZ ;  /* 0x0000001009097890 */ /* 0x000fe2000fffe0ff */
[C---:B------:R-:W-:Y:S02]  /*24f0*/  @P1 IADD3 R29, PT, PT, R28.reuse, 0x9, RZ ;  /* 0x000000091c1d1810 */ /* 0x040fe40007ffe0ff */
[C---:B------:R-:W-:Y:S01]  /*2500*/  @P0 IADD3 R29, PT, PT, R28.reuse, 0xa, RZ ;  /* 0x0000000a1c1d0810 */ /* 0x040fe20007ffe0ff */
[----:B------:R-:W-:Y:S01]  /*2510*/  UISETP.NE.AND UP0, UPT, UR9, URZ, UPT ;  /* 0x000000ff0900728c */ /* 0x000fe2000bf05270 */
[C---:B------:R-:W-:Y:S02]  /*2520*/  @P4 IADD3 R29, PT, PT, R28.reuse, 0xb, RZ ;  /* 0x0000000b1c1d4810 */ /* 0x040fe40007ffe0ff */
[C---:B------:R-:W-:Y:S02]  /*2530*/  @P6 IADD3 R29, PT, PT, R28.reuse, 0xc, RZ ;  /* 0x0000000c1c1d6810 */ /* 0x040fe40007ffe0ff */
[----:B------:R-:W-:-:S02]  /*2540*/  @P5 IADD3 R29, PT, PT, R28, 0xd, RZ ;  /* 0x0000000d1c1d5810 */ /* 0x000fc40007ffe0ff */
[C---:B------:R-:W-:Y:S02]  /*2550*/  @P3 IADD3 R29, PT, PT, R28.reuse, 0xe, RZ ;  /* 0x0000000e1c1d3810 */ /* 0x040fe40007ffe0ff */
[----:B------:R-:W-:Y:S02]  /*2560*/  MOV R15, UR27 ;  /* 0x0000001b000f7c02 */ /* 0x000fe40008000f00 */
[C---:B------:R-:W-:Y:S02]  /*2570*/  @P2 IADD3 R29, PT, PT, R28.reuse, 0xf, RZ ;  /* 0x0000000f1c1d2810 */ /* 0x040fe40007ffe0ff */
[----:B------:R-:W-:Y:S01]  /*2580*/  IADD3 R28, PT, PT, R28, 0x10, RZ ;  /* 0x000000101c1c7810 */ /* 0x000fe20007ffe0ff */
[C---:B------:R-:W-:Y:S01]  /*2590*/  IMAD R2, R15.reuse, 0x10, R2 ;  /* 0x000000100f027824 */ /* 0x040fe200078e0202 */
[C---:B------:R-:W-:Y:S01]  /*25a0*/  LEA R12, R15.reuse, R12, 0x4 ;  /* 0x0000000c0f0c7211 */ /* 0x040fe200078e20ff */
[C---:B------:R-:W-:Y:S01]  /*25b0*/  IMAD R22, R15.reuse, 0x10, R22 ;  /* 0x000000100f167824 */ /* 0x040fe200078e0216 */
[----:B------:R-:W-:-:S02]  /*25c0*/  LEA R18, R15, R18, 0x4 ;  /* 0x000000120f127211 */ /* 0x000fc400078e20ff */
[C---:B------:R-:W-:Y:S02]  /*25d0*/  LEA R20, R15.reuse, R20, 0x4 ;  /* 0x000000140f147211 */ /* 0x040fe400078e20ff */
[C---:B------:R-:W-:Y:S02]  /*25e0*/  LEA R24, R15.reuse, R24, 0x4 ;  /* 0x000000180f187211 */ /* 0x040fe400078e20ff */
[C---:B------:R-:W-:Y:S02]  /*25f0*/  LEA R26, R15.reuse, R26, 0x4 ;  /* 0x0000001a0f1a7211 */ /* 0x040fe400078e20ff */
[----:B------:R-:W-:Y:S02]  /*2600*/  LEA R0, R15, R0, 0x4 ;  /* 0x000000000f007211 */ /* 0x000fe400078e20ff */
[----:B--2---:R-:W-:-:S04]  /*2610*/  FSETP.GT.AND P1, PT, |R17|, R14, PT ;  /* 0x0000000e1100720b */ /* 0x004fc80003f24200 */
[----:B------:R-:W-:Y:S02]  /*2620*/  FSEL R16, |R17|, R14, P1 ;  /* 0x0000000e11107208 */ /* 0x000fe40000800200 */
[----:B------:R-:W-:Y:S02]  /*2630*/  MOV R14, UR27 ;  /* 0x0000001b000e7c02 */ /* 0x000fe40008000f00 */
[----:B------:R-:W-:Y:S02]  /*2640*/  SEL R29, R28, R29, P1 ;  /* 0x0000001d1c1d7207 */ /* 0x000fe40000800000 */
[C---:B------:R-:W-:Y:S01]  /*2650*/  LEA R3, R14.reuse, R3, 0x4 ;  /* 0x000000030e037211 */ /* 0x040fe200078e20ff */
[C---:B------:R-:W-:Y:S01]  /*2660*/  IMAD R27, R14.reuse, 0x10, R27 ;  /* 0x000000100e1b7824 */ /* 0x040fe200078e021b */
[C---:B------:R-:W-:Y:S02]  /*2670*/  LEA R11, R14.reuse, R11, 0x4 ;  /* 0x0000000b0e0b7211 */ /* 0x040fe400078e20ff */
[----:B------:R-:W-:-:S02]  /*2680*/  LEA R13, R14, R13, 0x4 ;  /* 0x0000000d0e0d7211 */ /* 0x000fc400078e20ff */
[C---:B------:R-:W-:Y:S02]  /*2690*/  LEA R19, R14.reuse, R19, 0x4 ;  /* 0x000000130e137211 */ /* 0x040fe400078e20ff */
[C---:B------:R-:W-:Y:S02]  /*26a0*/  LEA R21, R14.reuse, R21, 0x4 ;  /* 0x000000150e157211 */ /* 0x040fe400078e20ff */
[C---:B------:R-:W-:Y:S02]  /*26b0*/  LEA R23, R14.reuse, R23, 0x4 ;  /* 0x000000170e177211 */ /* 0x040fe400078e20ff */
[----:B------:R-:W-:Y:S01]  /*26c0*/  LEA R25, R14, R25, 0x4 ;  /* 0x000000190e197211 */ /* 0x000fe200078e20ff */
[----:B------:R-:W-:Y:S06]  /*26d0*/  BRA.U UP0, `(.L_x_467) ;  /* 0xfffffff900287547 */ /* 0x000fec000b83ffff */
[----:B------:R-:W-:-:S07]  /*26e0*/  IADD3 R0, PT, PT, R28, 0x1, RZ ;  /* 0x000000011c007810 */ /* 0x000fce0007ffe0ff */
.L_x_466:
[----:B------:R-:W-:-:S09]  /*26f0*/  ULOP3.LUT UP0, URZ, UR24, 0xf, URZ, 0xc0, !UPT ;  /* 0x0000000f18ff7892 */ /* 0x000fd2000f80c0ff */
[----:B------:R-:W-:Y:S05]  /*2700*/  BRA.U !UP0, `(.L_x_465) ;  /* 0x0000000508c87547 */ /* 0x000fea000b800000 */
[----:B------:R-:W-:Y:S02]  /*2710*/  UISETP.GE.U32.AND UP0, UPT, UR22, 0x7, UPT ;  /* 0x000000071600788c */ /* 0x000fe4000bf06070 */
[----:B------:R-:W-:-:S07]  /*2720*/  ULOP3.LUT UP1, URZ, UR10, 0x7, URZ, 0xc0, !UPT ;  /* 0x000000070aff7892 */ /* 0x000fce000f82c0ff */
[----:B------:R-:W-:Y:S05]  /*2730*/  BRA.U !UP0, `(.L_x_468) ;  /* 0x0000000108d87547 */ /* 0x000fea000b800000 */
[----:B------:R-:W-:Y:S01]  /*2740*/  MOV R2, 0x4 ;  /* 0x0000000400027802 */ /* 0x000fe20000000f00 */
[----:B------:R-:W-:Y:S02]  /*2750*/  IMAD R11, R0, UR27, R7 ;  /* 0x0000001b000b7c24 */ /* 0x000fe4000f8e0207 */
[----:B------:R-:W-:Y:S02]  /*2760*/  HFMA2 R13, -RZ, RZ, 0, 2.384185791015625e-07 ;  /* 0x00000004ff0d7431 */ /* 0x000fe400000001ff */
[C---:B------:R-:W-:Y:S01]  /*2770*/  IMAD.WIDE.U32 R2, R11.reuse, R2, UR20 ;  /* 0x000000140b027e25 */ /* 0x040fe2000f8e0002 */
[----:B------:R-:W-:-:S04]  /*2780*/  IADD3 R14, PT, PT, R11, UR27, RZ ;  /* 0x0000001b0b0e7c10 */ /* 0x000fc8000fffe0ff */
[----:B------:R0:W2:Y:S01]  /*2790*/  LDG.E R11, desc[UR12][R2.64] ;  /* 0x0000000c020b7981 */ /* 0x0000a2000c1e1900 */
[----:B------:R-:W-:Y:S01]  /*27a0*/  MOV R15, 0x4 ;  /* 0x00000004000f7802 */ /* 0x000fe20000000f00 */
[C---:B------:R-:W-:Y:S01]  /*27b0*/  IMAD.WIDE.U32 R12, R14.reuse, R13, UR20 ;  /* 0x000000140e0c7e25 */ /* 0x040fe2000f8e000d */
[----:B------:R-:W-:-:S04]  /*27c0*/  IADD3 R18, PT, PT, R14, UR27, RZ ;  /* 0x0000001b0e127c10 */ /* 0x000fc8000fffe0ff */
[----:B------:R1:W3:Y:S01]  /*27d0*/  LDG.E R17, desc[UR12][R12.64] ;  /* 0x0000000c0c117981 */ /* 0x0002e2000c1e1900 */
[C---:B------:R-:W-:Y:S01]  /*27e0*/  IMAD.WIDE.U32 R14, R18.reuse, R15, UR20 ;  /* 0x00000014120e7e25 */ /* 0x040fe2000f8e000f */
[----:B------:R-:W-:-:S03]  /*27f0*/  IADD3 R21, PT, PT, R18, UR27, RZ ;  /* 0x0000001b12157c10 */ /* 0x000fc6000fffe0ff */
[----:B------:R-:W-:Y:S02]  /*2800*/  HFMA2 R23, -RZ, RZ, 0, 2.384185791015625e-07 ;  /* 0x00000004ff177431 */ /* 0x000fe400000001ff */
[----:B------:R-:W-:Y:S01]  /*2810*/  IMAD.MOV.U32 R22, RZ, RZ, 0x4 ;  /* 0x00000004ff167424 */ /* 0x000fe200078e00ff */
[----:B------:R4:W5:Y:S03]  /*2820*/  LDG.E R20, desc[UR12][R14.64] ;  /* 0x0000000c0e147981 */ /* 0x000966000c1e1900 */
[C---:B------:R-:W-:Y:S01]  /*2830*/  IMAD.WIDE.U32 R18, R21.reuse, R22, UR20 ;  /* 0x0000001415127e25 */ /* 0x040fe2000f8e0016 */
[----:B------:R-:W-:-:S04]  /*2840*/  IADD3 R22, PT, PT, R21, UR27, RZ ;  /* 0x0000001b15167c10 */ /* 0x000fc8000fffe0ff */
[----:B------:R4:W5:Y:S01]  /*2850*/  LDG.E R21, desc[UR12][R18.64] ;  /* 0x0000000c12157981 */ /* 0x000962000c1e1900 */
[C---:B0-----:R-:W-:Y:S01]  /*2860*/  IMAD.WIDE.U32 R2, R22.reuse, R23, UR20 ;  /* 0x0000001416027e25 */ /* 0x041fe2000f8e0017 */
[----:B------:R-:W-:-:S05]  /*2870*/  IADD3 R22, PT, PT, R22, UR27, RZ ;  /* 0x0000001b16167c10 */ /* 0x000fca000fffe0ff */
[----:B------:R-:W5:Y:S01]  /*2880*/  LDG.E R2, desc[UR12][R2.64] ;  /* 0x0000000c02027981 */ /* 0x000f62000c1e1900 */
[C---:B-1----:R-:W-:Y:S01]  /*2890*/  IMAD.WIDE.U32 R12, R22.reuse, R23, UR20 ;  /* 0x00000014160c7e25 */ /* 0x042fe2000f8e0017 */
[----:B------:R-:W-:-:S05]  /*28a0*/  IADD3 R22, PT, PT, R22, UR27, RZ ;  /* 0x0000001b16167c10 */ /* 0x000fca000fffe0ff */
[----:B------:R-:W5:Y:S01]  /*28b0*/  LDG.E R12, desc[UR12][R12.64] ;  /* 0x0000000c0c0c7981 */ /* 0x000f62000c1e1900 */
[C---:B----4-:R-:W-:Y:S01]  /*28c0*/  IMAD.WIDE.U32 R14, R22.reuse, R23, UR20 ;  /* 0x00000014160e7e25 */ /* 0x050fe2000f8e0017 */
[----:B------:R-:W-:-:S05]  /*28d0*/  IADD3 R18, PT, PT, R22, UR27, RZ ;  /* 0x0000001b16127c10 */ /* 0x000fca000fffe0ff */
[----:B------:R-:W4:Y:S01]  /*28e0*/  LDG.E R15, desc[UR12][R14.64] ;  /* 0x0000000c0e0f7981 */ /* 0x000f22000c1e1900 */
[----:B------:R-:W-:-:S06]  /*28f0*/  IMAD.WIDE.U32 R18, R18, R23, UR20 ;  /* 0x0000001412127e25 */ /* 0x000fcc000f8e0017 */
[----:B------:R-:W4:Y:S01]  /*2900*/  LDG.E R19, desc[UR12][R18.64] ;  /* 0x0000000c12137981 */ /* 0x000f22000c1e1900 */
[----:B--2---:R-:W-:-:S04]  /*2910*/  FSETP.GT.AND P2, PT, |R11|, R16, PT ;  /* 0x000000100b00720b */ /* 0x004fc80003f44200 */
[----:B------:R-:W-:Y:S02]  /*2920*/  FSEL R16, |R11|, R16, P2 ;  /* 0x000000100b107208 */ /* 0x000fe40001000200 */
[----:B------:R-:W-:Y:S02]  /*2930*/  SEL R29, R0, R29, P2 ;  /* 0x0000001d001d7207 */ /* 0x000fe40001000000 */
[----:B---3--:R-:W-:-:S04]  /*2940*/  FSETP.GT.AND P3, PT, |R17|, R16, PT ;  /* 0x000000101100720b */ /* 0x008fc80003f64200 */
[----:B------:R-:W-:-:S04]  /*2950*/  FSEL R17, |R17|, R16, P3 ;  /* 0x0000001011117208 */ /* 0x000fc80001800200 */
[----:B-----5:R-:W-:-:S04]  /*2960*/  FSETP.GT.AND P4, PT, |R20|, R17, PT ;  /* 0x000000111400720b */ /* 0x020fc80003f84200 */
[----:B------:R-:W-:Y:S02]  /*2970*/  FSEL R20, |R20|, R17, P4 ;  /* 0x0000001114147208 */ /* 0x000fe40002000200 */
[----:B------:R-:W-:Y:S02]  /*2980*/  @P3 IADD3 R29, PT, PT, R0, 0x1, RZ ;  /* 0x00000001001d3810 */ /* 0x000fe40007ffe0ff */
[----:B------:R-:W-:-:S04]  /*2990*/  FSETP.GT.AND P5, PT, |R21|, R20, PT ;  /* 0x000000141500720b */ /* 0x000fc80003fa4200 */
[----:B------:R-:W-:Y:S02]  /*29a0*/  FSEL R21, |R21|, R20, P5 ;  /* 0x0000001415157208 */ /* 0x000fe40002800200 */
[----:B------:R-:W-:Y:S02]  /*29b0*/  @P4 IADD3 R29, PT, PT, R0, 0x2, RZ ;  /* 0x00000002001d4810 */ /* 0x000fe40007ffe0ff */
[----:B------:R-:W-:-:S04]  /*29c0*/  FSETP.GT.AND P1, PT, |R2|, R21, PT ;  /* 0x000000150200720b */ /* 0x000fc80003f24200 */
[----:B------:R-:W-:Y:S02]  /*29d0*/  FSEL R21, |R2|, R21, P1 ;  /* 0x0000001502157208 */ /* 0x000fe40000800200 */
[----:B------:R-:W-:Y:S02]  /*29e0*/  @P5 IADD3 R29, PT, PT, R0, 0x3, RZ ;  /* 0x00000003001d5810 */ /* 0x000fe40007ffe0ff */
[----:B------:R-:W-:-:S04]  /*29f0*/  FSETP.GT.AND P0, PT, |R12|, R21, PT ;  /* 0x000000150c00720b */ /* 0x000fc80003f04200 */
[----:B------:R-:W-:Y:S01]  /*2a00*/  FSEL R12, |R12|, R21, P0 ;  /* 0x000000150c0c7208 */ /* 0x000fe20000000200 */
[----:B------:R-:W-:-:S03]  /*2a10*/  @P1 VIADD R29, R0, 0x4 ;  /* 0x00000004001d1836 */ /* 0x000fc60000000000 */
[----:B----4-:R-:W-:-:S04]  /*2a20*/  FSETP.GT.AND P2, PT, |R15|, R12, PT ;  /* 0x0000000c0f00720b */ /* 0x010fc80003f44200 */
[----:B------:R-:W-:Y:S02]  /*2a30*/  FSEL R12, |R15|, R12, P2 ;  /* 0x0000000c0f0c7208 */ /* 0x000fe40001000200 */
[----:B------:R-:W-:Y:S02]  /*2a40*/  @P0 IADD3 R29, PT, PT, R0, 0x5, RZ ;  /* 0x00000005001d0810 */ /* 0x000fe40007ffe0ff */
[----:B------:R-:W-:-:S04]  /*2a50*/  FSETP.GT.AND P3, PT, |R19|, R12, PT ;  /* 0x0000000c1300720b */ /* 0x000fc80003f64200 */
[----:B------:R-:W-:Y:S02]  /*2a60*/  FSEL R16, |R19|, R12, P3 ;  /* 0x0000000c13107208 */ /* 0x000fe40001800200 */
[----:B------:R-:W-:-:S07]  /*2a70*/  @P2 IADD3 R29, PT, PT, R0, 0x6, RZ ;  /* 0x00000006001d2810 */ /* 0x000fce0007ffe0ff */
[C---:B------:R-:W-:Y:S02]  /*2a80*/  @P3 IADD3 R29, PT, PT, R0.reuse, 0x7, RZ ;  /* 0x00000007001d3810 */ /* 0x040fe40007ffe0ff */
[----:B------:R-:W-:-:S07]  /*2a90*/  IADD3 R0, PT, PT, R0, 0x8, RZ ;  /* 0x0000000800007810 */ /* 0x000fce0007ffe0ff */
.L_x_468:
[----:B------:R-:W-:Y:S05]  /*2aa0*/  BRA.U !UP1, `(.L_x_465) ;  /* 0x0000000109e07547 */ /* 0x000fea000b800000 */
[----:B------:R-:W-:Y:S02]  /*2ab0*/  ISETP.GE.U32.AND P0, PT, R4, 0x3, PT ;  /* 0x000000030400780c */ /* 0x000fe40003f06070 */
[----:B------:R-:W-:-:S04]  /*2ac0*/  LOP3.LUT R17, R6, 0x3, RZ, 0xc0, !PT ;  /* 0x0000000306117812 */ /* 0x000fc800078ec0ff */
[----:B------:R-:W-:-:S07]  /*2ad0*/  ISETP.NE.AND P1, PT, R17, RZ, PT ;  /* 0x000000ff1100720c */ /* 0x000fce0003f25270 */
[----:B------:R-:W-:Y:S06]  /*2ae0*/  @!P0 BRA `(.L_x_469) ;  /* 0x0000000000708947 */ /* 0x000fec0003800000 */
[----:B------:R-:W-:Y:S01]  /*2af0*/  MOV R19, 0x4 ;  /* 0x0000000400137802 */ /* 0x000fe20000000f00 */
[----:B------:R-:W-:Y:S02]  /*2b00*/  IMAD R2, R0, UR27, R7 ;  /* 0x0000001b00027c24 */ /* 0x000fe4000f8e0207 */
[----:B------:R-:W-:Y:S02]  /*2b10*/  HFMA2 R12, -RZ, RZ, 0, 2.384185791015625e-07 ;  /* 0x00000004ff0c7431 */ /* 0x000fe400000001ff */
[C---:B------:R-:W-:Y:S01]  /*2b20*/  IMAD.WIDE.U32 R18, R2.reuse, R19, UR20 ;  /* 0x0000001402127e25 */ /* 0x040fe2000f8e0013 */
[----:B------:R-:W-:-:S05]  /*2b30*/  IADD3 R11, PT, PT, R2, UR27, RZ ;  /* 0x0000001b020b7c10 */ /* 0x000fca000fffe0ff */
[----:B------:R-:W2:Y:S01]  /*2b40*/  LDG.E R19, desc[UR12][R18.64] ;  /* 0x0000000c12137981 */ /* 0x000ea2000c1e1900 */
[C---:B------:R-:W-:Y:S01]  /*2b50*/  IMAD.WIDE.U32 R2, R11.reuse, R12, UR20 ;  /* 0x000000140b027e25 */ /* 0x040fe2000f8e000c */
[----:B------:R-:W-:-:S05]  /*2b60*/  IADD3 R11, PT, PT, R11, UR27, RZ ;  /* 0x0000001b0b0b7c10 */ /* 0x000fca000fffe0ff */
[----:B------:R-:W3:Y:S01]  /*2b70*/  LDG.E R3, desc[UR12][R2.64] ;  /* 0x0000000c02037981 */ /* 0x000ee2000c1e1900 */
[----:B------:R-:W-:Y:S01]  /*2b80*/  IMAD.WIDE.U32 R12, R11, R12, UR20 ;  /* 0x000000140b0c7e25 */ /* 0x000fe2000f8e000c */
[----:B------:R-:W-:-:S03]  /*2b90*/  MOV R15, 0x4 ;  /* 0x00000004000f7802 */ /* 0x000fc60000000f00 */
[----:B------:R-:W-:Y:S02]  /*2ba0*/  VIADD R14, R11, UR27 ;  /* 0x0000001b0b0e7c36 */ /* 0x000fe40008000000 */
[----:B------:R-:W4:Y:S02]  /*2bb0*/  LDG.E R13, desc[UR12][R12.64] ;  /* 0x0000000c0c0d7981 */ /* 0x000f24000c1e1900 */
[----:B------:R-:W-:-:S06]  /*2bc0*/  IMAD.WIDE.U32 R14, R14, R15, UR20 ;  /* 0x000000140e0e7e25 */ /* 0x000fcc000f8e000f */
[----:B------:R-:W5:Y:S01]  /*2bd0*/  LDG.E R15, desc[UR12][R14.64] ;  /* 0x0000000c0e0f7981 */ /* 0x000f62000c1e1900 */
[----:B--2---:R-:W-:-:S04]  /*2be0*/  FSETP.GT.AND P0, PT, |R19|, R16, PT ;  /* 0x000000101300720b */ /* 0x004fc80003f04200 */
[----:B------:R-:W-:Y:S02]  /*2bf0*/  FSEL R16, |R19|, R16, P0 ;  /* 0x0000001013107208 */ /* 0x000fe40000000200 */
[----:B------:R-:W-:Y:S02]  /*2c00*/  SEL R29, R0, R29, P0 ;  /* 0x0000001d001d7207 */ /* 0x000fe40000000000 */
[----:B---3--:R-:W-:-:S04]  /*2c10*/  FSETP.GT.AND P2, PT, |R3|, R16, PT ;  /* 0x000000100300720b */ /* 0x008fc80003f44200 */
[----:B------:R-:W-:-:S04]  /*2c20*/  FSEL R16, |R3|, R16, P2 ;  /* 0x0000001003107208 */ /* 0x000fc80001000200 */
[----:B----4-:R-:W-:-:S04]  /*2c30*/  FSETP.GT.AND P3, PT, |R13|, R16, PT ;  /* 0x000000100d00720b */ /* 0x010fc80003f64200 */
[----:B------:R-:W-:Y:S02]  /*2c40*/  FSEL R16, |R13|, R16, P3 ;  /* 0x000000100d107208 */ /* 0x000fe40001800200 */
[----:B------:R-:W-:Y:S02]  /*2c50*/  @P2 IADD3 R29, PT, PT, R0, 0x1, RZ ;  /* 0x00000001001d2810 */ /* 0x000fe40007ffe0ff */
[----:B-----5:R-:W-:-:S04]  /*2c60*/  FSETP.GT.AND P4, PT, |R15|, R16, PT ;  /* 0x000000100f00720b */ /* 0x020fc80003f84200 */
[----:B------:R-:W-:Y:S02]  /*2c70*/  FSEL R16, |R15|, R16, P4 ;  /* 0x000000100f107208 */ /* 0x000fe40002000200 */
[----:B------:R-:W-:-:S07]  /*2c80*/  @P3 IADD3 R29, PT, PT, R0, 0x2, RZ ;  /* 0x00000002001d3810 */ /* 0x000fce0007ffe0ff */
[C---:B------:R-:W-:Y:S02]  /*2c90*/  @P4 IADD3 R29, PT, PT, R0.reuse, 0x3, RZ ;  /* 0x00000003001d4810 */ /* 0x040fe40007ffe0ff */
[----:B------:R-:W-:-:S07]  /*2ca0*/  IADD3 R0, PT, PT, R0, 0x4, RZ ;  /* 0x0000000400007810 */ /* 0x000fce0007ffe0ff */
.L_x_469:
[----:B------:R-:W-:Y:S05]  /*2cb0*/  @!P1 BRA `(.L_x_465) ;  /* 0x00000000005c9947 */ /* 0x000fea0003800000 */
[----:B------:R-:W-:Y:S02]  /*2cc0*/  HFMA2 R2, -RZ, RZ, 0, 2.384185791015625e-07 ;  /* 0x00000004ff027431 */ /* 0x000fe400000001ff */
[----:B------:R-:W-:-:S04]  /*2cd0*/  IMAD R11, R0, UR27, R7 ;  /* 0x0000001b000b7c24 */ /* 0x000fc8000f8e0207 */
[----:B------:R-:W-:-:S06]  /*2ce0*/  IMAD.WIDE.U32 R2, R11, R2, UR20 ;  /* 0x000000140b027e25 */ /* 0x000fcc000f8e0002 */
[----:B------:R-:W2:Y:S01]  /*2cf0*/  LDG.E R3, desc[UR12][R2.64] ;  /* 0x0000000c02037981 */ /* 0x000ea2000c1e1900 */
[----:B------:R-:W-:Y:S02]  /*2d00*/  ISETP.NE.AND P1, PT, R17, 0x1, PT ;  /* 0x000000011100780c */ /* 0x000fe40003f25270 */
[----:B--2---:R-:W-:-:S04]  /*2d10*/  FSETP.GT.AND P0, PT, |R3|, R16, PT ;  /* 0x000000100300720b */ /* 0x004fc80003f04200 */
[----:B------:R-:W-:Y:S02]  /*2d20*/  FSEL R15, |R3|, R16, P0 ;  /* 0x00000010030f7208 */ /* 0x000fe40000000200 */
[----:B------:R-:W-:-:S05]  /*2d30*/  SEL R29, R0, R29, P0 ;  /* 0x0000001d001d7207 */ /* 0x000fca0000000000 */
[----:B------:R-:W-:Y:S05]  /*2d40*/  @!P1 BRA `(.L_x_465) ;  /* 0x0000000000389947 */ /* 0x000fea0003800000 */
[----:B------:R-:W-:Y:S02]  /*2d50*/  ISETP.NE.AND P1, PT, R17, 0x2, PT ;  /* 0x000000021100780c */ /* 0x000fe40003f25270 */
[----:B------:R-:W-:Y:S02]  /*2d60*/  IADD3 R11, PT, PT, R11, UR27, RZ ;  /* 0x0000001b0b0b7c10 */ /* 0x000fe4000fffe0ff */
[----:B------:R-:W-:Y:S02]  /*2d70*/  MOV R2, 0x4 ;  /* 0x0000000400027802 */ /* 0x000fe40000000f00 */
[----:B------:R-:W-:-:S03]  /*2d80*/  MOV R13, 0x4 ;  /* 0x00000004000d7802 */ /* 0x000fc60000000f00 */
[----:B------:R-:W-:-:S04]  /*2d90*/  IMAD.WIDE.U32 R2, R11, R2, UR20 ;  /* 0x000000140b027e25 */ /* 0x000fc8000f8e0002 */
[----:B------:R-:W-:Y:S02]  /*2da0*/  @P1 IADD3 R12, PT, PT, R11, UR27, RZ ;  /* 0x0000001b0b0c1c10 */ /* 0x000fe4000fffe0ff */
[----:B------:R-:W2:Y:S03]  /*2db0*/  LDG.E R2, desc[UR12][R2.64] ;  /* 0x0000000c02027981 */ /* 0x000ea6000c1e1900 */
[----:B------:R-:W-:-:S06]  /*2dc0*/  @P1 IMAD.WIDE.U32 R12, R12, R13, UR20 ;  /* 0x000000140c0c1e25 */ /* 0x000fcc000f8e000d */
[----:B------:R-:W3:Y:S01]  /*2dd0*/  @P1 LDG.E R12, desc[UR12][R12.64] ;  /* 0x0000000c0c0c1981 */ /* 0x000ee2000c1e1900 */
[----:B--2---:R-:W-:-:S04]  /*2de0*/  FSETP.GT.AND P0, PT, |R2|, R15, PT ;  /* 0x0000000f0200720b */ /* 0x004fc80003f04200 */
[----:B------:R-:W-:-:S04]  /*2df0*/  FSEL R15, |R2|, R15, P0 ;  /* 0x0000000f020f7208 */ /* 0x000fc80000000200 */
[----:B---3--:R-:W-:-:S05]  /*2e00*/  FSETP.GT.AND P2, PT, |R12|, R15, P1 ;  /* 0x0000000f0c00720b */ /* 0x008fca0000f44200 */
[----:B------:R-:W-:-:S08]  /*2e10*/  @P0 VIADD R29, R0, 0x1 ;  /* 0x00000001001d0836 */ /* 0x000fd00000000000 */
[----:B------:R-:W-:-:S07]  /*2e20*/  @P2 IADD3 R29, PT, PT, R0, 0x2, RZ ;  /* 0x00000002001d2810 */ /* 0x000fce0007ffe0ff */
.L_x_465:
[----:B------:R-:W0:Y:S01]  /*2e30*/  LDC.64 R12, c[0x0][0x388] ;  /* 0x0000e200ff0c7b82 */ /* 0x000e220000000a00 */
[----:B------:R-:W-:Y:S02]  /*2e40*/  MOV R2, R29 ;  /* 0x0000001d00027202 */ /* 0x000fe40000000f00 */
[----:B------:R-:W-:Y:S02]  /*2e50*/  MOV R3, RZ ;  /* 0x000000ff00037202 */ /* 0x000fe40000000f00 */
[----:B------:R-:W-:Y:S01]  /*2e60*/  ISETP.NE.AND P0, PT, R29, R7, PT ;  /* 0x000000071d00720c */ /* 0x000fe20003f05270 */
[----:B0-----:R-:W-:-:S05]  /*2e70*/  IMAD.WIDE.U32 R12, R7, 0x8, R12 ;  /* 0x00000008070c7825 */ /* 0x001fca00078e000c */
[----:B------:R0:W-:Y:S07]  /*2e80*/  STG.E.64 desc[UR12][R12.64], R2 ;  /* 0x000000020c007986 */ /* 0x0001ee000c101b0c */
[----:B------:R-:W-:Y:S05]  /*2e90*/  @!P0 BRA `(.L_x_470) ;  /* 0x0000001400448947 */ /* 0x000fea0003800000 */
[----:B------:R-:W-:Y:S01]  /*2ea0*/  UISETP.GE.U32.AND UP0, UPT, UR14, 0xf, UPT ;  /* 0x0000000f0e00788c */ /* 0x000fe2000bf06070 */
[----:B------:R-:W-:-:S08]  /*2eb0*/  MOV R0, RZ ;  /* 0x000000ff00007202 */ /* 0x000fd00000000f00 */
[----:B------:R-:W-:Y:S05]  /*2ec0*/  BRA.U !UP0, `(.L_x_471) ;  /* 0x0000000908947547 */ /* 0x000fea000b800000 */
[----:B------:R-:W-:-:S07]  /*2ed0*/  HFMA2 R0, -RZ, RZ, 0, 0 ;  /* 0x00000000ff007431 */ /* 0x000fce00000001ff */
.L_x_472:
[----:B01----:R-:W-:Y:S01]  /*2ee0*/  MOV R12, 0x4 ;  /* 0x00000004000c7802 */ /* 0x003fe20000000f00 */
[--C-:B------:R-:W-:Y:S01]  /*2ef0*/  IMAD R3, R29, UR27, R0.reuse ;  /* 0x0000001b1d037c24 */ /* 0x100fe2000f8e0200 */
[----:B------:R-:W-:Y:S01]  /*2f00*/  MOV R15, 0x4 ;  /* 0x00000004000f7802 */ /* 0x000fe20000000f00 */
[----:B------:R-:W-:Y:S02]  /*2f10*/  IMAD R2, R7, UR27, R0 ;  /* 0x0000001b07027c24 */ /* 0x000fe4000f8e0200 */
[----:B------:R-:W-:-:S04]  /*2f20*/  IMAD.WIDE.U32 R12, R3, R12, UR20 ;  /* 0x00000014030c7e25 */ /* 0x000fc8000f8e000c */
[C---:B------:R-:W-:Y:S01]  /*2f30*/  IMAD.WIDE.U32 R14, R2.reuse, R15, UR20 ;  /* 0x00000014020e7e25 */ /* 0x040fe2000f8e000f */
[----:B------:R-:W2:Y:S04]  /*2f40*/  LDG.E R25, desc[UR12][R12.64] ;  /* 0x0000000c0c197981 */ /* 0x000ea8000c1e1900 */
[----:B------:R-:W3:Y:S01]  /*2f50*/  LDG.E R11, desc[UR12][R14.64] ;  /* 0x0000000c0e0b7981 */ /* 0x000ee2000c1e1900 */
[----:B------:R-:W-:Y:S01]  /*2f60*/  MOV R17, 0x4 ;  /* 0x0000000400117802 */ /* 0x000fe20000000f00 */
[----:B------:R-:W-:Y:S01]  /*2f70*/  VIADD R16, R3, 0x1 ;  /* 0x0000000103107836 */ /* 0x000fe20000000000 */
[----:B------:R-:W-:Y:S02]  /*2f80*/  MOV R19, 0x4 ;  /* 0x0000000400137802 */ /* 0x000fe40000000f00 */
[----:B------:R-:W-:Y:S01]  /*2f90*/  IADD3 R18, PT, PT, R2, 0x1, RZ ;  /* 0x0000000102127810 */ /* 0x000fe20007ffe0ff */
[----:B------:R-:W-:-:S04]  /*2fa0*/  IMAD.WIDE.U32 R16, R16, R17, UR20 ;  /* 0x0000001410107e25 */ /* 0x000fc8000f8e0011 */
[----:B------:R-:W-:Y:S01]  /*2fb0*/  IMAD.WIDE.U32 R18, R18, R19, UR20 ;  /* 0x0000001412127e25 */ /* 0x000fe2000f8e0013 */
[----:B--2---:R0:W-:Y:S04]  /*2fc0*/  STG.E desc[UR12][R14.64], R25 ;  /* 0x000000190e007986 */ /* 0x0041e8000c10190c */
[----:B---3--:R1:W-:Y:S04]  /*2fd0*/  STG.E desc[UR12][R12.64], R11 ;  /* 0x0000000b0c007986 */ /* 0x0083e8000c10190c */
[----:B------:R-:W2:Y:S04]  /*2fe0*/  LDG.E R24, desc[UR12][R16.64] ;  /* 0x0000000c10187981 */ /* 0x000ea8000c1e1900 */
[----:B------:R-:W3:Y:S01]  /*2ff0*/  LDG.E R27, desc[UR12][R18.64] ;  /* 0x0000000c121b7981 */ /* 0x000ee2000c1e1900 */
[----:B------:R-:W-:-:S02]  /*3000*/  MOV R21, 0x4 ;  /* 0x0000000400157802 */ /* 0x000fc40000000f00 */
[----:B------:R-:W-:Y:S02]  /*3010*/  IADD3 R20, PT, PT, R3, 0x2, RZ ;  /* 0x0000000203147810 */ /* 0x000fe40007ffe0ff */
[----:B------:R-:W-:Y:S02]  /*3020*/  MOV R23, 0x4 ;  /* 0x0000000400177802 */ /* 0x000fe40000000f00 */
[----:B------:R-:W-:Y:S01]  /*3030*/  IADD3 R22, PT, PT, R2, 0x2, RZ ;  /* 0x0000000202167810 */ /* 0x000fe20007ffe0ff */
[----:B------:R-:W-:-:S04]  /*3040*/  IMAD.WIDE.U32 R20, R20, R21, UR20 ;  /* 0x0000001414147e25 */ /* 0x000fc8000f8e0015 */
[----:B------:R-:W-:Y:S01]  /*3050*/  IMAD.WIDE.U32 R22, R22, R23, UR20 ;  /* 0x0000001416167e25 */ /* 0x000fe2000f8e0017 */
[----:B--2---:R2:W-:Y:S04]  /*3060*/  STG.E desc[UR12][R18.64], R24 ;  /* 0x0000001812007986 */ /* 0x0045e8000c10190c */
[----:B---3--:R3:W-:Y:S04]  /*3070*/  STG.E desc[UR12][R16.64], R27 ;  /* 0x0000001b10007986 */ /* 0x0087e8000c10190c */
[----:B0-----:R-:W4:Y:S04]  /*3080*/  LDG.E R25, desc[UR12][R20.64] ;  /* 0x0000000c14197981 */ /* 0x001f28000c1e1900 */
[----:B-1----:R-:W5:Y:S01]  /*3090*/  LDG.E R11, desc[UR12][R22.64] ;  /* 0x0000000c160b7981 */ /* 0x002f62000c1e1900 */
[----:B------:R-:W-:-:S02]  /*30a0*/  MOV R13, 0x4 ;  /* 0x00000004000d7802 */ /* 0x000fc40000000f00 */
[----:B------:R-:W-:Y:S02]  /*30b0*/  IADD3 R12, PT, PT, R3, 0x3, RZ ;  /* 0x00000003030c7810 */ /* 0x000fe40007ffe0ff */
[----:B------:R-:W-:Y:S02]  /*30c0*/  MOV R15, 0x4 ;  /* 0x00000004000f7802 */ /* 0x000fe40000000f00 */
[----:B------:R-:W-:Y:S01]  /*30d0*/  IADD3 R14, PT, PT, R2, 0x3, RZ ;  /* 0x00000003020e7810 */ /* 0x000fe20007ffe0ff */
[----:B------:R-:W-:-:S04]  /*30e0*/  IMAD.WIDE.U32 R12, R12, R13, UR20 ;  /* 0x000000140c0c7e25 */ /* 0x000fc8000f8e000d */
[----:B------:R-:W-:Y:S01]  /*30f0*/  IMAD.WIDE.U32 R14, R14, R15, UR20 ;  /* 0x000000140e0e7e25 */ /* 0x000fe2000f8e000f */
[----:B----4-:R0:W-:Y:S04]  /*3100*/  STG.E desc[UR12][R22.64], R25 ;  /* 0x0000001916007986 */ /* 0x0101e8000c10190c */
[----:B-----5:R1:W-:Y:S04]  /*3110*/  STG.E desc[UR12][R20.64], R11 ;  /* 0x0000000b14007986 */ /* 0x0203e8000c10190c */
[----:B--2---:R-:W2:Y:S04]  /*3120*/  LDG.E R24, desc[UR12][R12.64] ;  /* 0x0000000c0c187981 */ /* 0x004ea8000c1e1900 */
[----:B---3--:R-:W3:Y:S01]  /*3130*/  LDG.E R27, desc[UR12][R14.64] ;  /* 0x0000000c0e1b7981 */ /* 0x008ee2000c1e1900 */
[----:B------:R-:W-:Y:S01]  /*3140*/  MOV R17, 0x4 ;  /* 0x0000000400117802 */ /* 0x000fe20000000f00 */
[----:B------:R-:W-:Y:S01]  /*3150*/  IMAD.MOV.U32 R19, RZ, RZ, 0x4 ;  /* 0x00000004ff137424 */ /* 0x000fe200078e00ff */
[----:B------:R-:W-:-:S02]  /*3160*/  IADD3 R16, PT, PT, R3, 0x4, RZ ;  /* 0x0000000403107810 */ /* 0x000fc40007ffe0ff */
[----:B------:R-:W-:-:S03]  /*3170*/  IADD3 R18, PT, PT, R2, 0x4, RZ ;  /* 0x0000000402127810 */ /* 0x000fc60007ffe0ff */
        /* <DEDUP_REMOVED lines=17> */
[----:B------:R-:W-:Y:S01]  /*3290*/  VIADD R12, R3, 0x6 ;  /* 0x00000006030c7836 */ /* 0x000fe20000000000 */
[----:B------:R-:W-:-:S02]  /*32a0*/  MOV R15, 0x4 ;  /* 0x00000004000f7802 */ /* 0x000fc40000000f00 */
        /* <DEDUP_REMOVED lines=27> */
[----:B------:R-:W-:Y:S01]  /*3460*/  MOV R13, 0x4 ;  /* 0x00000004000d7802 */ /* 0x000fe20000000f00 */
[----:B------:R-:W-:Y:S01]  /*3470*/  IMAD.MOV.U32 R15, RZ, RZ, 0x4 ;  /* 0x00000004ff0f7424 */ /* 0x000fe200078e00ff */
[----:B------:R-:W-:-:S02]  /*3480*/  IADD3 R12, PT, PT, R3, 0x9, RZ ;  /* 0x00000009030c7810 */ /* 0x000fc40007ffe0ff */
[----:B------:R-:W-:-:S03]  /*3490*/  IADD3 R14, PT, PT, R2, 0x9, RZ ;  /* 0x00000009020e7810 */ /* 0x000fc60007ffe0ff */
        /* <DEDUP_REMOVED lines=17> */
[----:B------:R-:W-:Y:S01]  /*35b0*/  VIADD R20, R3, 0xb ;  /* 0x0000000b03147836 */ /* 0x000fe20000000000 */
[----:B------:R-:W-:-:S02]  /*35c0*/  MOV R23, 0x4 ;  /* 0x0000000400177802 */ /* 0x000fc40000000f00 */
        /* <DEDUP_REMOVED lines=33> */
[----:B--2---:R-:W-:Y:S04]  /*37e0*/  STG.E desc[UR12][R16.64], R24 ;  /* 0x0000001810007986 */ /* 0x004fe8000c10190c */
[----:B---3--:R2:W-:Y:S04]  /*37f0*/  STG.E desc[UR12][R18.64], R27 ;  /* 0x0000001b12007986 */ /* 0x0085e8000c10190c */
[----:B0-----:R-:W3:Y:S04]  /*3800*/  LDG.E R15, desc[UR12][R20.64] ;  /* 0x0000000c140f7981 */ /* 0x001ee8000c1e1900 */
[----:B-1----:R-:W4:Y:S01]  /*3810*/  LDG.E R11, desc[UR12][R22.64] ;  /* 0x0000000c160b7981 */ /* 0x002f22000c1e1900 */
[----:B------:R-:W-:-:S02]  /*3820*/  MOV R14, 0x4 ;  /* 0x00000004000e7802 */ /* 0x000fc40000000f00 */
[----:B------:R-:W-:Y:S02]  /*3830*/  IADD3 R3, PT, PT, R3, 0xf, RZ ;  /* 0x0000000f03037810 */ /* 0x000fe40007ffe0ff */
[----:B------:R-:W-:Y:S02]  /*3840*/  MOV R13, 0x4 ;  /* 0x00000004000d7802 */ /* 0x000fe40000000f00 */
[----:B------:R-:W-:Y:S01]  /*3850*/  IADD3 R12, PT, PT, R2, 0xf, RZ ;  /* 0x0000000f020c7810 */ /* 0x000fe20007ffe0ff */
[----:B------:R-:W-:-:S04]  /*3860*/  IMAD.WIDE.U32 R2, R3, R14, UR20 ;  /* 0x0000001403027e25 */ /* 0x000fc8000f8e000e */
[----:B------:R-:W-:Y:S01]  /*3870*/  IMAD.WIDE.U32 R12, R12, R13, UR20 ;  /* 0x000000140c0c7e25 */ /* 0x000fe2000f8e000d */
[----:B---3--:R1:W-:Y:S04]  /*3880*/  STG.E desc[UR12][R22.64], R15 ;  /* 0x0000000f16007986 */ /* 0x0083e8000c10190c */
[----:B----4-:R1:W-:Y:S04]  /*3890*/  STG.E desc[UR12][R20.64], R11 ;  /* 0x0000000b14007986 */ /* 0x0103e8000c10190c */
[----:B--2---:R-:W2:Y:S04]  /*38a0*/  LDG.E R19, desc[UR12][R2.64] ;  /* 0x0000000c02137981 */ /* 0x004ea8000c1e1900 */
[----:B------:R-:W3:Y:S01]  /*38b0*/  LDG.E R17, desc[UR12][R12.64] ;  /* 0x0000000c0c117981 */ /* 0x000ee2000c1e1900 */
[----:B------:R-:W-:-:S04]  /*38c0*/  IADD3 R0, PT, PT, R0, 0x10, RZ ;  /* 0x0000001000007810 */ /* 0x000fc80007ffe0ff */
[----:B------:R-:W-:Y:S01]  /*38d0*/  ISETP.NE.AND P0, PT, R0, UR17, PT ;  /* 0x0000001100007c0c */ /* 0x000fe2000bf05270 */
[----:B--2---:R1:W-:Y:S04]  /*38e0*/  STG.E desc[UR12][R12.64], R19 ;  /* 0x000000130c007986 */ /* 0x0043e8000c10190c */
[----:B---3--:R1:W-:Y:S08]  /*38f0*/  STG.E desc[UR12][R2.64], R17 ;  /* 0x0000001102007986 */ /* 0x0083f0000c10190c */
[----:B------:R-:W-:Y:S05]  /*3900*/  @P0 BRA `(.L_x_472) ;  /* 0xfffffff400740947 */ /* 0x000fea000383ffff */
[----:B------:R-:W-:-:S07]  /*3910*/  MOV R0, UR17 ;  /* 0x0000001100007c02 */ /* 0x000fce0008000f00 */
.L_x_471:
[----:B------:R-:W-:-:S09]  /*3920*/  UISETP.NE.AND UP0, UPT, UR15, URZ, UPT ;  /* 0x000000ff0f00728c */ /* 0x000fd2000bf05270 */
[----:B------:R-:W-:Y:S05]  /*3930*/  BRA.U !UP0, `(.L_x_473) ;  /* 0x0000000908987547 */ /* 0x000fea000b800000 */
[----:B------:R-:W-:Y:S02]  /*3940*/  UIADD3 UR9, UPT, UPT, UR15, -0x1, URZ ;  /* 0xffffffff0f097890 */ /* 0x000fe4000fffe0ff */
[----:B------:R-:W-:Y:S02]  /*3950*/  UISETP.NE.AND UP1, UPT, UR16, URZ, UPT ;  /* 0x000000ff1000728c */ /* 0x000fe4000bf25270 */
[----:B------:R-:W-:-:S09]  /*3960*/  UISETP.GE.U32.AND UP0, UPT, UR9, 0x7, UPT ;  /* 0x000000070900788c */ /* 0x000fd2000bf06070 */
[----:B------:R-:W-:Y:S05]  /*3970*/  BRA.U !UP0, `(.L_x_474) ;  /* 0x0000000508447547 */ /* 0x000fea000b800000 */
[----:B-1----:R-:W-:Y:S01]  /*3980*/  MOV R20, 0x4 ;  /* 0x0000000400147802 */ /* 0x002fe20000000f00 */
[--C-:B0-----:R-:W-:Y:S02]  /*3990*/  IMAD R3, R29, UR27, R0.reuse ;  /* 0x0000001b1d037c24 */ /* 0x101fe4000f8e0200 */
[----:B------:R-:W-:Y:S02]  /*39a0*/  IMAD.MOV.U32 R23, RZ, RZ, 0x4 ;  /* 0x00000004ff177424 */ /* 0x000fe400078e00ff */
[----:B------:R-:W-:Y:S02]  /*39b0*/  IMAD R2, R7, UR27, R0 ;  /* 0x0000001b07027c24 */ /* 0x000fe4000f8e0200 */
[----:B------:R-:W-:-:S04]  /*39c0*/  IMAD.WIDE.U32 R20, R3, R20, UR20 ;  /* 0x0000001403147e25 */ /* 0x000fc8000f8e0014 */
[C---:B------:R-:W-:Y:S01]  /*39d0*/  IMAD.WIDE.U32 R22, R2.reuse, R23, UR20 ;  /* 0x0000001402167e25 */ /* 0x040fe2000f8e0017 */
[----:B------:R-:W2:Y:S04]  /*39e0*/  LDG.E R25, desc[UR12][R20.64] ;  /* 0x0000000c14197981 */ /* 0x000ea8000c1e1900 */
[----:B------:R-:W3:Y:S01]  /*39f0*/  LDG.E R11, desc[UR12][R22.64] ;  /* 0x0000000c160b7981 */ /* 0x000ee2000c1e1900 */
[----:B------:R-:W-:Y:S01]  /*3a00*/  HFMA2 R15, -RZ, RZ, 0, 2.384185791015625e-07 ;  /* 0x00000004ff0f7431 */ /* 0x000fe200000001ff */
[----:B------:R-:W-:Y:S02]  /*3a10*/  MOV R13, 0x4 ;  /* 0x00000004000d7802 */ /* 0x000fe40000000f00 */
[----:B------:R-:W-:Y:S02]  /*3a20*/  IADD3 R12, PT, PT, R3, 0x1, RZ ;  /* 0x00000001030c7810 */ /* 0x000fe40007ffe0ff */
[----:B------:R-:W-:-:S03]  /*3a30*/  IADD3 R14, PT, PT, R2, 0x1, RZ ;  /* 0x00000001020e7810 */ /* 0x000fc60007ffe0ff */
[----:B------:R-:W-:-:S04]  /*3a40*/  IMAD.WIDE.U32 R12, R12, R13, UR20 ;  /* 0x000000140c0c7e25 */ /* 0x000fc8000f8e000d */
[----:B------:R-:W-:Y:S01]  /*3a50*/  IMAD.WIDE.U32 R14, R14, R15, UR20 ;  /* 0x000000140e0e7e25 */ /* 0x000fe2000f8e000f */
[----:B--2---:R0:W-:Y:S04]  /*3a60*/  STG.E desc[UR12][R22.64], R25 ;  /* 0x0000001916007986 */ /* 0x0041e8000c10190c */
[----:B---3--:R1:W-:Y:S04]  /*3a70*/  STG.E desc[UR12][R20.64], R11 ;  /* 0x0000000b14007986 */ /* 0x0083e8000c10190c */
[----:B------:R-:W2:Y:S04]  /*3a80*/  LDG.E R24, desc[UR12][R12.64] ;  /* 0x0000000c0c187981 */ /* 0x000ea8000c1e1900 */
[----:B------:R-:W3:Y:S01]  /*3a90*/  LDG.E R27, desc[UR12][R14.64] ;  /* 0x0000000c0e1b7981 */ /* 0x000ee2000c1e1900 */
[----:B------:R-:W-:Y:S01]  /*3aa0*/  HFMA2 R19, -RZ, RZ, 0, 2.384185791015625e-07 ;  /* 0x00000004ff137431 */ /* 0x000fe200000001ff */
[----:B------:R-:W-:-:S02]  /*3ab0*/  MOV R17, 0x4 ;  /* 0x0000000400117802 */ /* 0x000fc40000000f00 */
[----:B------:R-:W-:Y:S02]  /*3ac0*/  IADD3 R16, PT, PT, R3, 0x2, RZ ;  /* 0x0000000203107810 */ /* 0x000fe40007ffe0ff */
[----:B------:R-:W-:-:S03]  /*3ad0*/  IADD3 R18, PT, PT, R2, 0x2, RZ ;  /* 0x0000000202127810 */ /* 0x000fc60007ffe0ff */
[----:B------:R-:W-:-:S04]  /*3ae0*/  IMAD.WIDE.U32 R16, R16, R17, UR20 ;  /* 0x0000001410107e25 */ /* 0x000fc8000f8e0011 */
[----:B------:R-:W-:Y:S01]  /*3af0*/  IMAD.WIDE.U32 R18, R18, R19, UR20 ;  /* 0x0000001412127e25 */ /* 0x000fe2000f8e0013 */
[----:B--2---:R2:W-:Y:S04]  /*3b00*/  STG.E desc[UR12][R14.64], R24 ;  /* 0x000000180e007986 */ /* 0x0045e8000c10190c */
[----:B---3--:R3:W-:Y:S04]  /*3b10*/  STG.E desc[UR12][R12.64], R27 ;  /* 0x0000001b0c007986 */ /* 0x0087e8000c10190c */
[----:B0-----:R-:W4:Y:S04]  /*3b20*/  LDG.E R25, desc[UR12][R16.64] ;  /* 0x0000000c10197981 */ /* 0x001f28000c1e1900 */
[----:B-1----:R-:W5:Y:S01]  /*3b30*/  LDG.E R11, desc[UR12][R18.64] ;  /* 0x0000000c120b7981 */ /* 0x002f62000c1e1900 */
[----:B------:R-:W-:Y:S01]  /*3b40*/  HFMA2 R21, -RZ, RZ, 0, 2.384185791015625e-07 ;  /* 0x00000004ff157431 */ /* 0x000fe200000001ff */
[----:B------:R-:W-:Y:S01]  /*3b50*/  IADD3 R20, PT, PT, R3, 0x3, RZ ;  /* 0x0000000303147810 */ /* 0x000fe20007ffe0ff */
[----:B------:R-:W-:Y:S01]  /*3b60*/  IMAD.MOV.U32 R23, RZ, RZ, 0x4 ;  /* 0x00000004ff177424 */ /* 0x000fe200078e00ff */
[----:B------:R-:W-:-:S05]  /*3b70*/  IADD3 R22, PT, PT, R2, 0x3, RZ ;  /* 0x0000000302167810 */ /* 0x000fca0007ffe0ff */
[----:B------:R-:W-:-:S04]  /*3b80*/  IMAD.WIDE.U32 R22, R22, R23, UR20 ;  /* 0x0000001416167e25 */ /* 0x000fc8000f8e0017 */
[----:B------:R-:W-:Y:S01]  /*3b90*/  IMAD.WIDE.U32 R20, R20, R21, UR20 ;  /* 0x0000001414147e25 */ /* 0x000fe2000f8e0015 */
[----:B----4-:R0:W-:Y:S04]  /*3ba0*/  STG.E desc[UR12][R18.64], R25 ;  /* 0x0000001912007986 */ /* 0x0101e8000c10190c */
[----:B-----5:R1:W-:Y:S04]  /*3bb0*/  STG.E desc[UR12][R16.64], R11 ;  /* 0x0000000b10007986 */ /* 0x0203e8000c10190c */
[----:B--2---:R-:W2:Y:S04]  /*3bc0*/  LDG.E R24, desc[UR12][R20.64] ;  /* 0x0000000c14187981 */ /* 0x004ea8000c1e1900 */
[----:B---3--:R-:W3:Y:S01]  /*3bd0*/  LDG.E R27, desc[UR12][R22.64] ;  /* 0x0000000c161b7981 */ /* 0x008ee2000c1e1900 */
[----:B------:R-:W-:Y:S01]  /*3be0*/  HFMA2 R13, -RZ, RZ, 0, 2.384185791015625e-07 ;  /* 0x00000004ff0d7431 */ /* 0x000fe200000001ff */
[----:B------:R-:W-:-:S02]  /*3bf0*/  IADD3 R12, PT, PT, R3, 0x4, RZ ;  /* 0x00000004030c7810 */ /* 0x000fc40007ffe0ff */
        /* <DEDUP_REMOVED lines=8> */
[----:B------:R-:W-:Y:S01]  /*3c80*/  HFMA2 R19, -RZ, RZ, 0, 2.384185791015625e-07 ;  /* 0x00000004ff137431 */ /* 0x000fe200000001ff */
[----:B------:R-:W-:Y:S01]  /*3c90*/  MOV R17, 0x4 ;  /* 0x0000000400117802 */ /* 0x000fe20000000f00 */
[----:B------:R-:W-:Y:S01]  /*3ca0*/  VIADD R18, R3, 0x5 ;  /* 0x0000000503127836 */ /* 0x000fe20000000000 */
        /* <DEDUP_REMOVED lines=13> */
[----:B--2---:R-:W-:Y:S04]  /*3d80*/  STG.E desc[UR12][R16.64], R24 ;  /* 0x0000001810007986 */ /* 0x004fe8000c10190c */
[----:B---3--:R2:W-:Y:S04]  /*3d90*/  STG.E desc[UR12][R18.64], R27 ;  /* 0x0000001b12007986 */ /* 0x0085e8000c10190c */
[----:B0-----:R-:W3:Y:S04]  /*3da0*/  LDG.E R15, desc[UR12][R20.64] ;  /* 0x0000000c140f7981 */ /* 0x001ee8000c1e1900 */
[----:B-1----:R-:W4:Y:S01]  /*3db0*/  LDG.E R11, desc[UR12][R22.64] ;  /* 0x0000000c160b7981 */ /* 0x002f22000c1e1900 */
[----:B------:R-:W-:Y:S01]  /*3dc0*/  HFMA2 R14, -RZ, RZ, 0, 2.384185791015625e-07 ;  /* 0x00000004ff0e7431 */ /* 0x000fe200000001ff */
[----:B------:R-:W-:-:S02]  /*3dd0*/  IADD3 R3, PT, PT, R3, 0x7, RZ ;  /* 0x0000000703037810 */ /* 0x000fc40007ffe0ff */
[----:B------:R-:W-:Y:S02]  /*3de0*/  MOV R13, 0x4 ;  /* 0x00000004000d7802 */ /* 0x000fe40000000f00 */
[----:B------:R-:W-:Y:S01]  /*3df0*/  IADD3 R12, PT, PT, R2, 0x7, RZ ;  /* 0x00000007020c7810 */ /* 0x000fe20007ffe0ff */
[----:B------:R-:W-:-:S04]  /*3e00*/  IMAD.WIDE.U32 R2, R3, R14, UR20 ;  /* 0x0000001403027e25 */ /* 0x000fc8000f8e000e */
[----:B------:R-:W-:Y:S01]  /*3e10*/  IMAD.WIDE.U32 R12, R12, R13, UR20 ;  /* 0x000000140c0c7e25 */ /* 0x000fe2000f8e000d */
[----:B---3--:R3:W-:Y:S04]  /*3e20*/  STG.E desc[UR12][R22.64], R15 ;  /* 0x0000000f16007986 */ /* 0x0087e8000c10190c */
[----:B----4-:R3:W-:Y:S04]  /*3e30*/  STG.E desc[UR12][R20.64], R11 ;  /* 0x0000000b14007986 */ /* 0x0107e8000c10190c */
[----:B--2---:R-:W2:Y:S04]  /*3e40*/  LDG.E R19, desc[UR12][R2.64] ;  /* 0x0000000c02137981 */ /* 0x004ea8000c1e1900 */
[----:B------:R-:W4:Y:S01]  /*3e50*/  LDG.E R17, desc[UR12][R12.64] ;  /* 0x0000000c0c117981 */ /* 0x000f22000c1e1900 */
[----:B------:R-:W-:-:S03]  /*3e60*/  VIADD R0, R0, 0x8 ;  /* 0x0000000800007836 */ /* 0x000fc60000000000 */
[----:B--2---:R3:W-:Y:S04]  /*3e70*/  STG.E desc[UR12][R12.64], R19 ;  /* 0x000000130c007986 */ /* 0x0047e8000c10190c */
[----:B----4-:R3:W-:Y:S02]  /*3e80*/  STG.E desc[UR12][R2.64], R17 ;  /* 0x0000001102007986 */ /* 0x0107e4000c10190c */
.L_x_474:
[----:B------:R-:W-:Y:S05]  /*3e90*/  BRA.U !UP1, `(.L_x_473) ;  /* 0x0000000509407547 */ /* 0x000fea000b800000 */
[----:B------:R-:W-:Y:S02]  /*3ea0*/  UIADD3 UR9, UPT, UPT, UR16, -0x1, URZ ;  /* 0xffffffff10097890 */ /* 0x000fe4000fffe0ff */
[----:B------:R-:W-:Y:S02]  /*3eb0*/  UISETP.NE.AND UP1, UPT, UR8, URZ, UPT ;  /* 0x000000ff0800728c */ /* 0x000fe4000bf25270 */
[----:B------:R-:W-:-:S09]  /*3ec0*/  UISETP.GE.U32.AND UP0, UPT, UR9, 0x3, UPT ;  /* 0x000000030900788c */ /* 0x000fd2000bf06070 */
[----:B------:R-:W-:Y:S05]  /*3ed0*/  BRA.U !UP0, `(.L_x_475) ;  /* 0x0000000108a47547 */ /* 0x000fea000b800000 */
[----:B-1-3--:R-:W-:Y:S01]  /*3ee0*/  HFMA2 R19, -RZ, RZ, 0, 2.384185791015625e-07 ;  /* 0x00000004ff137431 */ /* 0x00afe200000001ff */
[----:B------:R-:W-:Y:S01]  /*3ef0*/  MOV R20, 0x4 ;  /* 0x0000000400147802 */ /* 0x000fe20000000f00 */
[--C-:B------:R-:W-:Y:S02]  /*3f00*/  IMAD R22, R29, UR27, R0.reuse ;  /* 0x0000001b1d167c24 */ /* 0x100fe4000f8e0200 */
[----:B------:R-:W-:-:S04]  /*3f10*/  IMAD R11, R7, UR27, R0 ;  /* 0x0000001b070b7c24 */ /* 0x000fc8000f8e0200 */
[----:B------:R-:W-:-:S04]  /*3f20*/  IMAD.WIDE.U32 R20, R11, R20, UR20 ;  /* 0x000000140b147e25 */ /* 0x000fc8000f8e0014 */
[C---:B------:R-:W-:Y:S01]  /*3f30*/  IMAD.WIDE.U32 R18, R22.reuse, R19, UR20 ;  /* 0x0000001416127e25 */ /* 0x040fe2000f8e0013 */
[----:B------:R-:W2:Y:S04]  /*3f40*/  LDG.E R23, desc[UR12][R20.64] ;  /* 0x0000000c14177981 */ /* 0x000ea8000c1e1900 */
[----:B------:R-:W3:Y:S01]  /*3f50*/  LDG.E R25, desc[UR12][R18.64] ;  /* 0x0000000c12197981 */ /* 0x000ee2000c1e1900 */
[----:B0-----:R-:W-:Y:S01]  /*3f60*/  HFMA2 R3, -RZ, RZ, 0, 2.384185791015625e-07 ;  /* 0x00000004ff037431 */ /* 0x001fe200000001ff */
[----:B------:R-:W-:Y:S02]  /*3f70*/  IADD3 R2, PT, PT, R22, 0x1, RZ ;  /* 0x0000000116027810 */ /* 0x000fe40007ffe0ff */
[----:B------:R-:W-:Y:S02]  /*3f80*/  MOV R13, 0x4 ;  /* 0x00000004000d7802 */ /* 0x000fe40000000f00 */
[----:B------:R-:W-:Y:S01]  /*3f90*/  IADD3 R12, PT, PT, R11, 0x1, RZ ;  /* 0x000000010b0c7810 */ /* 0x000fe20007ffe0ff */
[----:B------:R-:W-:-:S04]  /*3fa0*/  IMAD.WIDE.U32 R2, R2, R3, UR20 ;  /* 0x0000001402027e25 */ /* 0x000fc8000f8e0003 */
[----:B------:R-:W-:Y:S01]  /*3fb0*/  IMAD.WIDE.U32 R12, R12, R13, UR20 ;  /* 0x000000140c0c7e25 */ /* 0x000fe2000f8e000d */
[----:B---3--:R0:W-:Y:S04]  /*3fc0*/  STG.E desc[UR12][R20.64], R25 ;  /* 0x0000001914007986 */ /* 0x0081e8000c10190c */
[----:B--2---:R1:W-:Y:S04]  /*3fd0*/  STG.E desc[UR12][R18.64], R23 ;  /* 0x0000001712007986 */ /* 0x0043e8000c10190c */
[----:B------:R-:W2:Y:S04]  /*3fe0*/  LDG.E R24, desc[UR12][R2.64] ;  /* 0x0000000c02187981 */ /* 0x000ea8000c1e1900 */
[----:B------:R-:W3:Y:S01]  /*3ff0*/  LDG.E R27, desc[UR12][R12.64] ;  /* 0x0000000c0c1b7981 */ /* 0x000ee2000c1e1900 */
[----:B------:R-:W-:Y:S01]  /*4000*/  HFMA2 R15, -RZ, RZ, 0, 2.384185791015625e-07 ;  /* 0x00000004ff0f7431 */ /* 0x000fe200000001ff */
[----:B------:R-:W-:Y:S01]  /*4010*/  IADD3 R14, PT, PT, R22, 0x2, RZ ;  /* 0x00000002160e7810 */ /* 0x000fe20007ffe0ff */
[----:B------:R-:W-:Y:S01]  /*4020*/  VIADD R16, R11, 0x2 ;  /* 0x000000020b107836 */ /* 0x000fe20000000000 */
[----:B------:R-:W-:-:S05]  /*4030*/  MOV R17, 0x4 ;  /* 0x0000000400117802 */ /* 0x000fca0000000f00 */
        /* <DEDUP_REMOVED lines=14> */
[----:B------:R-:W3:Y:S04]  /*4120*/  LDG.E R11, desc[UR12][R18.64] ;  /* 0x0000000c120b7981 */ /* 0x000ee8000c1e1900 */
[----:B--2---:R-:W2:Y:S01]  /*4130*/  LDG.E R3, desc[UR12][R20.64] ;  /* 0x0000000c14037981 */ /* 0x004ea2000c1e1900 */
[----:B------:R-:W-:-:S03]  /*4140*/  IADD3 R0, PT, PT, R0, 0x4, RZ ;  /* 0x0000000400007810 */ /* 0x000fc60007ffe0ff */
[----:B---3--:R0:W-:Y:S04]  /*4150*/  STG.E desc[UR12][R20.64], R11 ;  /* 0x0000000b14007986 */ /* 0x0081e8000c10190c */
[----:B--2---:R0:W-:Y:S02]  /*4160*/  STG.E desc[UR12][R18.64], R3 ;  /* 0x0000000312007986 */ /* 0x0041e4000c10190c */
.L_x_475:
[----:B------:R-:W-:Y:S05]  /*4170*/  BRA.U !UP1, `(.L_x_473) ;  /* 0x0000000109887547 */ /* 0x000fea000b800000 */
[----:B01-3--:R-:W-:Y:S01]  /*4180*/  HFMA2 R3, -RZ, RZ, 0, 2.384185791015625e-07 ;  /* 0x00000004ff037431 */ /* 0x00bfe200000001ff */
[----:B------:R-:W-:Y:S01]  /*4190*/  MOV R13, 0x4 ;  /* 0x00000004000d7802 */ /* 0x000fe20000000f00 */
[--C-:B------:R-:W-:Y:S02]  /*41a0*/  IMAD R14, R29, UR27, R0.reuse ;  /* 0x0000001b1d0e7c24 */ /* 0x100fe4000f8e0200 */
[----:B------:R-:W-:Y:S02]  /*41b0*/  IMAD R0, R7, UR27, R0 ;  /* 0x0000001b07007c24 */ /* 0x000fe4000f8e0200 */
[----:B------:R-:W-:-:S04]  /*41c0*/  IMAD.WIDE.U32 R12, R14, R13, UR20 ;  /* 0x000000140e0c7e25 */ /* 0x000fc8000f8e000d */
[----:B------:R-:W-:Y:S01]  /*41d0*/  IMAD.WIDE.U32 R2, R0, R3, UR20 ;  /* 0x0000001400027e25 */ /* 0x000fe2000f8e0003 */
[----:B------:R-:W2:Y:S04]  /*41e0*/  LDG.E R15, desc[UR12][R12.64] ;  /* 0x0000000c0c0f7981 */ /* 0x000ea8000c1e1900 */
[----:B------:R-:W3:Y:S01]  /*41f0*/  LDG.E R11, desc[UR12][R2.64] ;  /* 0x0000000c020b7981 */ /* 0x000ee2000c1e1900 */
[----:B------:R-:W-:-:S03]  /*4200*/  UISETP.NE.AND UP0, UPT, UR8, 0x1, UPT ;  /* 0x000000010800788c */ /* 0x000fc6000bf05270 */
[----:B--2---:R2:W-:Y:S04]  /*4210*/  STG.E desc[UR12][R2.64], R15 ;  /* 0x0000000f02007986 */ /* 0x0045e8000c10190c */
[----:B---3--:R2:W-:Y:S02]  /*4220*/  STG.E desc[UR12][R12.64], R11 ;  /* 0x0000000b0c007986 */ /* 0x0085e4000c10190c */
[----:B------:R-:W-:Y:S05]  /*4230*/  BRA.U !UP0, `(.L_x_473) ;  /* 0x0000000108587547 */ /* 0x000fea000b800000 */
[----:B--2---:R-:W-:Y:S01]  /*4240*/  IADD3 R2, PT, PT, R14, 0x1, RZ ;  /* 0x000000010e027810 */ /* 0x004fe20007ffe0ff */
[----:B------:R-:W-:Y:S01]  /*4250*/  IMAD.MOV.U32 R3, RZ, RZ, 0x4 ;  /* 0x00000004ff037424 */ /* 0x000fe200078e00ff */
[----:B------:R-:W-:Y:S02]  /*4260*/  IADD3 R12, PT, PT, R0, 0x1, RZ ;  /* 0x00000001000c7810 */ /* 0x000fe40007ffe0ff */
[----:B------:R-:W-:Y:S01]  /*4270*/  MOV R13, 0x4 ;  /* 0x00000004000d7802 */ /* 0x000fe20000000f00 */
        /* <DEDUP_REMOVED lines=8> */
[----:B----4-:R-:W-:Y:S01]  /*4300*/  HFMA2 R3, -RZ, RZ, 0, 2.384185791015625e-07 ;  /* 0x00000004ff037431 */ /* 0x010fe200000001ff */
[----:B------:R-:W-:Y:S02]  /*4310*/  IADD3 R12, PT, PT, R14, 0x2, RZ ;  /* 0x000000020e0c7810 */ /* 0x000fe40007ffe0ff */
[----:B------:R-:W-:Y:S02]  /*4320*/  MOV R13, 0x4 ;  /* 0x00000004000d7802 */ /* 0x000fe40000000f00 */
[----:B------:R-:W-:-:S03]  /*4330*/  IADD3 R2, PT, PT, R0, 0x2, RZ ;  /* 0x0000000200027810 */ /* 0x000fc60007ffe0ff */
[----:B------:R-:W-:-:S04]  /*4340*/  IMAD.WIDE.U32 R12, R12, R13, UR20 ;  /* 0x000000140c0c7e25 */ /* 0x000fc8000f8e000d */
[----:B------:R-:W-:Y:S01]  /*4350*/  IMAD.WIDE.U32 R2, R2, R3, UR20 ;  /* 0x0000001402027e25 */ /* 0x000fe2000f8e0003 */
[----:B------:R-:W2:Y:S04]  /*4360*/  LDG.E R15, desc[UR12][R12.64] ;  /* 0x0000000c0c0f7981 */ /* 0x000ea8000c1e1900 */
[----:B------:R-:W3:Y:S04]  /*4370*/  LDG.E R11, desc[UR12][R2.64] ;  /* 0x0000000c020b7981 */ /* 0x000ee8000c1e1900 */
[----:B--2---:R0:W-:Y:S04]  /*4380*/  STG.E desc[UR12][R2.64], R15 ;  /* 0x0000000f02007986 */ /* 0x0041e8000c10190c */
[----:B---3--:R0:W-:Y:S02]  /*4390*/  STG.E desc[UR12][R12.64], R11 ;  /* 0x0000000b0c007986 */ /* 0x0081e4000c10190c */
.L_x_473:
[----:B------:R-:W-:-:S12]  /*43a0*/  UIADD3 UR4, UPT, UPT, UR4, 0x1, URZ ;  /* 0x0000000104047890 */ /* 0x000fd8000fffe0ff */
.L_x_470:
[----:B01234-:R-:W-:Y:S02]  /*43b0*/  MOV R3, UR7 ;  /* 0x0000000700037c02 */ /* 0x01ffe40008000f00 */
[----:B------:R-:W-:-:S05]  /*43c0*/  MOV R2, UR6 ;  /* 0x0000000600027c02 */ /* 0x000fca0008000f00 */
[----:B------:R-:W2:Y:S02]  /*43d0*/  LDG.E R3, desc[UR12][R2.64] ;  /* 0x0000000c02037981 */ /* 0x000ea4000c1e1900 */
[----:B--2---:R-:W-:-:S13]  /*43e0*/  FSETP.GEU.AND P0, PT, |R3|, 1.00000001335143196e-10, PT ;  /* 0x2edbe6ff0300780b */ /* 0x004fda0003f0e200 */
[----:B------:R-:W-:Y:S05]  /*43f0*/  @!P0 BRA `(.L_x_429) ;  /* 0x0000002800c08947 */ /* 0x000fea0003800000 */
[----:B------:R-:W-:-:S09]  /*4400*/  UISETP.GE.U32.AND UP0, UPT, UR5, UR26, UPT ;  /* 0x0000001a0500728c */ /* 0x000fd2000bf06070 */
[----:B------:R-:W-:Y:S05]  /*4410*/  BRA.U UP0, `(.L_x_476) ;  /* 0x0000002900947547 */ /* 0x000fea000b800000 */
[----:B------:R-:W-:Y:S01]  /*4420*/  UISETP.GE.U32.AND UP0, UPT, UR25, 0xf, UPT ;  /* 0x0000000f1900788c */ /* 0x000fe2000bf06070 */
[----:B------:R-:W-:-:S08]  /*4430*/  MOV R2, UR5 ;  /* 0x0000000500027c02 */ /* 0x000fd00008000f00 */
[----:B------:R-:W-:Y:S05]  /*4440*/  BRA.U !UP0, `(.L_x_477) ;  /* 0x0000000d08dc7547 */ /* 0x000fea000b800000 */
[----:B------:R-:W0:Y:S01]  /*4450*/  LDC.64 R14, c[0x0][0x380] ;  /* 0x0000e000ff0e7b82 */ /* 0x000e220000000a00 */
[----:B------:R-:W-:Y:S01]  /*4460*/  MOV R2, UR5 ;  /* 0x0000000500027c02 */ /* 0x000fe20008000f00 */
[----:B------:R-:W1:Y:S01]  /*4470*/  LDCU UR7, c[0x0][0x39c] ;  /* 0x00007380ff0777ac */ /* 0x000e620008000800 */
[----:B------:R-:W-:-:S12]  /*4480*/  ULOP3.LUT UR6, UR24, 0xfffffff0, URZ, 0xc0, !UPT ;  /* 0xfffffff018067892 */ /* 0x000fd8000f8ec0ff */
.L_x_494:
[----:B-1----:R-:W-:-:S04]  /*4490*/  IMAD R25, R2, UR7, R7 ;  /* 0x0000000702197c24 */ /* 0x002fc8000f8e0207 */
[----:B0-----:R-:W-:-:S05]  /*44a0*/  IMAD.WIDE.U32 R16, R25, 0x4, R14 ;  /* 0x0000000419107825 */ /* 0x001fca00078e000e */
[----:B------:R-:W2:Y:S01]  /*44b0*/  LDG.E R27, desc[UR12][R16.64] ;  /* 0x0000000c101b7981 */ /* 0x000ea2000c1e1900 */
[----:B------:R-:W0:Y:S02]  /*44c0*/  MUFU.RCP R0, R3 ;  /* 0x0000000300007308 */ /* 0x000e240000001000 */
[----:B0-----:R-:W-:-:S04]  /*44d0*/  FFMA R11, -R3, R0, 1 ;  /* 0x3f800000030b7423 */ /* 0x001fc80000000100 */
[----:B------:R-:W-:Y:S02]  /*44e0*/  FFMA R0, R0, R11, R0 ;  /* 0x0000000b00007223 */ /* 0x000fe40000000000 */
[----:B--2---:R-:W0:Y:S02]  /*44f0*/  FCHK P0, R27, R3 ;  /* 0x000000031b007302 */ /* 0x004e240000000000 */
[----:B------:R-:W-:-:S04]  /*4500*/  FFMA R11, R27, R0, RZ ;  /* 0x000000001b0b7223 */ /* 0x000fc800000000ff */
[----:B------:R-:W-:-:S04]  /*4510*/  FFMA R12, -R3, R11, R27 ;  /* 0x0000000b030c7223 */ /* 0x000fc8000000011b */
[----:B------:R-:W-:Y:S01]  /*4520*/  FFMA R11, R0, R12, R11 ;  /* 0x0000000c000b7223 */ /* 0x000fe2000000000b */
[----:B0-----:R-:W-:Y:S06]  /*4530*/  @!P0 BRA `(.L_x_478) ;  /* 0x00000000000c8947 */ /* 0x001fec0003800000 */
[----:B------:R-:W-:-:S07]  /*4540*/  MOV R12, 0x4560 ;  /* 0x00004560000c7802 */ /* 0x000fce0000000f00 */
[----:B------:R-:W-:Y:S05]  /*4550*/  CALL.REL.NOINC `($__internal_9_$__cuda_sm3x_div_rn_noftz_f32_slowpath) ;  /* 0x0000002800787944 */ /* 0x000fea0003c00000 */
[----:B------:R-:W-:-:S07]  /*4560*/  IMAD.MOV.U32 R11, RZ, RZ, R0 ;  /* 0x000000ffff0b7224 */ /* 0x000fce00078e0000 */
.L_x_478:
[----:B------:R-:W-:Y:S01]  /*4570*/  IADD3 R25, PT, PT, R25, UR7, RZ ;  /* 0x0000000719197c10 */ /* 0x000fe2000fffe0ff */
[----:B------:R0:W-:Y:S04]  /*4580*/  STG.E desc[UR12][R16.64], R11 ;  /* 0x0000000b10007986 */ /* 0x0001e8000c10190c */
[----:B------:R-:W-:-:S05]  /*4590*/  IMAD.WIDE.U32 R18, R25, 0x4, R14 ;  /* 0x0000000419127825 */ /* 0x000fca00078e000e */
[----:B------:R-:W2:Y:S01]  /*45a0*/  LDG.E R27, desc[UR12][R18.64] ;  /* 0x0000000c121b7981 */ /* 0x000ea2000c1e1900 */
[----:B------:R-:W1:Y:S02]  /*45b0*/  MUFU.RCP R0, R3 ;  /* 0x0000000300007308 */ /* 0x000e640000001000 */
[----:B-1----:R-:W-:-:S04]  /*45c0*/  FFMA R13, -R3, R0, 1 ;  /* 0x3f800000030d7423 */ /* 0x002fc80000000100 */
[----:B------:R-:W-:Y:S02]  /*45d0*/  FFMA R0, R0, R13, R0 ;  /* 0x0000000d00007223 */ /* 0x000fe40000000000 */
[----:B--2---:R-:W1:Y:S02]  /*45e0*/  FCHK P0, R27, R3 ;  /* 0x000000031b007302 */ /* 0x004e640000000000 */
[----:B------:R-:W-:-:S04]  /*45f0*/  FFMA R12, R0, R27, RZ ;  /* 0x0000001b000c7223 */ /* 0x000fc800000000ff */
[----:B------:R-:W-:-:S04]  /*4600*/  FFMA R13, -R3, R12, R27 ;  /* 0x0000000c030d7223 */ /* 0x000fc8000000011b */
[----:B------:R-:W-:Y:S01]  /*4610*/  FFMA R13, R0, R13, R12 ;  /* 0x0000000d000d7223 */ /* 0x000fe2000000000c */
[----:B01----:R-:W-:Y:S06]  /*4620*/  @!P0 BRA `(.L_x_479) ;  /* 0x00000000000c8947 */ /* 0x003fec0003800000 */
[----:B------:R-:W-:-:S07]  /*4630*/  MOV R12, 0x4650 ;  /* 0x00004650000c7802 */ /* 0x000fce0000000f00 */
[----:B------:R-:W-:Y:S05]  /*4640*/  CALL.REL.NOINC `($__internal_9_$__cuda_sm3x_div_rn_noftz_f32_slowpath) ;  /* 0x00000028003c7944 */ /* 0x000fea0003c00000 */
[----:B------:R-:W-:-:S07]  /*4650*/  MOV R13, R0 ;  /* 0x00000000000d7202 */ /* 0x000fce0000000f00 */
.L_x_479:
        /* <DEDUP_REMOVED lines=15> */
.L_x_480:
        /* <DEDUP_REMOVED lines=15> */
.L_x_481:
        /* <DEDUP_REMOVED lines=15> */
.L_x_482:
        /* <DEDUP_REMOVED lines=14> */
[----:B------:R-:W-:-:S07]  /*4a10*/  IMAD.MOV.U32 R13, RZ, RZ, R0 ;  /* 0x000000ffff0d7224 */ /* 0x000fce00078e0000 */
.L_x_483:
        /* <DEDUP_REMOVED lines=15> */
.L_x_484:
        /* <DEDUP_REMOVED lines=15> */
.L_x_485:
        /* <DEDUP_REMOVED lines=15> */
.L_x_486:
        /* <DEDUP_REMOVED lines=15> */
.L_x_487:
        /* <DEDUP_REMOVED lines=15> */
.L_x_488:
        /* <DEDUP_REMOVED lines=15> */
.L_x_489:
        /* <DEDUP_REMOVED lines=15> */
.L_x_490:
        /* <DEDUP_REMOVED lines=15> */
.L_x_491:
        /* <DEDUP_REMOVED lines=15> */
.L_x_492:
        /* <DEDUP_REMOVED lines=14> */
.L_x_493:
[----:B------:R-:W-:Y:S01]  /*5370*/  VIADD R2, R2, 0x10 ;  /* 0x0000001002027836 */ /* 0x000fe20000000000 */
[----:B------:R2:W-:Y:S04]  /*5380*/  STG.E desc[UR12][R18.64], R0 ;  /* 0x0000000012007986 */ /* 0x0005e8000c10190c */
[----:B------:R-:W-:-:S04]  /*5390*/  IADD3 R11, PT, PT, R2, UR23, RZ ;  /* 0x00000017020b7c10 */ /* 0x000fc8000fffe0ff */
[----:B------:R-:W-:-:S13]  /*53a0*/  ISETP.NE.AND P0, PT, R11, UR6, PT ;  /* 0x000000060b007c0c */ /* 0x000fda000bf05270 */
[----:B--2---:R-:W-:Y:S05]  /*53b0*/  @P0 BRA `(.L_x_494) ;  /* 0xfffffff000340947 */ /* 0x004fea000383ffff */
.L_x_477:
[----:B------:R-:W-:-:S09]  /*53c0*/  ULOP3.LUT UP0, URZ, UR24, 0xf, URZ, 0xc0, !UPT ;  /* 0x0000000f18ff7892 */ /* 0x000fd2000f80c0ff */
[----:B------:R-:W-:Y:S05]  /*53d0*/  BRA.U !UP0, `(.L_x_495) ;  /* 0x0000001108247547 */ /* 0x000fea000b800000 */
[----:B------:R-:W-:-:S09]  /*53e0*/  UISETP.GE.U32.AND UP0, UPT, UR22, 0x7, UPT ;  /* 0x000000071600788c */ /* 0x000fd2000bf06070 */
[----:B------:R-:W-:Y:S05]  /*53f0*/  BRA.U !UP0, `(.L_x_496) ;  /* 0x0000000908207547 */ /* 0x000fea000b800000 */
[----:B------:R-:W0:Y:S01]  /*5400*/  LDC.64 R16, c[0x0][0x380] ;  /* 0x0000e000ff107b82 */ /* 0x000e220000000a00 */
[----:B------:R-:W1:Y:S02]  /*5410*/  LDCU UR6, c[0x0][0x39c] ;  /* 0x00007380ff0677ac */ /* 0x000e640008000800 */
        /* <DEDUP_REMOVED lines=13> */
[----:B------:R-:W-:-:S07]  /*54f0*/  MOV R11, R0 ;  /* 0x00000000000b7202 */ /* 0x000fce0000000f00 */
.L_x_497:
[----:B------:R-:W0:Y:S01]  /*5500*/  LDC.64 R18, c[0x0][0x380] ;  /* 0x0000e000ff127b82 */ /* 0x000e220000000a00 */
[----:B------:R-:W1:Y:S01]  /*5510*/  LDCU UR6, c[0x0][0x39c] ;  /* 0x00007380ff0677ac */ /* 0x000e620008000800 */
[----:B------:R2:W-:Y:S01]  /*5520*/  STG.E desc[UR12][R16.64], R11 ;  /* 0x0000000b10007986 */ /* 0x0005e2000c10190c */
[----:B-1----:R-:W-:-:S05]  /*5530*/  IADD3 R14, PT, PT, R14, UR6, RZ ;  /* 0x000000060e0e7c10 */ /* 0x002fca000fffe0ff */
[----:B0-----:R-:W-:-:S05]  /*5540*/  IMAD.WIDE.U32 R18, R14, 0x4, R18 ;  /* 0x000000040e127825 */ /* 0x001fca00078e0012 */
[----:B------:R-:W3:Y:S01]  /*5550*/  LDG.E R27, desc[UR12][R18.64] ;  /* 0x0000000c121b7981 */ /* 0x000ee2000c1e1900 */
[----:B------:R-:W0:Y:S02]  /*5560*/  MUFU.RCP R0, R3 ;  /* 0x0000000300007308 */ /* 0x000e240000001000 */
[----:B0-----:R-:W-:-:S04]  /*5570*/  FFMA R13, -R3, R0, 1 ;  /* 0x3f800000030d7423 */ /* 0x001fc80000000100 */
[----:B------:R-:W-:Y:S02]  /*5580*/  FFMA R0, R0, R13, R0 ;  /* 0x0000000d00007223 */ /* 0x000fe40000000000 */
[----:B---3--:R-:W0:Y:S02]  /*5590*/  FCHK P0, R27, R3 ;  /* 0x000000031b007302 */ /* 0x008e240000000000 */
[----:B------:R-:W-:-:S04]  /*55a0*/  FFMA R12, R0, R27, RZ ;  /* 0x0000001b000c7223 */ /* 0x000fc800000000ff */
[----:B------:R-:W-:-:S04]  /*55b0*/  FFMA R13, -R3, R12, R27 ;  /* 0x0000000c030d7223 */ /* 0x000fc8000000011b */
[----:B------:R-:W-:Y:S01]  /*55c0*/  FFMA R13, R0, R13, R12 ;  /* 0x0000000d000d7223 */ /* 0x000fe2000000000c */
[----:B0-2---:R-:W-:Y:S06]  /*55d0*/  @!P0 BRA `(.L_x_498) ;  /* 0x00000000000c8947 */ /* 0x005fec0003800000 */
[----:B------:R-:W-:-:S07]  /*55e0*/  MOV R12, 0x5600 ;  /* 0x00005600000c7802 */ /* 0x000fce0000000f00 */
[----:B------:R-:W-:Y:S05]  /*55f0*/  CALL.REL.NOINC `($__internal_9_$__cuda_sm3x_div_rn_noftz_f32_slowpath) ;  /* 0x0000001800507944 */ /* 0x000fea0003c00000 */
[----:B------:R-:W-:-:S07]  /*5600*/  MOV R13, R0 ;  /* 0x00000000000d7202 */ /* 0x000fce0000000f00 */
.L_x_498:
        /* <DEDUP_REMOVED lines=17> */
.L_x_499:
        /* <DEDUP_REMOVED lines=17> */
.L_x_500:
        /* <DEDUP_REMOVED lines=16> */
[----:B------:R-:W-:-:S07]  /*5930*/  IMAD.MOV.U32 R11, RZ, RZ, R0 ;  /* 0x000000ffff0b7224 */ /* 0x000fce00078e0000 */
.L_x_501:
        /* <DEDUP_REMOVED lines=17> */
.L_x_502:
        /* <DEDUP_REMOVED lines=17> */
.L_x_503:
        /* <DEDUP_REMOVED lines=16> */
.L_x_504:
[----:B------:R0:W-:Y:S01]  /*5c60*/  STG.E desc[UR12][R14.64], R0 ;  /* 0x000000000e007986 */ /* 0x0001e2000c10190c */
[----:B------:R-:W-:-:S07]  /*5c70*/  IADD3 R2, PT, PT, R2, 0x8, RZ ;  /* 0x0000000802027810 */ /* 0x000fce0007ffe0ff */
.L_x_496:
[----:B------:R-:W-:-:S09]  /*5c80*/  ULOP3.LUT UP0, URZ, UR10, 0x7, URZ, 0xc0, !UPT ;  /* 0x000000070aff7892 */ /* 0x000fd2000f80c0ff */
[----:B------:R-:W-:Y:S05]  /*5c90*/  BRA.U !UP0, `(.L_x_495) ;  /* 0x0000000508f47547 */ /* 0x000fea000b800000 */
[----:B------:R-:W-:Y:S02]  /*5ca0*/  ISETP.GE.U32.AND P0, PT, R4, 0x3, PT ;  /* 0x000000030400780c */ /* 0x000fe40003f06070 */
[----:B------:R-:W-:-:S11]  /*5cb0*/  LOP3.LUT R6, R6, 0x3, RZ, 0xc0, !PT ;  /* 0x0000000306067812 */ /* 0x000fd600078ec0ff */
[----:B------:R-:W-:Y:S05]  /*5cc0*/  @!P0 BRA `(.L_x_505) ;  /* 0x0000000400108947 */ /* 0x000fea0003800000 */
[----:B0-----:R-:W0:Y:S01]  /*5cd0*/  LDC.64 R14, c[0x0][0x380] ;  /* 0x0000e000ff0e7b82 */ /* 0x001e220000000a00 */
        /* <DEDUP_REMOVED lines=15> */
.L_x_506:
        /* <DEDUP_REMOVED lines=17> */
.L_x_507:
[----:B------:R-:W0:Y:S01]  /*5ee0*/  LDC.64 R14, c[0x0][0x380] ;  /* 0x0000e000ff0e7b82 */ /* 0x000e220000000a00 */
[----:B------:R-:W1:Y:S01]  /*5ef0*/  LDCU UR6, c[0x0][0x39c] ;  /* 0x00007380ff0677ac */ /* 0x000e620008000800 */
[----:B------:R2:W-:Y:S01]  /*5f00*/  STG.E desc[UR12][R16.64], R13 ;  /* 0x0000000d10007986 */ /* 0x0005e2000c10190c */
[----:B-1----:R-:W-:-:S04]  /*5f10*/  VIADD R4, R4, UR6 ;  /* 0x0000000604047c36 */ /* 0x002fc80008000000 */
        /* <DEDUP_REMOVED lines=13> */
.L_x_508:
        /* <DEDUP_REMOVED lines=16> */
.L_x_509:
[----:B------:R1:W-:Y:S01]  /*60f0*/  STG.E desc[UR12][R16.64], R0 ;  /* 0x0000000010007986 */ /* 0x0003e2000c10190c */
[----:B------:R-:W-:-:S07]  /*6100*/  IADD3 R2, PT, PT, R2, 0x4, RZ ;  /* 0x0000000402027810 */ /* 0x000fce0007ffe0ff */
.L_x_505:
[----:B------:R-:W-:-:S13]  /*6110*/  ISETP.NE.AND P0, PT, R6, RZ, PT ;  /* 0x000000ff0600720c */ /* 0x000fda0003f05270 */
[----:B------:R-:W-:Y:S05]  /*6120*/  @!P0 BRA `(.L_x_495) ;  /* 0x0000000000d08947 */ /* 0x000fea0003800000 */
[----:B0-----:R-:W0:Y:S01]  /*6130*/  LDC.64 R14, c[0x0][0x380] ;  /* 0x0000e000ff0e7b82 */ /* 0x001e220000000a00 */
[----:B------:R-:W2:Y:S02]  /*6140*/  LDCU UR6, c[0x0][0x39c] ;  /* 0x00007380ff0677ac */ /* 0x000ea40008000800 */
[----:B--2---:R-:W-:-:S04]  /*6150*/  IMAD R2, R2, UR6, R7 ;  /* 0x0000000602027c24 */ /* 0x004fc8000f8e0207 */
[----:B0-----:R-:W-:-:S05]  /*6160*/  IMAD.WIDE.U32 R14, R2, 0x4, R14 ;  /* 0x00000004020e7825 */ /* 0x001fca00078e000e */
[----:B------:R-:W2:Y:S01]  /*6170*/  LDG.E R27, desc[UR12][R14.64] ;  /* 0x0000000c0e1b7981 */ /* 0x000ea2000c1e1900 */
[----:B-1----:R-:W0:Y:S02]  /*6180*/  MUFU.RCP R0, R3 ;  /* 0x0000000300007308 */ /* 0x002e240000001000 */
        /* <DEDUP_REMOVED lines=9> */
.L_x_510:
[----:B------:R2:W-:Y:S01]  /*6220*/  STG.E desc[UR12][R14.64], R0 ;  /* 0x000000000e007986 */ /* 0x0005e2000c10190c */
[----:B------:R-:W-:-:S13]  /*6230*/  ISETP.NE.AND P0, PT, R6, 0x1, PT ;  /* 0x000000010600780c */ /* 0x000fda0003f05270 */
[----:B--2---:R-:W-:Y:S05]  /*6240*/  @!P0 BRA `(.L_x_495) ;  /* 0x0000000000888947 */ /* 0x004fea0003800000 */
[----:B------:R-:W0:Y:S01]  /*6250*/  LDC.64 R14, c[0x0][0x380] ;  /* 0x0000e000ff0e7b82 */ /* 0x000e220000000a00 */
[----:B------:R-:W1:Y:S02]  /*6260*/  LDCU UR6, c[0x0][0x39c] ;  /* 0x00007380ff0677ac */ /* 0x000e640008000800 */
[----:B-1----:R-:W-:-:S05]  /*6270*/  IADD3 R2, PT, PT, R2, UR6, RZ ;  /* 0x0000000602027c10 */ /* 0x002fca000fffe0ff */
        /* <DEDUP_REMOVED lines=12> */
.L_x_511:
        /* <DEDUP_REMOVED lines=18> */
.L_x_512:
[----:B------:R2:W-:Y:S02]  /*6460*/  STG.E desc[UR12][R14.64], R0 ;  /* 0x000000000e007986 */ /* 0x0005e4000c10190c */
.L_x_495:
[----:B------:R-:W3:Y:S02]  /*6470*/  LDC R4, c[0x0][0x39c] ;  /* 0x0000e700ff047b82 */ /* 0x000ee40000000800 */
[----:B---3--:R-:W-:-:S13]  /*6480*/  ISETP.LE.U32.AND P0, PT, R4, UR5, PT ;  /* 0x0000000504007c0c */ /* 0x008fda000bf03070 */
[----:B------:R-:W-:Y:S05]  /*6490*/  @P0 BRA `(.L_x_476) ;  /* 0x0000000800740947 */ /* 0x000fea0003800000 */
[----:B012---:R-:W-:Y:S02]  /*64a0*/  LOP3.LUT R0, RZ, R9, RZ, 0x33, !PT ;  /* 0x00000009ff007212 */ /* 0x007fe400078e33ff */
[----:B------:R-:W-:Y:S02]  /*64b0*/  IADD3 R3, PT, PT, -R7, -0x2, R4 ;  /* 0xfffffffe07037810 */ /* 0x000fe40007ffe104 */
[----:B------:R-:W-:Y:S02]  /*64c0*/  IADD3 R0, PT, PT, R0, UR19, RZ ;  /* 0x0000001300007c10 */ /* 0x000fe4000fffe0ff */
[----:B------:R-:W-:Y:S02]  /*64d0*/  ISETP.GE.U32.AND P0, PT, R3, 0x7, PT ;  /* 0x000000070300780c */ /* 0x000fe40003f06070 */
[----:B------:R-:W-:Y:S02]  /*64e0*/  LOP3.LUT R0, R0, 0xffff, RZ, 0xc0, !PT ;  /* 0x0000ffff00007812 */ /* 0x000fe400078ec0ff */
[----:B------:R-:W-:-:S02]  /*64f0*/  MOV R4, UR5 ;  /* 0x0000000500047c02 */ /* 0x000fc40008000f00 */
[----:B------:R-:W-:-:S04]  /*6500*/  LOP3.LUT R2, R0, 0x7, RZ, 0xc0, !PT ;  /* 0x0000000700027812 */ /* 0x000fc800078ec0ff */
[----:B------:R-:W-:-:S04]  /*6510*/  IADD3 R2, PT, PT, R2, -0x1, RZ ;  /* 0xffffffff02027810 */ /* 0x000fc80007ffe0ff */
[----:B------:R-:W-:Y:S02]  /*6520*/  ISETP.GE.U32.AND P1, PT, R2, 0x3, PT ;  /* 0x000000030200780c */ /* 0x000fe40003f26070 */
[----:B------:R-:W-:-:S04]  /*6530*/  IADD3 R2, PT, PT, -R7, UR14, RZ ;  /* 0x0000000e07027c10 */ /* 0x000fc8000fffe1ff */
[----:B------:R-:W-:-:S07]  /*6540*/  LOP3.LUT R3, R2, 0xfffffff8, RZ, 0xc0, !PT ;  /* 0xfffffff802037812 */ /* 0x000fce00078ec0ff */
.L_x_517:
[----:B0-----:R-:W0:Y:S08]  /*6550*/  LDC R6, c[0x0][0x39c] ;  /* 0x0000e700ff067b82 */ /* 0x001e300000000800 */
[----:B-1----:R-:W1:Y:S01]  /*6560*/  LDC.64 R12, c[0x0][0x380] ;  /* 0x0000e000ff0c7b82 */ /* 0x002e620000000a00 */
[----:B0-23--:R-:W-:-:S04]  /*6570*/  IMAD R15, R4, R6, R7 ;  /* 0x00000006040f7224 */ /* 0x00dfc800078e0207 */
[----:B-1----:R-:W-:-:S05]  /*6580*/  IMAD.WIDE.U32 R14, R15, 0x4, R12 ;  /* 0x000000040f0e7825 */ /* 0x002fca00078e000c */
[----:B-----5:R0:W5:Y:S01]  /*6590*/  LDG.E R11, desc[UR12][R14.64] ;  /* 0x0000000c0e0b7981 */ /* 0x020162000c1e1900 */
[----:B------:R-:W-:Y:S02]  /*65a0*/  LOP3.LUT P3, RZ, R2, 0x7, RZ, 0xc0, !PT ;  /* 0x0000000702ff7812 */ /* 0x000fe4000786c0ff */
[----:B------:R-:W-:Y:S01]  /*65b0*/  MOV R25, UR5 ;  /* 0x0000000500197c02 */ /* 0x000fe20008000f00 */
[----:B------:R-:W-:Y:S10]  /*65c0*/  @!P0 BRA `(.L_x_513) ;  /* 0x0000000400148947 */ /* 0x000ff40003800000 */
[----:B------:R-:W-:-:S07]  /*65d0*/  IMAD.U32 R25, RZ, RZ, UR5 ;  /* 0x00000005ff197e24 */ /* 0x000fce000f8e00ff */
.L_x_514:
[-CC-:B--2---:R-:W-:Y:S02]  /*65e0*/  IMAD R27, R7, R6.reuse, R25.reuse ;  /* 0x00000006071b7224 */ /* 0x184fe400078e0219 */
[----:B------:R-:W-:Y:S02]  /*65f0*/  IMAD R29, R4, R6, R25 ;  /* 0x00000006041d7224 */ /* 0x000fe400078e0219 */
[----:B------:R-:W-:-:S04]  /*6600*/  IMAD.WIDE.U32 R16, R27, 0x4, R12 ;  /* 0x000000041b107825 */ /* 0x000fc800078e000c */
[----:B------:R-:W-:Y:S02]  /*6610*/  IMAD.WIDE.U32 R22, R29, 0x4, R12 ;  /* 0x000000041d167825 */ /* 0x000fe400078e000c */
[----:B------:R-:W2:Y:S04]  /*6620*/  LDG.E R16, desc[UR12][R16.64] ;  /* 0x0000000c10107981 */ /* 0x000ea8000c1e1900 */
[----:B0-----:R-:W2:Y:S01]  /*6630*/  LDG.E R14, desc[UR12][R22.64] ;  /* 0x0000000c160e7981 */ /* 0x001ea2000c1e1900 */
[----:B------:R-:W-:Y:S02]  /*6640*/  IADD3 R15, PT, PT, R27, 0x1, RZ ;  /* 0x000000011b0f7810 */ /* 0x000fe40007ffe0ff */
[----:B------:R-:W-:-:S05]  /*6650*/  IADD3 R21, PT, PT, R29, 0x1, RZ ;  /* 0x000000011d157810 */ /* 0x000fca0007ffe0ff */
[----:B------:R-:W-:-:S04]  /*6660*/  IMAD.WIDE.U32 R20, R21, 0x4, R12 ;  /* 0x0000000415147825 */ /* 0x000fc800078e000c */
[----:B--2--5:R-:W-:Y:S01]  /*6670*/  FFMA R24, -R11, R16, R14 ;  /* 0x000000100b187223 */ /* 0x024fe2000000010e */
[----:B------:R-:W-:-:S04]  /*6680*/  IMAD.WIDE.U32 R14, R15, 0x4, R12 ;  /* 0x000000040f0e7825 */ /* 0x000fc800078e000c */
[----:B------:R0:W-:Y:S04]  /*6690*/  STG.E desc[UR12][R22.64], R24 ;  /* 0x0000001816007986 */ /* 0x0001e8000c10190c */
[----:B------:R-:W2:Y:S04]  /*66a0*/  LDG.E R14, desc[UR12][R14.64] ;  /* 0x0000000c0e0e7981 */ /* 0x000ea8000c1e1900 */
[----:B------:R-:W2:Y:S01]  /*66b0*/  LDG.E R18, desc[UR12][R20.64] ;  /* 0x0000000c14127981 */ /* 0x000ea2000c1e1900 */
[----:B------:R-:W-:Y:S02]  /*66c0*/  IADD3 R19, PT, PT, R27, 0x2, RZ ;  /* 0x000000021b137810 */ /* 0x000fe40007ffe0ff */
[----:B------:R-:W-:-:S03]  /*66d0*/  IADD3 R28, PT, PT, R29, 0x2, RZ ;  /* 0x000000021d1c7810 */ /* 0x000fc60007ffe0ff */
[----:B------:R-:W-:-:S04]  /*66e0*/  IMAD.WIDE.U32 R16, R19, 0x4, R12 ;  /* 0x0000000413107825 */ /* 0x000fc800078e000c */
[----:B--2---:R-:W-:Y:S01]  /*66f0*/  FFMA R26, -R11, R14, R18 ;  /* 0x0000000e0b1a7223 */ /* 0x004fe20000000112 */
[----:B------:R-:W-:-:S04]  /*6700*/  IMAD.WIDE.U32 R18, R28, 0x4, R12 ;  /* 0x000000041c127825 */ /* 0x000fc800078e000c */
[----:B------:R1:W-:Y:S04]  /*6710*/  STG.E desc[UR12][R20.64], R26 ;  /* 0x0000001a14007986 */ /* 0x0003e8000c10190c */
[----:B------:R-:W2:Y:S04]  /*6720*/  LDG.E R16, desc[UR12][R16.64] ;  /* 0x0000000c10107981 */ /* 0x000ea8000c1e1900 */
[----:B------:R-:W2:Y:S01]  /*6730*/  LDG.E R28, desc[UR12][R18.64] ;  /* 0x0000000c121c7981 */ /* 0x000ea2000c1e1900 */
[----:B0-----:R-:W-:Y:S02]  /*6740*/  IADD3 R23, PT, PT, R27, 0x3, RZ ;  /* 0x000000031b177810 */ /* 0x001fe40007ffe0ff */
[----:B------:R-:W-:-:S03]  /*6750*/  IADD3 R22, PT, PT, R29, 0x3, RZ ;  /* 0x000000031d167810 */ /* 0x000fc60007ffe0ff */
[----:B------:R-:W-:-:S04]  /*6760*/  IMAD.WIDE.U32 R14, R23, 0x4, R12 ;  /* 0x00000004170e7825 */ /* 0x000fc800078e000c */
[----:B------:R-:W-:-:S04]  /*6770*/  IMAD.WIDE.U32 R22, R22, 0x4, R12 ;  /* 0x0000000416167825 */ /* 0x000fc800078e000c */
[----:B--2---:R-:W-:-:S05]  /*6780*/  FFMA R28, -R11, R16, R28 ;  /* 0x000000100b1c7223 */ /* 0x004fca000000011c */
[----:B------:R0:W-:Y:S04]  /*6790*/  STG.E desc[UR12][R18.64], R28 ;  /* 0x0000001c12007986 */ /* 0x0001e8000c10190c */
[----:B------:R-:W2:Y:S04]  /*67a0*/  LDG.E R14, desc[UR12][R14.64] ;  /* 0x0000000c0e0e7981 */ /* 0x000ea8000c1e1900 */
[----:B------:R-:W2:Y:S01]  /*67b0*/  LDG.E R24, desc[UR12][R22.64] ;  /* 0x0000000c16187981 */ /* 0x000ea2000c1e1900 */
[----:B-1----:R-:W-:Y:S02]  /*67c0*/  IADD3 R21, PT, PT, R27, 0x4, RZ ;  /* 0x000000041b157810 */ /* 0x002fe40007ffe0ff */
[----:B------:R-:W-:-:S03]  /*67d0*/  IADD3 R17, PT, PT, R29, 0x4, RZ ;  /* 0x000000041d117810 */ /* 0x000fc60007ffe0ff */
[----:B------:R-:W-:-:S04]  /*67e0*/  IMAD.WIDE.U32 R20, R21, 0x4, R12 ;  /* 0x0000000415147825 */ /* 0x000fc800078e000c */
[----:B------:R-:W-:-:S04]  /*67f0*/  IMAD.WIDE.U32 R16, R17, 0x4, R12 ;  /* 0x0000000411107825 */ /* 0x000fc800078e000c */
[----:B--2---:R-:W-:-:S05]  /*6800*/  FFMA R24, -R11, R14, R24 ;  /* 0x0000000e0b187223 */ /* 0x004fca0000000118 */
[----:B------:R1:W-:Y:S04]  /*6810*/  STG.E desc[UR12][R22.64], R24 ;  /* 0x0000001816007986 */ /* 0x0003e8000c10190c */
[----:B------:R-:W2:Y:S04]  /*6820*/  LDG.E R20, desc[UR12][R20.64] ;  /* 0x0000000c14147981 */ /* 0x000ea8000c1e1900 */
[----:B------:R-:W2:Y:S01]  /*6830*/  LDG.E R26, desc[UR12][R16.64] ;  /* 0x0000000c101a7981 */ /* 0x000ea2000c1e1900 */
[----:B0-----:R-:W-:Y:S01]  /*6840*/  IADD3 R19, PT, PT, R27, 0x5, RZ ;  /* 0x000000051b137810 */ /* 0x001fe20007ffe0ff */
[----:B------:R-:W-:-:S04]  /*6850*/  VIADD R15, R29, 0x5 ;  /* 0x000000051d0f7836 */ /* 0x000fc80000000000 */
        /* <DEDUP_REMOVED lines=20> */
[----:B------:R-:W3:Y:S04]  /*69a0*/  LDG.E R18, desc[UR12][R18.64] ;  /* 0x0000000c12127981 */ /* 0x000ee8000c1e1900 */
[----:B------:R-:W3:Y:S01]  /*69b0*/  LDG.E R24, desc[UR12][R16.64] ;  /* 0x0000000c10187981 */ /* 0x000ee2000c1e1900 */
[----:B------:R-:W-:-:S04]  /*69c0*/  IADD3 R25, PT, PT, R25, 0x8, RZ ;  /* 0x0000000819197810 */ /* 0x000fc80007ffe0ff */
[----:B-1----:R-:W-:-:S04]  /*69d0*/  IADD3 R14, PT, PT, R25, UR23, RZ ;  /* 0x00000017190e7c10 */ /* 0x002fc8000fffe0ff */
[----:B------:R-:W-:Y:S01]  /*69e0*/  ISETP.NE.AND P2, PT, R14, R3, PT ;  /* 0x000000030e00720c */ /* 0x000fe20003f45270 */
[----:B---3--:R-:W-:-:S05]  /*69f0*/  FFMA R15, -R11, R18, R24 ;  /* 0x000000120b0f7223 */ /* 0x008fca0000000118 */
[----:B------:R2:W-:Y:S07]  /*6a00*/  STG.E desc[UR12][R16.64], R15 ;  /* 0x0000000f10007986 */ /* 0x0005ee000c10190c */
[----:B------:R-:W-:Y:S05]  /*6a10*/  @P2 BRA `(.L_x_514) ;  /* 0xfffffff800f02947 */ /* 0x000fea000383ffff */
.L_x_513:
[----:B------:R-:W-:Y:S05]  /*6a20*/  @!P3 BRA `(.L_x_515) ;  /* 0x000000040000b947 */ /* 0x000fea0003800000 */
[----:B------:R-:W-:Y:S01]  /*6a30*/  LOP3.LUT P2, RZ, R0, 0x3, RZ, 0xc0, !PT ;  /* 0x0000000300ff7812 */ /* 0x000fe2000784c0ff */
[----:B------:R-:W-:-:S12]  /*6a40*/  @!P1 BRA `(.L_x_516) ;  /* 0x0000000000849947 */ /* 0x000fd80003800000 */
        /* <DEDUP_REMOVED lines=14> */
[----:B------:R-:W-:Y:S01]  /*6b30*/  IADD3 R21, PT, PT, R27, 0x2, RZ ;  /* 0x000000021b157810 */ /* 0x000fe20007ffe0ff */
[----:B------:R-:W-:-:S04]  /*6b40*/  VIADD R19, R29, 0x2 ;  /* 0x000000021d137836 */ /* 0x000fc80000000000 */
        /* <DEDUP_REMOVED lines=12> */
[----:B------:R-:W1:Y:S04]  /*6c10*/  LDG.E R16, desc[UR12][R16.64] ;  /* 0x0000000c10107981 */ /* 0x000e68000c1e1900 */
[----:B------:R-:W1:Y:S01]  /*6c20*/  LDG.E R24, desc[UR12][R14.64] ;  /* 0x0000000c0e187981 */ /* 0x000e62000c1e1900 */
[----:B------:R-:W-:Y:S01]  /*6c30*/  IADD3 R25, PT, PT, R25, 0x4, RZ ;  /* 0x0000000419197810 */ /* 0x000fe20007ffe0ff */
[----:B-1----:R-:W-:-:S05]  /*6c40*/  FFMA R23, -R11, R16, R24 ;  /* 0x000000100b177223 */ /* 0x002fca0000000118 */
[----:B------:R3:W-:Y:S02]  /*6c50*/  STG.E desc[UR12][R14.64], R23 ;  /* 0x000000170e007986 */ /* 0x0007e4000c10190c */
.L_x_516:
[----:B------:R-:W-:Y:S05]  /*6c60*/  @!P2 BRA `(.L_x_515) ;  /* 0x000000000070a947 */ /* 0x000fea0003800000 */
[----:B0--3--:R-:W-:-:S04]  /*6c70*/  LOP3.LUT R14, R5, 0x3, RZ, 0xc0, !PT ;  /* 0x00000003050e7812 */ /* 0x009fc800078ec0ff */
[----:B------:R-:W-:-:S13]  /*6c80*/  ISETP.NE.AND P2, PT, R14, 0x1, PT ;  /* 0x000000010e00780c */ /* 0x000fda0003f45270 */
[-CC-:B--2---:R-:W-:Y:S02]  /*6c90*/  @P2 IMAD R15, R7, R6.reuse, R25.reuse ;  /* 0x00000006070f2224 */ /* 0x184fe400078e0219 */
[----:B------:R-:W-:Y:S02]  /*6ca0*/  @P2 IMAD R17, R4, R6, R25 ;  /* 0x0000000604112224 */ /* 0x000fe400078e0219 */
[----:B------:R-:W-:-:S04]  /*6cb0*/  @P2 IMAD.WIDE.U32 R20, R15, 0x4, R12 ;  /* 0x000000040f142825 */ /* 0x000fc800078e000c */
[----:B------:R-:W-:Y:S02]  /*6cc0*/  @P2 IMAD.WIDE.U32 R18, R17, 0x4, R12 ;  /* 0x0000000411122825 */ /* 0x000fe400078e000c */
[----:B------:R-:W2:Y:S04]  /*6cd0*/  @P2 LDG.E R20, desc[UR12][R20.64] ;  /* 0x0000000c14142981 */ /* 0x000ea8000c1e1900 */
[----:B------:R-:W2:Y:S01]  /*6ce0*/  @P2 LDG.E R14, desc[UR12][R18.64] ;  /* 0x0000000c120e2981 */ /* 0x000ea2000c1e1900 */
[----:B------:R-:W-:Y:S02]  /*6cf0*/  @P2 IADD3 R15, PT, PT, R15, 0x1, RZ ;  /* 0x000000010f0f2810 */ /* 0x000fe40007ffe0ff */
[----:B------:R-:W-:-:S03]  /*6d00*/  @P2 IADD3 R27, PT, PT, R17, 0x1, RZ ;  /* 0x00000001111b2810 */ /* 0x000fc60007ffe0ff */
[----:B------:R-:W-:Y:S01]  /*6d10*/  @P2 IMAD.WIDE.U32 R16, R15, 0x4, R12 ;  /* 0x000000040f102825 */ /* 0x000fe200078e000c */
[----:B------:R-:W-:-:S03]  /*6d20*/  LOP3.LUT P3, RZ, R5, 0x1, RZ, 0xc0, !PT ;  /* 0x0000000105ff7812 */ /* 0x000fc6000786c0ff */
[----:B--2--5:R-:W-:Y:S01]  /*6d30*/  @P2 FFMA R23, -R11, R20, R14 ;  /* 0x000000140b172223 */ /* 0x024fe2000000010e */
[----:B------:R-:W-:-:S04]  /*6d40*/  @P2 IMAD.WIDE.U32 R14, R27, 0x4, R12 ;  /* 0x000000041b0e2825 */ /* 0x000fc800078e000c */
[----:B------:R1:W-:Y:S04]  /*6d50*/  @P2 STG.E desc[UR12][R18.64], R23 ;  /* 0x0000001712002986 */ /* 0x0003e8000c10190c */
[----:B------:R-:W2:Y:S04]  /*6d60*/  @P2 LDG.E R16, desc[UR12][R16.64] ;  /* 0x0000000c10102981 */ /* 0x000ea8000c1e1900 */
[----:B------:R-:W2:Y:S01]  /*6d70*/  @P2 LDG.E R22, desc[UR12][R14.64] ;  /* 0x0000000c0e162981 */ /* 0x000ea2000c1e1900 */
[----:B------:R-:W-:-:S05]  /*6d80*/  @P2 IADD3 R25, PT, PT, R25, 0x2, RZ ;  /* 0x0000000219192810 */ /* 0x000fca0007ffe0ff */
[-CC-:B------:R-:W-:Y:S02]  /*6d90*/  @P3 IMAD R21, R7, R6.reuse, R25.reuse ;  /* 0x0000000607153224 */ /* 0x180fe400078e0219 */
[----:B------:R-:W-:Y:S02]  /*6da0*/  @P3 IMAD R27, R4, R6, R25 ;  /* 0x00000006041b3224 */ /* 0x000fe400078e0219 */
[----:B------:R-:W-:-:S04]  /*6db0*/  @P3 IMAD.WIDE.U32 R20, R21, 0x4, R12 ;  /* 0x0000000415143825 */ /* 0x000fc800078e000c */
[----:B------:R-:W-:-:S04]  /*6dc0*/  @P3 IMAD.WIDE.U32 R12, R27, 0x4, R12 ;  /* 0x000000041b0c3825 */ /* 0x000fc800078e000c */
[----:B--2---:R-:W-:-:S05]  /*6dd0*/  @P2 FFMA R25, -R11, R16, R22 ;  /* 0x000000100b192223 */ /* 0x004fca0000000116 */
[----:B------:R1:W-:Y:S04]  /*6de0*/  @P2 STG.E desc[UR12][R14.64], R25 ;  /* 0x000000190e002986 */ /* 0x0003e8000c10190c */
[----:B------:R-:W2:Y:S04]  /*6df0*/  @P3 LDG.E R20, desc[UR12][R20.64] ;  /* 0x0000000c14143981 */ /* 0x000ea8000c1e1900 */
[----:B------:R-:W2:Y:S02]  /*6e00*/  @P3 LDG.E R6, desc[UR12][R12.64] ;  /* 0x0000000c0c063981 */ /* 0x000ea4000c1e1900 */
[----:B--2---:R-:W-:-:S05]  /*6e10*/  @P3 FFMA R11, -R11, R20, R6 ;  /* 0x000000140b0b3223 */ /* 0x004fca0000000106 */
[----:B------:R1:W-:Y:S02]  /*6e20*/  @P3 STG.E desc[UR12][R12.64], R11 ;  /* 0x0000000b0c003986 */ /* 0x0003e4000c10190c */
.L_x_515:
[----:B------:R-:W4:Y:S01]  /*6e30*/  LDCU UR6, c[0x0][0x398] ;  /* 0x00007300ff0677ac */ /* 0x000f220008000800 */
[----:B------:R-:W-:-:S04]  /*6e40*/  IADD3 R4, PT, PT, R4, 0x1, RZ ;  /* 0x0000000104047810 */ /* 0x000fc80007ffe0ff */
[----:B----4-:R-:W-:-:S13]  /*6e50*/  ISETP.NE.AND P2, PT, R4, UR6, PT ;  /* 0x0000000604007c0c */ /* 0x010fda000bf45270 */
[----:B------:R-:W-:Y:S05]  /*6e60*/  @P2 BRA `(.L_x_517) ;  /* 0xfffffff400b82947 */ /* 0x000fea000383ffff */
.L_x_476:
[----:B------:R-:W-:Y:S01]  /*6e70*/  UISETP.NE.AND UP0, UPT, UR5, UR11, UPT ;  /* 0x0000000b0500728c */ /* 0x000fe2000bf05270 */
[----:B------:R-:W-:Y:S01]  /*6e80*/  IADD3 R8, PT, PT, R8, 0x1, RZ ;  /* 0x0000000108087810 */ /* 0x000fe20007ffe0ff */
[----:B------:R-:W-:Y:S01]  /*6e90*/  VIADD R10, R10, 0x1 ;  /* 0x000000010a0a7836 */ /* 0x000fe20000000000 */
[----:B------:R-:W-:-:S06]  /*6ea0*/  IADD3 R9, PT, PT, R9, 0x1, RZ ;  /* 0x0000000109097810 */ /* 0x000fcc0007ffe0ff */
[----:B------:R-:W-:Y:S05]  /*6eb0*/  BRA.U UP0, `(.L_x_518) ;  /* 0xffffffad00207547 */ /* 0x000fea000b83ffff */
.L_x_427:
[----:B0---4-:R-:W0:Y:S01]  /*6ec0*/  LDC.64 R2, c[0x0][0x390] ;  /* 0x0000e400ff027b82 */ /* 0x011e220000000a00 */
[----:B-12---:R-:W-:-:S05]  /*6ed0*/  MOV R5, UR4 ;  /* 0x0000000400057c02 */ /* 0x006fca0008000f00 */
[----:B0-----:R-:W-:Y:S01]  /*6ee0*/  STG.E desc[UR12][R2.64], R5 ;  /* 0x0000000502007986 */ /* 0x001fe2000c10190c */
[----:B------:R-:W-:Y:S05]  /*6ef0*/  EXIT ;  /* 0x000000000000794d */ /* 0x000fea0003800000 */
.L_x_429:
[----:B------:R-:W0:Y:S01]  /*6f00*/  LDC.64 R2, c[0x0][0x3a0] ;  /* 0x0000e800ff027b82 */ /* 0x000e220000000a00 */
[----:B------:R-:W-:-:S05]  /*6f10*/  HFMA2 R5, -RZ, RZ, 0, 5.9604644775390625e-08 ;  /* 0x00000001ff057431 */ /* 0x000fca00000001ff */
[----:B0-----:R-:W-:Y:S01]  /*6f20*/  STG.E desc[UR12][R2.64], R5 ;  /* 0x0000000502007986 */ /* 0x001fe2000c10190c */
[----:B------:R-:W-:Y:S05]  /*6f30*/  EXIT ;  /* 0x000000000000794d */ /* 0x000fea0003800000 */
        .weak           $__internal_9_$__cuda_sm3x_div_rn_noftz_f32_slowpath
        .type           $__internal_9_$__cuda_sm3x_div_rn_noftz_f32_slowpath,@function
        .size           $__internal_9_$__cuda_sm3x_div_rn_noftz_f32_slowpath,(.L_x_623 - $__internal_9_$__cuda_sm3x_div_rn_noftz_f32_slowpath)
$__internal_9_$__cuda_sm3x_div_rn_noftz_f32_slowpath:
        /* <DEDUP_REMOVED lines=17> */
[----:B------:R-:W-:Y:S02]  /*7050*/  FSETP.NEU.FTZ.AND P0, PT, |R27|, +INF , PT ;  /* 0x7f8000001b00780b */ /* 0x000fe40003f1d200 */
        /* <DEDUP_REMOVED lines=16> */
.L_x_519:
[----:B------:R-:W-:Y:S02]  /*7160*/  LEA R21, R11, 0xc0800000, 0x17 ;  /* 0xc08000000b157811 */ /* 0x000fe400078eb8ff */
[----:B------:R-:W-:-:S03]  /*7170*/  IADD3 R20, PT, PT, R20, -0x7f, RZ ;  /* 0xffffff8114147810 */ /* 0x000fc60007ffe0ff */
[----:B------:R-:W-:Y:S02]  /*7180*/  IMAD.IADD R26, R22, 0x1, -R21 ;  /* 0x00000001161a7824 */ /* 0x000fe400078e0a15 */
[C---:B------:R-:W-:Y:S01]  /*7190*/  IMAD R0, R20.reuse, -0x800000, R27 ;  /* 0xff80000014007824 */ /* 0x040fe200078e021b */
[----:B------:R-:W-:Y:S01]  /*71a0*/  IADD3 R20, PT, PT, R20, 0x7f, -R11 ;  /* 0x0000007f14147810 */ /* 0x000fe20007ffe80b */
[----:B------:R-:W0:Y:S01]  /*71b0*/  MUFU.RCP R22, R26 ;  /* 0x0000001a00167308 */ /* 0x000e220000001000 */
[----:B------:R-:W-:Y:S02]  /*71c0*/  FADD.FTZ R21, -R26, -RZ ;  /* 0x800000ff1a157221 */ /* 0x000fe40000010100 */
[----:B------:R-:W-:Y:S02]  /*71d0*/  IADD3 R13, PT, PT, R20, R13, RZ ;  /* 0x0000000d140d7210 */ /* 0x000fe40007ffe0ff */
[----:B0-----:R-:W-:-:S04]  /*71e0*/  FFMA R23, R22, R21, 1 ;  /* 0x3f80000016177423 */ /* 0x001fc80000000015 */
        /* <DEDUP_REMOVED lines=22> */
[----:B------:R-:W-:Y:S02]  /*7350*/  IADD3 R21, PT, PT, R11, 0x20, RZ ;  /* 0x000000200b157810 */ /* 0x000fe40007ffe0ff */
[----:B------:R-:W-:Y:S02]  /*7360*/  LOP3.LUT R13, R13, 0x7fffff, RZ, 0xc0, !PT ;  /* 0x007fffff0d0d7812 */ /* 0x000fe400078ec0ff */
[----:B------:R-:W-:Y:S02]  /*7370*/  ISETP.NE.AND P2, PT, R11, RZ, PT ;  /* 0x000000ff0b00720c */ /* 0x000fe40003f45270 */
        /* <DEDUP_REMOVED lines=16> */
.L_x_525:
[----:B------:R-:W-:-:S04]  /*7480*/  LOP3.LUT R0, R0, 0x80000000, RZ, 0xc0, !PT ;  /* 0x8000000000007812 */ /* 0x000fc800078ec0ff */
[----:B------:R-:W-:Y:S01]  /*7490*/  LOP3.LUT R0, R0, 0x7f800000, RZ, 0xfc, !PT ;  /* 0x7f80000000007812 */ /* 0x000fe200078efcff */
[----:B------:R-:W-:Y:S06]  /*74a0*/  BRA `(.L_x_526) ;  /* 0x0000000000287947 */ /* 0x000fec0003800000 */
.L_x_524:
[----:B------:R-:W-:Y:S01]  /*74b0*/  LEA R0, R13, R0, 0x17 ;  /* 0x000000000d007211 */ /* 0x000fe200078eb8ff */
[----:B------:R-:W-:Y:S06]  /*74c0*/  BRA `(.L_x_526) ;  /* 0x0000000000207947 */ /* 0x000fec0003800000 */
.L_x_523:
[----:B------:R-:W-:-:S04]  /*74d0*/  LOP3.LUT R22, R22, 0x80000000, R27, 0x48, !PT ;  /* 0x8000000016167812 */ /* 0x000fc800078e481b */
[----:B------:R-:W-:Y:S01]  /*74e0*/  LOP3.LUT R0, R22, 0x7f800000, RZ, 0xfc, !PT ;  /* 0x7f80000016007812 */ /* 0x000fe200078efcff */
[----:B------:R-:W-:Y:S06]  /*74f0*/  BRA `(.L_x_526) ;  /* 0x0000000000147947 */ /* 0x000fec0003800000 */
.L_x_522:
[----:B------:R-:W-:Y:S01]  /*7500*/  LOP3.LUT R0, R22, 0x80000000, R27, 0x48, !PT ;  /* 0x8000000016007812 */ /* 0x000fe200078e481b */
[----:B------:R-:W-:Y:S06]  /*7510*/  BRA `(.L_x_526) ;  /* 0x00000000000c7947 */ /* 0x000fec0003800000 */
.L_x_521:
[----:B------:R-:W0:Y:S01]  /*7520*/  MUFU.RSQ R0, -QNAN ;  /* 0xffc0000000007908 */ /* 0x000e220000001400 */
[----:B------:R-:W-:Y:S05]  /*7530*/  BRA `(.L_x_526) ;  /* 0x0000000000047947 */ /* 0x000fea0003800000 */
.L_x_520:
[----:B------:R-:W-:-:S07]  /*7540*/  FADD.FTZ R0, R27, R3 ;  /* 0x000000031b007221 */ /* 0x000fce0000010000 */
.L_x_526:
[----:B------:R-:W-:-:S04]  /*7550*/  HFMA2 R13, -RZ, RZ, 0, 0 ;  /* 0x00000000ff0d7431 */ /* 0x000fc800000001ff */
[----:B0-----:R-:W-:Y:S05]  /*7560*/  RET.REL.NODEC R12 `(lu_decompose_f32) ;  /* 0xffffff880ca47950 */ /* 0x001fea0003c3ffff */
.L_x_527:
        /* <DEDUP_REMOVED lines=9> */
.L_x_623:


//--------------------- .text.backward_sub_f64    --------------------------
	.section	.text.backward_sub_f64,"ax",@progbits
	.align	128
        .global         backward_sub_f64
        .type           backward_sub_f64,@function
        .size           backward_sub_f64,(.L_x_624 - backward_sub_f64)
        .other          backward_sub_f64,@"STO_CUDA_ENTRY STV_DEFAULT"
backward_sub_f64:
.text.backward_sub_f64:
[----:B------:R-:W-:Y:S01]  /*0000*/  LDC R1, c[0x0][0x37c] ;  /* 0x0000df00ff017b82 */ /* 0x000fe20000000800 */
[----:B------:R-:W0:Y:S07]  /*0010*/  S2R R0, SR_TID.X ;  /* 0x0000000000007919 */ /* 0x000e2e0000002100 */
[----:B------:R-:W0:Y:S08]  /*0020*/  S2UR UR4, SR_CTAID.X ;  /* 0x00000000000479c3 */ /* 0x000e300000002500 */
[----:B------:R-:W1:Y:S01]  /*0030*/  LDC R2, c[0x0][0x398] ;  /* 0x0000e600ff027b82 */ /* 0x000e620000000800 */
[----:B0-----:R-:W-:-:S04]  /*0040*/  LOP3.LUT P0, RZ, R0, UR4, RZ, 0xfc, !PT ;  /* 0x0000000400ff7c12 */ /* 0x001fc8000f80fcff */
[----:B-1----:R-:W-:-:S13]  /*0050*/  ISETP.LT.OR P0, PT, R2, 0x1, P0 ;  /* 0x000000010200780c */ /* 0x002fda0000701670 */
[----:B------:R-:W-:Y:S05]  /*0060*/  @P0 EXIT ;  /* 0x000000000000094d */ /* 0x000fea0003800000 */
[----:B------:R-:W0:Y:S01]  /*0070*/  LDCU UR4, c[0x0][0x398] ;  /* 0x00007300ff0477ac */ /* 0x000e220008000800 */
[----:B------:R-:W-:Y:S02]  /*0080*/  PRMT R0, RZ, 0x7610, R0 ;  /* 0x00007610ff007816 */ /* 0x000fe40000000000 */
[----:B------:R-:W-:Y:S01]  /*0090*/  PRMT R2, RZ, 0x7610, R2 ;  /* 0x00007610ff027816 */ /* 0x000fe20000000002 */
[----:B------:R-:W1:Y:S01]  /*00a0*/  LDCU.64 UR6, c[0x0][0x358] ;  /* 0x00006b00ff0677ac */ /* 0x000e620008000a00 */
[----:B0-----:R-:W-:Y:S01]  /*00b0*/  IMAD.U32 R3, RZ, RZ, UR4 ;  /* 0x00000004ff037e24 */ /* 0x001fe2000f8e00ff */
[----:B------:R-:W-:-:S06]  /*00c0*/  UMOV UR4, URZ ;  /* 0x000000ff00047c82 */ /* 0x000fcc0008000000 */
.L_x_534:
[----:B0-----:R-:W0:Y:S01]  /*00d0*/  LDC.64 R22, c[0x0][0x388] ;  /* 0x0000e200ff167b82 */ /* 0x001e220000000a00 */
[----:B------:R-:W-:-:S07]  /*00e0*/  VIADD R4, R3, 0xffffffff ;  /* 0xffffffff03047836 */ /* 0x000fce0000000000 */
[----:B------:R-:W2:Y:S01]  /*00f0*/  LDC R24, c[0x0][0x398] ;  /* 0x0000e600ff187b82 */ /* 0x000ea20000000800 */
[----:B0-----:R-:W-:-:S06]  /*0100*/  IMAD.WIDE.U32 R22, R4, 0x8, R22 ;  /* 0x0000000804167825 */ /* 0x001fcc00078e0016 */
[----:B-1----:R-:W5:Y:S01]  /*0110*/  LDG.E.64.CONSTANT R22, desc[UR6][R22.64] ;  /* 0x0000000616167981 */ /* 0x002f62000c1e9b00 */
[----:B------:R-:W-:Y:S02]  /*0120*/  MOV R25, R3 ;  /* 0x0000000300197202 */ /* 0x000fe40000000f00 */
[----:B--2---:R-:W-:Y:S01]  /*0130*/  ISETP.GE.U32.AND P0, PT, R3, R24, PT ;  /* 0x000000180300720c */ /* 0x004fe20003f06070 */
[----:B------:R-:W-:-:S12]  /*0140*/  IMAD.MOV.U32 R3, RZ, RZ, R4 ;  /* 0x000000ffff037224 */ /* 0x000fd800078e0004 */
[----:B------:R-:W-:Y:S05]  /*0150*/  @P0 BRA `(.L_x_528) ;  /* 0x0000000c00280947 */ /* 0x000fea0003800000 */
[----:B------:R-:W-:Y:S01]  /*0160*/  UIADD3 UR5, UPT, UPT, UR4, -0x1, URZ ;  /* 0xffffffff04057890 */ /* 0x000fe2000fffe0ff */
[----:B------:R-:W-:-:S03]  /*0170*/  IMAD.MOV.U32 R5, RZ, RZ, R25 ;  /* 0x000000ffff057224 */ /* 0x000fc600078e0019 */
[----:B------:R-:W-:-:S09]  /*0180*/  UISETP.GE.U32.AND UP0, UPT, UR5, 0xf, UPT ;  /* 0x0000000f0500788c */ /* 0x000fd2000bf06070 */
[----:B------:R-:W-:Y:S05]  /*0190*/  BRA.U !UP0, `(.L_x_529) ;  /* 0x0000000508747547 */ /* 0x000fea000b800000 */
[----:B------:R-:W-:Y:S01]  /*01a0*/  ULOP3.LUT UR5, UR4, 0xfffffff0, URZ, 0xc0, !UPT ;  /* 0xfffffff004057892 */ /* 0x000fe2000f8ec0ff */
[----:B------:R-:W-:Y:S01]  /*01b0*/  IADD3 R5, PT, PT, R25, 0x7, RZ ;  /* 0x0000000719057810 */ /* 0x000fe20007ffe0ff */
[----:B------:R-:W-:Y:S02]  /*01c0*/  IMAD R27, R3, R24, R25 ;  /* 0x00000018031b7224 */ /* 0x000fe400078e0219 */
[----:B------:R-:W-:-:S12]  /*01d0*/  UIADD3 UR5, UPT, UPT, -UR5, URZ, URZ ;  /* 0x000000ff05057290 */ /* 0x000fd8000fffe1ff */
.L_x_530:
[----:B------:R-:W0:Y:S01]  /*01e0*/  LDC.64 R8, c[0x0][0x390] ;  /* 0x0000e400ff087b82 */ /* 0x000e220000000a00 */
[----:B------:R-:W-:-:S07]  /*01f0*/  VIADD R11, R5, 0xfffffff9 ;  /* 0xfffffff9050b7836 */ /* 0x000fce0000000000 */
[----:B------:R-:W1:Y:S01]  /*0200*/  LDC.64 R6, c[0x0][0x380] ;  /* 0x0000e000ff067b82 */ /* 0x000e620000000a00 */
[----:B0-----:R-:W-:-:S05]  /*0210*/  IMAD.WIDE.U32 R8, R11, 0x8, R8 ;  /* 0x000000080b087825 */ /* 0x001fca00078e0008 */
[----:B------:R-:W2:Y:S01]  /*0220*/  LDG.E.64 R10, desc[UR6][R8.64] ;  /* 0x00000006080a7981 */ /* 0x000ea2000c1e1b00 */
[----:B-1----:R-:W-:-:S04]  /*0230*/  IMAD.WIDE.U32 R20, R27, 0x8, R6 ;  /* 0x000000081b147825 */ /* 0x002fc800078e0006 */
[----:B------:R-:W-:Y:S01]  /*0240*/  VIADD R19, R27, 0x1 ;  /* 0x000000011b137836 */ /* 0x000fe20000000000 */
[----:B------:R-:W2:Y:S03]  /*0250*/  LDG.E.64.CONSTANT R12, desc[UR6][R20.64] ;  /* 0x00000006140c7981 */ /* 0x000ea6000c1e9b00 */
[--C-:B------:R-:W-:Y:S01]  /*0260*/  IMAD.WIDE.U32 R18, R19, 0x8, R6.reuse ;  /* 0x0000000813127825 */ /* 0x100fe200078e0006 */
[----:B------:R-:W-:Y:S01]  /*0270*/  IADD3 R15, PT, PT, R27, 0x2, RZ ;  /* 0x000000021b0f7810 */ /* 0x000fe20007ffe0ff */
[----:B------:R-:W3:Y:S04]  /*0280*/  LDG.E.64 R16, desc[UR6][R8.64+0x8] ;  /* 0x0000080608107981 */ /* 0x000ee8000c1e1b00 */
[----:B------:R-:W3:Y:S01]  /*0290*/  LDG.E.64.CONSTANT R18, desc[UR6][R18.64] ;  /* 0x0000000612127981 */ /* 0x000ee2000c1e9b00 */
[----:B------:R-:W-:-:S03]  /*02a0*/  IMAD.WIDE.U32 R14, R15, 0x8, R6 ;  /* 0x000000080f0e7825 */ /* 0x000fc600078e0006 */
[----:B------:R-:W4:Y:S04]  /*02b0*/  LDG.E.64 R20, desc[UR6][R8.64+0x18] ;  /* 0x0000180608147981 */ /* 0x000f28000c1e1b00 */
[----:B------:R-:W4:Y:S01]  /*02c0*/  LDG.E.64.CONSTANT R14, desc[UR6][R14.64] ;  /* 0x000000060e0e7981 */ /* 0x000f22000c1e9b00 */
[----:B--2--5:R-:W-:Y:S01]  /*02d0*/  DFMA R22, -R12, R10, R22 ;  /* 0x0000000a0c16722b */ /* 0x024fe20000000116 */
[----:B------:R-:W-:Y:S02]  /*02e0*/  VIADD R11, R27, 0x3 ;  /* 0x000000031b0b7836 */ /* 0x000fe40000000000 */
[----:B------:R-:W4:Y:S02]  /*02f0*/  LDG.E.64 R12, desc[UR6][R8.64+0x10] ;  /* 0x00001006080c7981 */ /* 0x000f24000c1e1b00 */
[----:B------:R-:W-:-:S06]  /*0300*/  IMAD.WIDE.U32 R10, R11, 0x8, R6 ;  /* 0x000000080b0a7825 */ /* 0x000fcc00078e0006 */
[----:B------:R-:W2:Y:S01]  /*0310*/  LDG.E.64.CONSTANT R10, desc[UR6][R10.64] ;  /* 0x000000060a0a7981 */ /* 0x000ea2000c1e9b00 */
[----:B---3--:R-:W-:Y:S01]  /*0320*/  DFMA R16, -R18, R16, R22 ;  /* 0x000000101210722b */ /* 0x008fe20000000116 */
[----:B------:R-:W-:-:S04]  /*0330*/  VIADD R23, R27, 0x4 ;  /* 0x000000041b177836 */ /* 0x000fc80000000000 */
[--C-:B------:R-:W-:Y:S01]  /*0340*/  IMAD.WIDE.U32 R18, R23, 0x8, R6.reuse ;  /* 0x0000000817127825 */ /* 0x100fe200078e0006 */
[----:B------:R-:W-:Y:S01]  /*0350*/  IADD3 R29, PT, PT, R27, 0x5, RZ ;  /* 0x000000051b1d7810 */ /* 0x000fe20007ffe0ff */
[----:B------:R-:W3:Y:S04]  /*0360*/  LDG.E.64 R22, desc[UR6][R8.64+0x30] ;  /* 0x0000300608167981 */ /* 0x000ee8000c1e1b00 */
[----:B------:R-:W3:Y:S01]  /*0370*/  LDG.E.64.CONSTANT R18, desc[UR6][R18.64] ;  /* 0x0000000612127981 */ /* 0x000ee2000c1e9b00 */
[--C-:B------:R-:W-:Y:S01]  /*0380*/  IMAD.WIDE.U32 R28, R29, 0x8, R6.reuse ;  /* 0x000000081d1c7825 */ /* 0x100fe200078e0006 */
[----:B----4-:R-:W-:Y:S02]  /*0390*/  DFMA R12, -R14, R12, R16 ;  /* 0x0000000c0e0c722b */ /* 0x010fe40000000110 */
[----:B------:R-:W3:Y:S04]  /*03a0*/  LDG.E.64 R16, desc[UR6][R8.64+0x20] ;  /* 0x0000200608107981 */ /* 0x000ee8000c1e1b00 */
[----:B------:R-:W4:Y:S02]  /*03b0*/  LDG.E.64 R14, desc[UR6][R8.64+0x28] ;  /* 0x00002806080e7981 */ /* 0x000f24000c1e1b00 */
[----:B--2---:R-:W-:Y:S01]  /*03c0*/  DFMA R20, -R10, R20, R12 ;  /* 0x000000140a14722b */ /* 0x004fe2000000010c */
[----:B------:R-:W-:Y:S01]  /*03d0*/  VIADD R11, R27, 0x6 ;  /* 0x000000061b0b7836 */ /* 0x000fe20000000000 */
[----:B------:R-:W4:Y:S03]  /*03e0*/  LDG.E.64.CONSTANT R12, desc[UR6][R28.64] ;  /* 0x000000061c0c7981 */ /* 0x000f26000c1e9b00 */
[----:B------:R-:W-:-:S06]  /*03f0*/  IMAD.WIDE.U32 R10, R11, 0x8, R6 ;  /* 0x000000080b0a7825 */ /* 0x000fcc00078e0006 */
[----:B------:R-:W2:Y:S01]  /*0400*/  LDG.E.64.CONSTANT R10, desc[UR6][R10.64] ;  /* 0x000000060a0a7981 */ /* 0x000ea2000c1e9b00 */
[----:B---3--:R-:W-:Y:S01]  /*0410*/  DFMA R16, -R18, R16, R20 ;  /* 0x000000101210722b */ /* 0x008fe20000000114 */
[----:B------:R-:W-:-:S04]  /*0420*/  VIADD R21, R27, 0x7 ;  /* 0x000000071b157836 */ /* 0x000fc80000000000 */
[--C-:B------:R-:W-:Y:S02]  /*0430*/  IMAD.WIDE.U32 R18, R21, 0x8, R6.reuse ;  /* 0x0000000815127825 */ /* 0x100fe400078e0006 */
[----:B------:R-:W3:Y:S01]  /*0440*/  LDG.E.64 R20, desc[UR6][R8.64+0x40] ;  /* 0x0000400608147981 */ /* 0x000ee2000c1e1b00 */
[----:B----4-:R-:W-:Y:S01]  /*0450*/  DFMA R14, -R12, R14, R16 ;  /* 0x0000000e0c0e722b */ /* 0x010fe20000000110 */
[----:B------:R-:W-:Y:S02]  /*0460*/  IADD3 R17, PT, PT, R27, 0x8, RZ ;  /* 0x000000081b117810 */ /* 0x000fe40007ffe0ff */
[----:B------:R-:W4:Y:S04]  /*0470*/  LDG.E.64 R12, desc[UR6][R8.64+0x38] ;  /* 0x00003806080c7981 */ /* 0x000f28000c1e1b00 */
[----:B------:R-:W4:Y:S01]  /*0480*/  LDG.E.64.CONSTANT R18, desc[UR6][R18.64] ;  /* 0x0000000612127981 */ /* 0x000f22000c1e9b00 */
[----:B------:R-:W-:Y:S01]  /*0490*/  IMAD.WIDE.U32 R28, R17, 0x8, R6 ;  /* 0x00000008111c7825 */ /* 0x000fe200078e0006 */
[----:B--2---:R-:W-:-:S02]  /*04a0*/  DFMA R22, -R10, R22, R14 ;  /* 0x000000160a16722b */ /* 0x004fc4000000010e */
[----:B------:R-:W2:Y:S01]  /*04b0*/  LDG.E.64 R14, desc[UR6][R8.64+0x48] ;  /* 0x00004806080e7981 */ /* 0x000ea2000c1e1b00 */
[----:B------:R-:W-:-:S03]  /*04c0*/  VIADD R17, R27, 0x9 ;  /* 0x000000091b117836 */ /* 0x000fc60000000000 */
[----:B------:R-:W3:Y:S01]  /*04d0*/  LDG.E.64.CONSTANT R10, desc[UR6][R28.64] ;  /* 0x000000061c0a7981 */ /* 0x000ee2000c1e9b00 */
[----:B------:R-:W-:-:S06]  /*04e0*/  IMAD.WIDE.U32 R16, R17, 0x8, R6 ;  /* 0x0000000811107825 */ /* 0x000fcc00078e0006 */
[----:B------:R-:W2:Y:S01]  /*04f0*/  LDG.E.64.CONSTANT R16, desc[UR6][R16.64] ;  /* 0x0000000610107981 */ /* 0x000ea2000c1e9b00 */
[----:B----4-:R-:W-:Y:S01]  /*0500*/  DFMA R22, -R18, R12, R22 ;  /* 0x0000000c1216722b */ /* 0x010fe20000000116 */
[C---:B------:R-:W-:Y:S01]  /*0510*/  VIADD R13, R27.reuse, 0xa ;  /* 0x0000000a1b0d7836 */ /* 0x040fe20000000000 */
[----:B------:R-:W-:-:S03]  /*0520*/  IADD3 R19, PT, PT, R27, 0xb, RZ ;  /* 0x0000000b1b137810 */ /* 0x000fc60007ffe0ff */
[----:B------:R-:W-:-:S03]  /*0530*/  IMAD.WIDE.U32 R12, R13, 0x8, R6 ;  /* 0x000000080d0c7825 */ /* 0x000fc600078e0006 */
[----:B---3--:R-:W-:Y:S01]  /*0540*/  DFMA R20, -R10, R20, R22 ;  /* 0x000000140a14722b */ /* 0x008fe20000000116 */
[----:B------:R-:W3:Y:S01]  /*0550*/  LDG.E.64 R10, desc[UR6][R8.64+0x50] ;  /* 0x00005006080a7981 */ /* 0x000ee2000c1e1b00 */
[----:B------:R-:W-:-:S03]  /*0560*/  IMAD.WIDE.U32 R18, R19, 0x8, R6 ;  /* 0x0000000813127825 */ /* 0x000fc600078e0006 */
[----:B------:R-:W3:Y:S03]  /*0570*/  LDG.E.64.CONSTANT R12, desc[UR6][R12.64] ;  /* 0x000000060c0c7981 */ /* 0x000ee6000c1e9b00 */
[----:B--2---:R-:W-:Y:S01]  /*0580*/  DFMA R14, -R16, R14, R20 ;  /* 0x0000000e100e722b */ /* 0x004fe20000000114 */
[----:B------:R-:W2:Y:S01]  /*0590*/  LDG.E.64 R16, desc[UR6][R8.64+0x58] ;  /* 0x0000580608107981 */ /* 0x000ea2000c1e1b00 */
[----:B------:R-:W-:-:S03]  /*05a0*/  VIADD R21, R27, 0xc ;  /* 0x0000000c1b157836 */ /* 0x000fc60000000000 */
[----:B------:R-:W2:Y:S01]  /*05b0*/  LDG.E.64.CONSTANT R18, desc[UR6][R18.64] ;  /* 0x0000000612127981 */ /* 0x000ea2000c1e9b00 */
[----:B------:R-:W-:-:S03]  /*05c0*/  IMAD.WIDE.U32 R20, R21, 0x8, R6 ;  /* 0x0000000815147825 */ /* 0x000fc600078e0006 */
[----:B------:R-:W4:Y:S04]  /*05d0*/  LDG.E.64 R22, desc[UR6][R8.64+0x60] ;  /* 0x0000600608167981 */ /* 0x000f28000c1e1b00 */
[----:B------:R-:W4:Y:S01]  /*05e0*/  LDG.E.64.CONSTANT R20, desc[UR6][R20.64] ;  /* 0x0000000614147981 */ /* 0x000f22000c1e9b00 */
[----:B---3--:R-:W-:Y:S01]  /*05f0*/  DFMA R14, -R12, R10, R14 ;  /* 0x0000000a0c0e722b */ /* 0x008fe2000000010e */
[----:B------:R-:W-:Y:S02]  /*0600*/  VIADD R11, R27, 0xd ;  /* 0x0000000d1b0b7836 */ /* 0x000fe40000000000 */
[----:B------:R-:W3:Y:S02]  /*0610*/  LDG.E.64 R12, desc[UR6][R8.64+0x68] ;  /* 0x00006806080c7981 */ /* 0x000ee4000c1e1b00 */
[----:B------:R-:W-:-:S03]  /*0620*/  IMAD.WIDE.U32 R10, R11, 0x8, R6 ;  /* 0x000000080b0a7825 */ /* 0x000fc600078e0006 */
[----:B--2---:R-:W-:Y:S01]  /*0630*/  DFMA R16, -R18, R16, R14 ;  /* 0x000000101210722b */ /* 0x004fe2000000010e */
[----:B------:R-:W-:Y:S02]  /*0640*/  IADD3 R15, PT, PT, R27, 0xe, RZ ;  /* 0x0000000e1b0f7810 */ /* 0x000fe40007ffe0ff */
[----:B------:R-:W3:Y:S03]  /*0650*/  LDG.E.64.CONSTANT R10, desc[UR6][R10.64] ;  /* 0x000000060a0a7981 */ /* 0x000ee6000c1e9b00 */
[----:B------:R-:W-:Y:S02]  /*0660*/  IMAD.WIDE.U32 R14, R15, 0x8, R6 ;  /* 0x000000080f0e7825 */ /* 0x000fe400078e0006 */
[----:B----4-:R-:W-:Y:S02]  /*0670*/  DFMA R22, -R20, R22, R16 ;  /* 0x000000161416722b */ /* 0x010fe40000000110 */
[----:B------:R-:W2:Y:S01]  /*0680*/  LDG.E.64 R16, desc[UR6][R8.64+0x70] ;  /* 0x0000700608107981 */ /* 0x000ea2000c1e1b00 */
[----:B------:R-:W-:-:S03]  /*0690*/  VIADD R19, R27, 0xf ;  /* 0x0000000f1b137836 */ /* 0x000fc60000000000 */
[----:B------:R-:W2:Y:S01]  /*06a0*/  LDG.E.64.CONSTANT R14, desc[UR6][R14.64] ;  /* 0x000000060e0e7981 */ /* 0x000ea2000c1e9b00 */
[----:B------:R-:W-:-:S03]  /*06b0*/  IMAD.WIDE.U32 R6, R19, 0x8, R6 ;  /* 0x0000000813067825 */ /* 0x000fc600078e0006 */
[----:B------:R-:W4:Y:S04]  /*06c0*/  LDG.E.64 R18, desc[UR6][R8.64+0x78] ;  /* 0x0000780608127981 */ /* 0x000f28000c1e1b00 */
[----:B------:R-:W4:Y:S01]  /*06d0*/  LDG.E.64.CONSTANT R6, desc[UR6][R6.64] ;  /* 0x0000000606067981 */ /* 0x000f22000c1e9b00 */
[----:B------:R-:W-:-:S04]  /*06e0*/  UIADD3 UR5, UPT, UPT, UR5, 0x10, URZ ;  /* 0x0000001005057890 */ /* 0x000fc8000fffe0ff */
[----:B------:R-:W-:Y:S01]  /*06f0*/  UISETP.NE.AND UP0, UPT, UR5, URZ, UPT ;  /* 0x000000ff0500728c */ /* 0x000fe2000bf05270 */
[----:B------:R-:W-:Y:S01]  /*0700*/  VIADD R5, R5, 0x10 ;  /* 0x0000001005057836 */ /* 0x000fe20000000000 */
[----:B------:R-:W-:Y:S01]  /*0710*/  IADD3 R27, PT, PT, R27, 0x10, RZ ;  /* 0x000000101b1b7810 */ /* 0x000fe20007ffe0ff */
[----:B---3--:R-:W-:-:S08]  /*0720*/  DFMA R12, -R10, R12, R22 ;  /* 0x0000000c0a0c722b */ /* 0x008fd00000000116 */
[----:B--2---:R-:W-:-:S08]  /*0730*/  DFMA R12, -R14, R16, R12 ;  /* 0x000000100e0c722b */ /* 0x004fd0000000010c */
[----:B----4-:R-:W-:Y:S01]  /*0740*/  DFMA R22, -R6, R18, R12 ;  /* 0x000000120616722b */ /* 0x010fe2000000010c */
[----:B------:R-:W-:Y:S10]  /*0750*/  BRA.U UP0, `(.L_x_530) ;  /* 0xfffffff900a07547 */ /* 0x000ff4000b83ffff */
[----:B------:R-:W-:-:S07]  /*0760*/  VIADD R5, R5, 0xfffffff9 ;  /* 0xfffffff905057836 */ /* 0x000fce0000000000 */
.L_x_529:
[----:B------:R-:W-:-:S09]  /*0770*/  ULOP3.LUT UP0, URZ, UR4, 0xf, URZ, 0xc0, !UPT ;  /* 0x0000000f04ff7892 */ /* 0x000fd2000f80c0ff */
[----:B------:R-:W-:Y:S05]  /*0780*/  BRA.U !UP0, `(.L_x_528) ;  /* 0x00000005089c7547 */ /* 0x000fea000b800000 */
[----:B------:R-:W-:-:S04]  /*0790*/  LOP3.LUT R7, R2, 0xf, RZ, 0xc0, !PT ;  /* 0x0000000f02077812 */ /* 0x000fc800078ec0ff */
[C---:B------:R-:W-:Y:S01]  /*07a0*/  LOP3.LUT P1, RZ, R7.reuse, 0x7, RZ, 0xc0, !PT ;  /* 0x0000000707ff7812 */ /* 0x040fe2000782c0ff */
[----:B------:R-:W-:-:S05]  /*07b0*/  VIADD R6, R7, 0xffffffff ;  /* 0xffffffff07067836 */ /* 0x000fca0000000000 */
[----:B------:R-:W-:-:S13]  /*07c0*/  ISETP.GE.U32.AND P0, PT, R6, 0x7, PT ;  /* 0x000000070600780c */ /* 0x000fda0003f06070 */
[----:B------:R-:W-:Y:S05]  /*07d0*/  @!P0 BRA `(.L_x_531) ;  /* 0x0000000000b08947 */ /* 0x000fea0003800000 */
[----:B------:R-:W0:Y:S01]  /*07e0*/  LDC.64 R6, c[0x0][0x380] ;  /* 0x0000e000ff067b82 */ /* 0x000e220000000a00 */
[----:B------:R-:W-:-:S07]  /*07f0*/  IMAD R27, R3, R24, R5 ;  /* 0x00000018031b7224 */ /* 0x000fce00078e0205 */
[----:B------:R-:W1:Y:S01]  /*0800*/  LDC.64 R8, c[0x0][0x390] ;  /* 0x0000e400ff087b82 */ /* 0x000e620000000a00 */
[----:B0-----:R-:W-:-:S06]  /*0810*/  IMAD.WIDE.U32 R18, R27, 0x8, R6 ;  /* 0x000000081b127825 */ /* 0x001fcc00078e0006 */
[----:B------:R-:W2:Y:S01]  /*0820*/  LDG.E.64.CONSTANT R18, desc[UR6][R18.64] ;  /* 0x0000000612127981 */ /* 0x000ea2000c1e9b00 */
[----:B-1----:R-:W-:-:S05]  /*0830*/  IMAD.WIDE.U32 R8, R5, 0x8, R8 ;  /* 0x0000000805087825 */ /* 0x002fca00078e0008 */
[----:B------:R-:W2:Y:S01]  /*0840*/  LDG.E.64 R14, desc[UR6][R8.64] ;  /* 0x00000006080e7981 */ /* 0x000ea2000c1e1b00 */
[C---:B------:R-:W-:Y:S01]  /*0850*/  IADD3 R11, PT, PT, R27.reuse, 0x1, RZ ;  /* 0x000000011b0b7810 */ /* 0x040fe20007ffe0ff */
[----:B------:R-:W-:Y:S02]  /*0860*/  VIADD R17, R27, 0x2 ;  /* 0x000000021b117836 */ /* 0x000fe40000000000 */
[----:B------:R-:W3:Y:S02]  /*0870*/  LDG.E.64 R12, desc[UR6][R8.64+0x8] ;  /* 0x00000806080c7981 */ /* 0x000ee4000c1e1b00 */
[--C-:B------:R-:W-:Y:S02]  /*0880*/  IMAD.WIDE.U32 R10, R11, 0x8, R6.reuse ;  /* 0x000000080b0a7825 */ /* 0x100fe400078e0006 */
[----:B------:R-:W4:Y:S04]  /*0890*/  LDG.E.64 R20, desc[UR6][R8.64+0x18] ;  /* 0x0000180608147981 */ /* 0x000f28000c1e1b00 */
[----:B------:R-:W3:Y:S01]  /*08a0*/  LDG.E.64.CONSTANT R10, desc[UR6][R10.64] ;  /* 0x000000060a0a7981 */ /* 0x000ee2000c1e9b00 */
[----:B------:R-:W-:-:S04]  /*08b0*/  IMAD.WIDE.U32 R16, R17, 0x8, R6 ;  /* 0x0000000811107825 */ /* 0x000fc800078e0006 */
[----:B------:R-:W-:Y:S02]  /*08c0*/  VIADD R29, R27, 0x3 ;  /* 0x000000031b1d7836 */ /* 0x000fe40000000000 */
[----:B------:R-:W4:Y:S02]  /*08d0*/  LDG.E.64.CONSTANT R16, desc[UR6][R16.64] ;  /* 0x0000000610107981 */ /* 0x000f24000c1e9b00 */
[----:B------:R-:W-:Y:S01]  /*08e0*/  IMAD.WIDE.U32 R28, R29, 0x8, R6 ;  /* 0x000000081d1c7825 */ /* 0x000fe200078e0006 */
[----:B--2--5:R-:W-:Y:S01]  /*08f0*/  DFMA R22, -R18, R14, R22 ;  /* 0x0000000e1216722b */ /* 0x024fe20000000116 */
[----:B------:R-:W4:Y:S04]  /*0900*/  LDG.E.64 R14, desc[UR6][R8.64+0x10] ;  /* 0x00001006080e7981 */ /* 0x000f28000c1e1b00 */
[----:B------:R0:W2:Y:S03]  /*0910*/  LDG.E.64.CONSTANT R18, desc[UR6][R28.64] ;  /* 0x000000061c127981 */ /* 0x0000a6000c1e9b00 */
[----:B---3--:R-:W-:Y:S01]  /*0920*/  DFMA R12, -R10, R12, R22 ;  /* 0x0000000c0a0c722b */ /* 0x008fe20000000116 */
[----:B------:R-:W-:-:S05]  /*0930*/  IADD3 R23, PT, PT, R27, 0x4, RZ ;  /* 0x000000041b177810 */ /* 0x000fca0007ffe0ff */
[----:B------:R-:W-:-:S04]  /*0940*/  IMAD.WIDE.U32 R10, R23, 0x8, R6 ;  /* 0x00000008170a7825 */ /* 0x000fc800078e0006 */
[C---:B------:R-:W-:Y:S02]  /*0950*/  VIADD R23, R27.reuse, 0x5 ;  /* 0x000000051b177836 */ /* 0x040fe40000000000 */
[----:B------:R-:W3:Y:S01]  /*0960*/  LDG.E.64.CONSTANT R10, desc[UR6][R10.64] ;  /* 0x000000060a0a7981 */ /* 0x000ee2000c1e9b00 */
[C---:B0-----:R-:W-:Y:S01]  /*0970*/  VIADD R29, R27.reuse, 0x6 ;  /* 0x000000061b1d7836 */ /* 0x041fe20000000000 */
[----:B------:R-:W-:-:S03]  /*0980*/  IADD3 R27, PT, PT, R27, 0x7, RZ ;  /* 0x000000071b1b7810 */ /* 0x000fc60007ffe0ff */
[--C-:B------:R-:W-:Y:S01]  /*0990*/  IMAD.WIDE.U32 R28, R29, 0x8, R6.reuse ;  /* 0x000000081d1c7825 */ /* 0x100fe200078e0006 */
[----:B----4-:R-:W-:Y:S01]  /*09a0*/  DFMA R14, -R16, R14, R12 ;  /* 0x0000000e100e722b */ /* 0x010fe2000000010c */
[----:B------:R-:W3:Y:S02]  /*09b0*/  LDG.E.64 R12, desc[UR6][R8.64+0x20] ;  /* 0x00002006080c7981 */ /* 0x000ee4000c1e1b00 */
[--C-:B------:R-:W-:Y:S02]  /*09c0*/  IMAD.WIDE.U32 R16, R23, 0x8, R6.reuse ;  /* 0x0000000817107825 */ /* 0x100fe400078e0006 */
[----:B------:R-:W4:Y:S03]  /*09d0*/  LDG.E.64.CONSTANT R22, desc[UR6][R28.64] ;  /* 0x000000061c167981 */ /* 0x000f26000c1e9b00 */
[----:B--2---:R-:W-:Y:S02]  /*09e0*/  DFMA R18, -R18, R20, R14 ;  /* 0x000000141212722b */ /* 0x004fe4000000010e */
[----:B------:R-:W2:Y:S04]  /*09f0*/  LDG.E.64 R14, desc[UR6][R8.64+0x28] ;  /* 0x00002806080e7981 */ /* 0x000ea8000c1e1b00 */
[----:B------:R-:W2:Y:S01]  /*0a00*/  LDG.E.64.CONSTANT R16, desc[UR6][R16.64] ;  /* 0x0000000610107981 */ /* 0x000ea2000c1e9b00 */
[----:B------:R-:W-:-:S03]  /*0a10*/  IMAD.WIDE.U32 R6, R27, 0x8, R6 ;  /* 0x000000081b067825 */ /* 0x000fc600078e0006 */
[----:B------:R-:W4:Y:S04]  /*0a20*/  LDG.E.64 R20, desc[UR6][R8.64+0x30] ;  /* 0x0000300608147981 */ /* 0x000f28000c1e1b00 */
[----:B------:R-:W4:Y:S04]  /*0a30*/  LDG.E.64 R26, desc[UR6][R8.64+0x38] ;  /* 0x00003806081a7981 */ /* 0x000f28000c1e1b00 */
[----:B------:R-:W4:Y:S01]  /*0a40*/  LDG.E.64.CONSTANT R6, desc[UR6][R6.64] ;  /* 0x0000000606067981 */ /* 0x000f22000c1e9b00 */
[----:B------:R-:W-:Y:S01]  /*0a50*/  VIADD R5, R5, 0x8 ;  /* 0x0000000805057836 */ /* 0x000fe20000000000 */
[----:B---3--:R-:W-:-:S08]  /*0a60*/  DFMA R10, -R10, R12, R18 ;  /* 0x0000000c0a0a722b */ /* 0x008fd00000000112 */
[----:B--2---:R-:W-:-:S08]  /*0a70*/  DFMA R10, -R16, R14, R10 ;  /* 0x0000000e100a722b */ /* 0x004fd0000000010a */
[----:B----4-:R-:W-:-:S08]  /*0a80*/  DFMA R22, -R22, R20, R10 ;  /* 0x000000141616722b */ /* 0x010fd0000000010a */
[----:B------:R-:W-:-:S11]  /*0a90*/  DFMA R22, -R6, R26, R22 ;  /* 0x0000001a0616722b */ /* 0x000fd60000000116 */
.L_x_531:
[----:B------:R-:W-:Y:S05]  /*0aa0*/  @!P1 BRA `(.L_x_528) ;  /* 0x0000000000d49947 */ /* 0x000fea0003800000 */
[----:B------:R-:W-:-:S04]  /*0ab0*/  LOP3.LUT R20, R0, 0xffff, RZ, 0xc0, !PT ;  /* 0x0000ffff00147812 */ /* 0x000fc800078ec0ff */
[C---:B------:R-:W-:Y:S02]  /*0ac0*/  LOP3.LUT R6, R20.reuse, 0x7, RZ, 0xc0, !PT ;  /* 0x0000000714067812 */ /* 0x040fe400078ec0ff */
[----:B------:R-:W-:-:S03]  /*0ad0*/  LOP3.LUT R20, R20, 0x3, RZ, 0xc0, !PT ;  /* 0x0000000314147812 */ /* 0x000fc600078ec0ff */
[----:B------:R-:W-:Y:S01]  /*0ae0*/  VIADD R6, R6, 0xffffffff ;  /* 0xffffffff06067836 */ /* 0x000fe20000000000 */
[----:B------:R-:W-:-:S04]  /*0af0*/  ISETP.NE.AND P1, PT, R20, RZ, PT ;  /* 0x000000ff1400720c */ /* 0x000fc80003f25270 */
[----:B------:R-:W-:-:S13]  /*0b00*/  ISETP.GE.U32.AND P0, PT, R6, 0x3, PT ;  /* 0x000000030600780c */ /* 0x000fda0003f06070 */
[----:B------:R-:W-:Y:S05]  /*0b10*/  @!P0 BRA `(.L_x_532) ;  /* 0x0000000000608947 */ /* 0x000fea0003800000 */
[----:B------:R-:W0:Y:S01]  /*0b20*/  LDC.64 R8, c[0x0][0x380] ;  /* 0x0000e000ff087b82 */ /* 0x000e220000000a00 */
[----:B------:R-:W-:-:S07]  /*0b30*/  IMAD R21, R3, R24, R5 ;  /* 0x0000001803157224 */ /* 0x000fce00078e0205 */
[----:B------:R-:W1:Y:S01]  /*0b40*/  LDC.64 R6, c[0x0][0x390] ;  /* 0x0000e400ff067b82 */ /* 0x000e620000000a00 */
[----:B0-----:R-:W-:-:S05]  /*0b50*/  IMAD.WIDE.U32 R26, R21, 0x8, R8 ;  /* 0x00000008151a7825 */ /* 0x001fca00078e0008 */
[----:B------:R-:W2:Y:S01]  /*0b60*/  LDG.E.64.CONSTANT R18, desc[UR6][R26.64] ;  /* 0x000000061a127981 */ /* 0x000ea2000c1e9b00 */
[----:B-1----:R-:W-:-:S05]  /*0b70*/  IMAD.WIDE.U32 R6, R5, 0x8, R6 ;  /* 0x0000000805067825 */ /* 0x002fca00078e0006 */
[----:B------:R-:W2:Y:S01]  /*0b80*/  LDG.E.64 R10, desc[UR6][R6.64] ;  /* 0x00000006060a7981 */ /* 0x000ea2000c1e1b00 */
[C---:B------:R-:W-:Y:S01]  /*0b90*/  IADD3 R15, PT, PT, R21.reuse, 0x1, RZ ;  /* 0x00000001150f7810 */ /* 0x040fe20007ffe0ff */
[----:B------:R-:W-:Y:S02]  /*0ba0*/  VIADD R17, R21, 0x2 ;  /* 0x0000000215117836 */ /* 0x000fe40000000000 */
[----:B------:R-:W3:Y:S02]  /*0bb0*/  LDG.E.64 R12, desc[UR6][R6.64+0x8] ;  /* 0x00000806060c7981 */ /* 0x000ee4000c1e1b00 */
[----:B------:R-:W-:Y:S01]  /*0bc0*/  IMAD.WIDE.U32 R14, R15, 0x8, R8 ;  /* 0x000000080f0e7825 */ /* 0x000fe200078e0008 */
[----:B------:R-:W-:-:S03]  /*0bd0*/  IADD3 R21, PT, PT, R21, 0x3, RZ ;  /* 0x0000000315157810 */ /* 0x000fc60007ffe0ff */
[--C-:B------:R-:W-:Y:S02]  /*0be0*/  IMAD.WIDE.U32 R16, R17, 0x8, R8.reuse ;  /* 0x0000000811107825 */ /* 0x100fe400078e0008 */
[----:B------:R-:W3:Y:S02]  /*0bf0*/  LDG.E.64.CONSTANT R14, desc[UR6][R14.64] ;  /* 0x000000060e0e7981 */ /* 0x000ee4000c1e9b00 */
[----:B------:R-:W-:Y:S02]  /*0c00*/  IMAD.WIDE.U32 R8, R21, 0x8, R8 ;  /* 0x0000000815087825 */ /* 0x000fe400078e0008 */
[----:B------:R-:W4:Y:S04]  /*0c10*/  LDG.E.64.CONSTANT R16, desc[UR6][R16.64] ;  /* 0x0000000610107981 */ /* 0x000f28000c1e9b00 */
[----:B------:R-:W4:Y:S01]  /*0c20*/  LDG.E.64.CONSTANT R8, desc[UR6][R8.64] ;  /* 0x0000000608087981 */ /* 0x000f22000c1e9b00 */
[----:B--2--5:R-:W-:-:S03]  /*0c30*/  DFMA R10, R10, -R18, R22 ;  /* 0x800000120a0a722b */ /* 0x024fc60000000016 */
[----:B------:R-:W4:Y:S04]  /*0c40*/  LDG.E.64 R18, desc[UR6][R6.64+0x10] ;  /* 0x0000100606127981 */ /* 0x000f28000c1e1b00 */
[----:B------:R-:W2:Y:S01]  /*0c50*/  LDG.E.64 R22, desc[UR6][R6.64+0x18] ;  /* 0x0000180606167981 */ /* 0x000ea2000c1e1b00 */
[----:B---3--:R-:W-:Y:S01]  /*0c60*/  DFMA R10, R12, -R14, R10 ;  /* 0x8000000e0c0a722b */ /* 0x008fe2000000000a */
[----:B------:R-:W-:-:S07]  /*0c70*/  VIADD R5, R5, 0x4 ;  /* 0x0000000405057836 */ /* 0x000fce0000000000 */
[----:B----4-:R-:W-:-:S08]  /*0c80*/  DFMA R10, R18, -R16, R10 ;  /* 0x80000010120a722b */ /* 0x010fd0000000000a */
[----:B--2---:R-:W-:-:S11]  /*0c90*/  DFMA R22, R22, -R8, R10 ;  /* 0x800000081616722b */ /* 0x004fd6000000000a */
.L_x_532:
        /* <DEDUP_REMOVED lines=8> */
[----:B------:R-:W-:Y:S01]  /*0d20*/  ISETP.NE.AND P0, PT, R20, 0x1, PT ;  /* 0x000000011400780c */ /* 0x000fe20003f05270 */
[----:B--2--5:R-:W-:-:S12]  /*0d30*/  DFMA R22, -R10, R12, R22 ;  /* 0x0000000c0a16722b */ /* 0x024fd80000000116 */
[----:B------:R-:W-:Y:S05]  /*0d40*/  @!P0 BRA `(.L_x_528) ;  /* 0x00000000002c8947 */ /* 0x000fea0003800000 */
[----:B------:R-:W-:Y:S01]  /*0d50*/  ISETP.NE.AND P0, PT, R20, 0x2, PT ;  /* 0x000000021400780c */ /* 0x000fe20003f05270 */
[----:B------:R-:W2:Y:S01]  /*0d60*/  LDG.E.64 R10, desc[UR6][R8.64+0x8] ;  /* 0x00000806080a7981 */ /* 0x000ea2000c1e1b00 */
[----:B------:R-:W-:-:S05]  /*0d70*/  IADD3 R13, PT, PT, R15, 0x1, RZ ;  /* 0x000000010f0d7810 */ /* 0x000fca0007ffe0ff */
[----:B------:R-:W-:-:S06]  /*0d80*/  IMAD.WIDE.U32 R12, R13, 0x8, R6 ;  /* 0x000000080d0c7825 */ /* 0x000fcc00078e0006 */
[----:B------:R-:W-:Y:S01]  /*0d90*/  @P0 VIADD R5, R15, 0x2 ;  /* 0x000000020f050836 */ /* 0x000fe20000000000 */
[----:B------:R-:W2:Y:S03]  /*0da0*/  LDG.E.64.CONSTANT R12, desc[UR6][R12.64] ;  /* 0x000000060c0c7981 */ /* 0x000ea6000c1e9b00 */
[----:B------:R-:W-:Y:S01]  /*0db0*/  @P0 IMAD.WIDE.U32 R6, R5, 0x8, R6 ;  /* 0x0000000805060825 */ /* 0x000fe200078e0006 */
[----:B------:R-:W3:Y:S05]  /*0dc0*/  @P0 LDG.E.64 R14, desc[UR6][R8.64+0x10] ;  /* 0x00001006080e0981 */ /* 0x000eea000c1e1b00 */
[----:B------:R-:W3:Y:S01]  /*0dd0*/  @P0 LDG.E.64.CONSTANT R6, desc[UR6][R6.64] ;  /* 0x0000000606060981 */ /* 0x000ee2000c1e9b00 */
[----:B--2---:R-:W-:-:S08]  /*0de0*/  DFMA R22, -R12, R10, R22 ;  /* 0x0000000a0c16722b */ /* 0x004fd00000000116 */
[----:B---3--:R-:W-:-:S11]  /*0df0*/  @P0 DFMA R22, -R6, R14, R22 ;  /* 0x0000000e0616022b */ /* 0x008fd60000000116 */
.L_x_528:
[----:B------:R-:W0:Y:S01]  /*0e00*/  LDC.64 R8, c[0x0][0x380] ;  /* 0x0000e000ff087b82 */ /* 0x000e220000000a00 */
[----:B------:R-:W-:-:S04]  /*0e10*/  IMAD R5, R3, R24, R3 ;  /* 0x0000001803057224 */ /* 0x000fc800078e0203 */
[----:B0-----:R-:W-:-:S06]  /*0e20*/  IMAD.WIDE.U32 R8, R5, 0x8, R8 ;  /* 0x0000000805087825 */ /* 0x001fcc00078e0008 */
[----:B------:R-:W2:Y:S01]  /*0e30*/  LDG.E.64.CONSTANT R8, desc[UR6][R8.64] ;  /* 0x0000000608087981 */ /* 0x000ea2000c1e9b00 */
[----:B------:R-:W-:Y:S02]  /*0e40*/  MOV R6, 0x1 ;  /* 0x0000000100067802 */ /* 0x000fe40000000f00 */
[----:B-----5:R-:W-:Y:S01]  /*0e50*/  FSETP.GEU.AND P1, PT, |R23|, 6.5827683646048100446e-37, PT ;  /* 0x036000001700780b */ /* 0x020fe20003f2e200 */
[----:B--2---:R-:W0:Y:S03]  /*0e60*/  MUFU.RCP64H R7, R9 ;  /* 0x0000000900077308 */ /* 0x004e260000001800 */
        /* <DEDUP_REMOVED lines=12> */
[----:B------:R-:W-:-:S07]  /*0f30*/  MOV R22, 0xf50 ;  /* 0x00000f5000167802 */ /* 0x000fce0000000f00 */
[----:B------:R-:W-:Y:S05]  /*0f40*/  CALL.REL.NOINC `($__internal_10_$__cuda_sm20_div_rn_f64_full) ;  /* 0x0000000000247944 */ /* 0x000fea0003c00000 */
.L_x_533:
[----:B------:R-:W0:Y:S01]  /*0f50*/  LDC.64 R8, c[0x0][0x390] ;  /* 0x0000e400ff087b82 */ /* 0x000e220000000a00 */
[----:B------:R-:W-:Y:S01]  /*0f60*/  ISETP.GT.U32.AND P0, PT, R25, 0x1, PT ;  /* 0x000000011900780c */ /* 0x000fe20003f04070 */
[----:B------:R-:W-:Y:S01]  /*0f70*/  UIADD3 UR4, UPT, UPT, UR4, 0x1, URZ ;  /* 0x0000000104047890 */ /* 0x000fe2000fffe0ff */
[----:B------:R-:W-:Y:S01]  /*0f80*/  IADD3 R2, PT, PT, R2, 0x1, RZ ;  /* 0x0000000102027810 */ /* 0x000fe20007ffe0ff */
[----:B------:R-:W-:Y:S02]  /*0f90*/  VIADD R0, R0, 0x1 ;  /* 0x0000000100007836 */ /* 0x000fe40000000000 */
[----:B0-----:R-:W-:-:S05]  /*0fa0*/  IMAD.WIDE.U32 R4, R4, 0x8, R8 ;  /* 0x0000000804047825 */ /* 0x001fca00078e0008 */
[----:B------:R0:W-:Y:S03]  /*0fb0*/  STG.E.64 desc[UR6][R4.64], R6 ;  /* 0x0000000604007986 */ /* 0x0001e6000c101b06 */
[----:B------:R-:W-:Y:S05]  /*0fc0*/  @P0 BRA `(.L_x_534) ;  /* 0xfffffff000400947 */ /* 0x000fea000383ffff */
[----:B------:R-:W-:Y:S05]  /*0fd0*/  EXIT ;  /* 0x000000000000794d */ /* 0x000fea0003800000 */
        .weak           $__internal_10_$__cuda_sm20_div_rn_f64_full
        .type           $__internal_10_$__cuda_sm20_div_rn_f64_full,@function
        .size           $__internal_10_$__cuda_sm20_div_rn_f64_full,(.L_x_624 - $__internal_10_$__cuda_sm20_div_rn_f64_full)
$__internal_10_$__cuda_sm20_div_rn_f64_full:
[C---:B------:R-:W-:Y:S01]  /*0fe0*/  FSETP.GEU.AND P0, PT, |R9|.reuse, 1.469367938527859385e-39, PT ;  /* 0x001000000900780b */ /* 0x040fe20003f0e200 */
[----:B------:R-:W-:Y:S01]  /*0ff0*/  IMAD.MOV.U32 R14, RZ, RZ, 0x1 ;  /* 0x00000001ff0e7424 */ /* 0x000fe200078e00ff */
[C---:B------:R-:W-:Y:S02]  /*1000*/  LOP3.LUT R6, R9.reuse, 0x800fffff, RZ, 0xc0, !PT ;  /* 0x800fffff09067812 */ /* 0x040fe400078ec0ff */
[----:B------:R-:W-:Y:S02]  /*1010*/  LOP3.LUT R19, R9, 0x7ff00000, RZ, 0xc0, !PT ;  /* 0x7ff0000009137812 */ /* 0x000fe400078ec0ff */
[----:B------:R-:W-:Y:S02]  /*1020*/  LOP3.LUT R7, R6, 0x3ff00000, RZ, 0xfc, !PT ;  /* 0x3ff0000006077812 */ /* 0x000fe400078efcff */
[----:B------:R-:W-:-:S05]  /*1030*/  MOV R6, R8 ;  /* 0x0000000800067202 */ /* 0x000fca0000000f00 */
[----:B------:R-:W-:-:S06]  /*1040*/  @!P0 DMUL R6, R8, 8.98846567431157953865e+307 ;  /* 0x7fe0000008068828 */ /* 0x000fcc0000000000 */
[----:B------:R-:W0:Y:S02]  /*1050*/  MUFU.RCP64H R15, R7 ;  /* 0x00000007000f7308 */ /* 0x000e240000001800 */
[----:B0-----:R-:W-:-:S08]  /*1060*/  DFMA R10, R14, -R6, 1 ;  /* 0x3ff000000e0a742b */ /* 0x001fd00000000806 */
[----:B------:R-:W-:-:S08]  /*1070*/  DFMA R10, R10, R10, R10 ;  /* 0x0000000a0a0a722b */ /* 0x000fd0000000000a */
[----:B------:R-:W-:Y:S01]  /*1080*/  DFMA R14, R14, R10, R14 ;  /* 0x0000000a0e0e722b */ /* 0x000fe2000000000e */
[----:B------:R-:W-:Y:S01]  /*1090*/  IMAD.MOV.U32 R11, RZ, RZ, R23 ;  /* 0x000000ffff0b7224 */ /* 0x000fe200078e0017 */
[----:B------:R-:W-:Y:S01]  /*10a0*/  MOV R10, R5 ;  /* 0x00000005000a7202 */ /* 0x000fe20000000f00 */
[----:B------:R-:W-:-:S03]  /*10b0*/  HFMA2 R5, -RZ, RZ, 0.0045166015625, 0 ;  /* 0x1ca00000ff057431 */ /* 0x000fc600000001ff */
[----:B------:R-:W-:Y:S02]  /*10c0*/  LOP3.LUT R20, R11, 0x7ff00000, RZ, 0xc0, !PT ;  /* 0x7ff000000b147812 */ /* 0x000fe400078ec0ff */
[----:B------:R-:W-:Y:S01]  /*10d0*/  DFMA R16, R14, -R6, 1 ;  /* 0x3ff000000e10742b */ /* 0x000fe20000000806 */
[----:B------:R-:W-:Y:S02]  /*10e0*/  MOV R12, R10 ;  /* 0x0000000a000c7202 */ /* 0x000fe40000000f00 */
[----:B------:R-:W-:Y:S01]  /*10f0*/  ISETP.GE.U32.AND P1, PT, R20, R19, PT ;  /* 0x000000131400720c */ /* 0x000fe20003f26070 */
[----:B------:R-:W-:-:S03]  /*1100*/  IMAD.MOV.U32 R21, RZ, RZ, R20 ;  /* 0x000000ffff157224 */ /* 0x000fc600078e0014 */
[----:B------:R-:W-:Y:S01]  /*1110*/  SEL R13, R5, 0x63400000, !P1 ;  /* 0x63400000050d7807 */ /* 0x000fe20004800000 */
[----:B------:R-:W-:Y:S01]  /*1120*/  DFMA R14, R14, R16, R14 ;  /* 0x000000100e0e722b */ /* 0x000fe2000000000e */
[----:B------:R-:W-:Y:S02]  /*1130*/  FSETP.GEU.AND P1, PT, |R11|, 1.469367938527859385e-39, PT ;  /* 0x001000000b00780b */ /* 0x000fe40003f2e200 */
[----:B------:R-:W-:-:S11]  /*1140*/  LOP3.LUT R13, R13, 0x800fffff, R11, 0xf8, !PT ;  /* 0x800fffff0d0d7812 */ /* 0x000fd600078ef80b */
[----:B------:R-:W-:Y:S05]  /*1150*/  @P1 BRA `(.L_x_535) ;  /* 0x0000000000201947 */ /* 0x000fea0003800000 */
[----:B------:R-:W-:Y:S01]  /*1160*/  LOP3.LUT R17, R9, 0x7ff00000, RZ, 0xc0, !PT ;  /* 0x7ff0000009117812 */ /* 0x000fe200078ec0ff */
[----:B------:R-:W-:-:S03]  /*1170*/  IMAD.MOV.U32 R16, RZ, RZ, RZ ;  /* 0x000000ffff107224 */ /* 0x000fc600078e00ff */
[----:B------:R-:W-:-:S04]  /*1180*/  ISETP.GE.U32.AND P1, PT, R20, R17, PT ;  /* 0x000000111400720c */ /* 0x000fc80003f26070 */
[----:B------:R-:W-:-:S04]  /*1190*/  SEL R17, R5, 0x63400000, !P1 ;  /* 0x6340000005117807 */ /* 0x000fc80004800000 */
[----:B------:R-:W-:-:S04]  /*11a0*/  LOP3.LUT R17, R17, 0x80000000, R11, 0xf8, !PT ;  /* 0x8000000011117812 */ /* 0x000fc800078ef80b */
[----:B------:R-:W-:-:S06]  /*11b0*/  LOP3.LUT R17, R17, 0x100000, RZ, 0xfc, !PT ;  /* 0x0010000011117812 */ /* 0x000fcc00078efcff */
[----:B------:R-:W-:-:S10]  /*11c0*/  DFMA R12, R12, 2, -R16 ;  /* 0x400000000c0c782b */ /* 0x000fd40000000810 */
[----:B------:R-:W-:-:S07]  /*11d0*/  LOP3.LUT R21, R13, 0x7ff00000, RZ, 0xc0, !PT ;  /* 0x7ff000000d157812 */ /* 0x000fce00078ec0ff */
.L_x_535:
[----:B------:R-:W-:Y:S01]  /*11e0*/  VIADD R23, R21, 0xffffffff ;  /* 0xffffffff15177836 */ /* 0x000fe20000000000 */
[----:B------:R-:W-:Y:S01]  /*11f0*/  MOV R24, R19 ;  /* 0x0000001300187202 */ /* 0x000fe20000000f00 */
        /* <DEDUP_REMOVED lines=8> */
[----:B------:R-:W-:-:S04]  /*1280*/  LOP3.LUT R11, R9, 0x7ff00000, RZ, 0xc0, !PT ;  /* 0x7ff00000090b7812 */ /* 0x000fc800078ec0ff */
[CC--:B------:R-:W-:Y:S02]  /*1290*/  VIADDMNMX R10, R20.reuse, -R11.reuse, 0xb9600000, !PT ;  /* 0xb9600000140a7446 */ /* 0x0c0fe4000780090b */
[----:B------:R-:W-:Y:S02]  /*12a0*/  ISETP.GE.U32.AND P0, PT, R20, R11, PT ;  /* 0x0000000b1400720c */ /* 0x000fe40003f06070 */
[----:B------:R-:W-:Y:S02]  /*12b0*/  VIMNMX R10, PT, PT, R10, 0x46a00000, PT ;  /* 0x46a000000a0a7848 */ /* 0x000fe40003fe0100 */
[----:B------:R-:W-:-:S05]  /*12c0*/  SEL R5, R5, 0x63400000, !P0 ;  /* 0x6340000005057807 */ /* 0x000fca0004000000 */
[----:B------:R-:W-:Y:S02]  /*12d0*/  IMAD.IADD R5, R10, 0x1, -R5 ;  /* 0x000000010a057824 */ /* 0x000fe400078e0a05 */
[----:B------:R-:W-:-:S03]  /*12e0*/  IMAD.MOV.U32 R10, RZ, RZ, RZ ;  /* 0x000000ffff0a7224 */ /* 0x000fc600078e00ff */
        /* <DEDUP_REMOVED lines=18> */
[----:B------:R-:W-:Y:S01]  /*1410*/  FSEL R15, R9, R15, !P0 ;  /* 0x0000000f090f7208 */ /* 0x000fe20004000000 */
[----:B------:R-:W-:Y:S06]  /*1420*/  BRA `(.L_x_537) ;  /* 0x0000000000547947 */ /* 0x000fec0003800000 */
.L_x_536:
        /* <DEDUP_REMOVED lines=16> */
.L_x_539:
[----:B------:R-:W-:Y:S02]  /*1530*/  LOP3.LUT R15, R9, 0x80000, RZ, 0xfc, !PT ;  /* 0x00080000090f7812 */ /* 0x000fe400078efcff */
[----:B------:R-:W-:Y:S01]  /*1540*/  MOV R14, R8 ;  /* 0x00000008000e7202 */ /* 0x000fe20000000f00 */
[----:B------:R-:W-:Y:S06]  /*1550*/  BRA `(.L_x_537) ;  /* 0x0000000000087947 */ /* 0x000fec0003800000 */
.L_x_538:
[----:B------:R-:W-:Y:S01]  /*1560*/  LOP3.LUT R15, R11, 0x80000, RZ, 0xfc, !PT ;  /* 0x000800000b0f7812 */ /* 0x000fe200078efcff */
[----:B------:R-:W-:-:S07]  /*1570*/  IMAD.MOV.U32 R14, RZ, RZ, R10 ;  /* 0x000000ffff0e7224 */ /* 0x000fce00078e000a */
.L_x_537:
[----:B------:R-:W-:Y:S01]  /*1580*/  MOV R23, 0x0 ;  /* 0x0000000000177802 */ /* 0x000fe20000000f00 */
[----:B------:R-:W-:Y:S01]  /*1590*/  IMAD.MOV.U32 R7, RZ, RZ, R15 ;  /* 0x000000ffff077224 */ /* 0x000fe200078e000f */
[----:B------:R-:W-:Y:S02]  /*15a0*/  MOV R6, R14 ;  /* 0x0000000e00067202 */ /* 0x000fe40000000f00 */
[----:B------:R-:W-:Y:S05]  /*15b0*/  RET.REL.NODEC R22 `(backward_sub_f64) ;  /* 0xffffffe816907950 */ /* 0x000fea0003c3ffff */
.L_x_540:
        /* <DEDUP_REMOVED lines=12> */
.L_x_624:


//--------------------- .text.backward_sub_f32    --------------------------
	.section	.text.backward_sub_f32,"ax",@progbits
	.align	128
        .global         backward_sub_f32
        .type           backward_sub_f32,@function
        .size           backward_sub_f32,(.L_x_625 - backward_sub_f32)
        .other          backward_sub_f32,@"STO_CUDA_ENTRY STV_DEFAULT"
backward_sub_f32:
.text.backward_sub_f32:
        /* <DEDUP_REMOVED lines=11> */
[----:B0-----:R-:W-:Y:S01]  /*00b0*/  MOV R3, UR4 ;  /* 0x0000000400037c02 */ /* 0x001fe20008000f00 */
[----:B------:R-:W-:-:S06]  /*00c0*/  UMOV UR4, URZ ;  /* 0x000000ff00047c82 */ /* 0x000fcc0008000000 */
.L_x_547:
[----:B0-----:R-:W0:Y:S01]  /*00d0*/  LDC.64 R10, c[0x0][0x388] ;  /* 0x0000e200ff0a7b82 */ /* 0x001e220000000a00 */
[----:B------:R-:W-:-:S07]  /*00e0*/  IADD3 R4, PT, PT, R3, -0x1, RZ ;  /* 0xffffffff03047810 */ /* 0x000fce0007ffe0ff */
[----:B------:R-:W2:Y:S01]  /*00f0*/  LDC R6, c[0x0][0x398] ;  /* 0x0000e600ff067b82 */ /* 0x000ea20000000800 */
[----:B0-----:R-:W-:-:S06]  /*0100*/  IMAD.WIDE.U32 R10, R4, 0x4, R10 ;  /* 0x00000004040a7825 */ /* 0x001fcc00078e000a */
[----:B-1----:R0:W5:Y:S01]  /*0110*/  LDG.E.CONSTANT R10, desc[UR6][R10.64] ;  /* 0x000000060a0a7981 */ /* 0x002162000c1e9900 */
[----:B------:R-:W-:Y:S01]  /*0120*/  IMAD.MOV.U32 R7, RZ, RZ, R3 ;  /* 0x000000ffff077224 */ /* 0x000fe200078e0003 */
[----:B--2---:R-:W-:Y:S02]  /*0130*/  ISETP.GE.U32.AND P0, PT, R3, R6, PT ;  /* 0x000000060300720c */ /* 0x004fe40003f06070 */
[----:B------:R-:W-:-:S11]  /*0140*/  MOV R3, R4 ;  /* 0x0000000400037202 */ /* 0x000fd60000000f00 */
[----:B0-----:R-:W-:Y:S05]  /*0150*/  @P0 BRA `(.L_x_541) ;  /* 0x0000000c00280947 */ /* 0x001fea0003800000 */
[----:B------:R-:W-:Y:S01]  /*0160*/  UIADD3 UR5, UPT, UPT, UR4, -0x1, URZ ;  /* 0xffffffff04057890 */ /* 0x000fe2000fffe0ff */
[----:B------:R-:W-:-:S03]  /*0170*/  MOV R5, R7 ;  /* 0x0000000700057202 */ /* 0x000fc60000000f00 */
[----:B------:R-:W-:-:S09]  /*0180*/  UISETP.GE.U32.AND UP0, UPT, UR5, 0xf, UPT ;  /* 0x0000000f0500788c */ /* 0x000fd2000bf06070 */
[----:B------:R-:W-:Y:S05]  /*0190*/  BRA.U !UP0, `(.L_x_542) ;  /* 0x0000000508747547 */ /* 0x000fea000b800000 */
[----:B------:R-:W-:Y:S01]  /*01a0*/  ULOP3.LUT UR5, UR4, 0xfffffff0, URZ, 0xc0, !UPT ;  /* 0xfffffff004057892 */ /* 0x000fe2000f8ec0ff */
[----:B------:R-:W-:Y:S02]  /*01b0*/  VIADD R8, R7, 0x7 ;  /* 0x0000000707087836 */ /* 0x000fe40000000000 */
[----:B------:R-:W-:Y:S01]  /*01c0*/  IMAD R5, R3, R6, R7 ;  /* 0x0000000603057224 */ /* 0x000fe200078e0207 */
[----:B------:R-:W-:-:S12]  /*01d0*/  UIADD3 UR5, UPT, UPT, -UR5, URZ, URZ ;  /* 0x000000ff05057290 */ /* 0x000fd8000fffe1ff */
.L_x_543:
[----:B------:R-:W0:Y:S01]  /*01e0*/  LDC.64 R14, c[0x0][0x380] ;  /* 0x0000e000ff0e7b82 */ /* 0x000e220000000a00 */
[----:B------:R-:W-:Y:S01]  /*01f0*/  IADD3 R9, PT, PT, R8, -0x7, RZ ;  /* 0xfffffff908097810 */ /* 0x000fe20007ffe0ff */
[C---:B------:R-:W-:Y:S01]  /*0200*/  VIADD R23, R5.reuse, 0x2 ;  /* 0x0000000205177836 */ /* 0x040fe20000000000 */
[----:B------:R-:W-:-:S05]  /*0210*/  IADD3 R29, PT, PT, R5, 0x1, RZ ;  /* 0x00000001051d7810 */ /* 0x000fca0007ffe0ff */
[----:B------:R-:W1:Y:S01]  /*0220*/  LDC.64 R12, c[0x0][0x390] ;  /* 0x0000e400ff0c7b82 */ /* 0x000e620000000a00 */
[----:B0-----:R-:W-:-:S04]  /*0230*/  IMAD.WIDE.U32 R26, R5, 0x4, R14 ;  /* 0x00000004051a7825 */ /* 0x001fc800078e000e */
[----:B------:R-:W-:Y:S01]  /*0240*/  IMAD.WIDE.U32 R28, R29, 0x4, R14 ;  /* 0x000000041d1c7825 */ /* 0x000fe200078e000e */
[----:B------:R0:W2:Y:S03]  /*0250*/  LDG.E.CONSTANT R11, desc[UR6][R26.64] ;  /* 0x000000061a0b7981 */ /* 0x0000a6000c1e9900 */
[----:B-1----:R-:W-:Y:S01]  /*0260*/  IMAD.WIDE.U32 R12, R9, 0x4, R12 ;  /* 0x00000004090c7825 */ /* 0x002fe200078e000c */
[----:B------:R-:W3:Y:S04]  /*0270*/  LDG.E.CONSTANT R16, desc[UR6][R28.64] ;  /* 0x000000061c107981 */ /* 0x000ee8000c1e9900 */
[----:B------:R-:W2:Y:S04]  /*0280*/  LDG.E R21, desc[UR6][R12.64] ;  /* 0x000000060c157981 */ /* 0x000ea8000c1e1900 */
[----:B------:R-:W3:Y:S01]  /*0290*/  LDG.E R17, desc[UR6][R12.64+0x4] ;  /* 0x000004060c117981 */ /* 0x000ee2000c1e1900 */
[----:B------:R-:W-:-:S03]  /*02a0*/  IMAD.WIDE.U32 R22, R23, 0x4, R14 ;  /* 0x0000000417167825 */ /* 0x000fc600078e000e */
[----:B------:R-:W4:Y:S04]  /*02b0*/  LDG.E R20, desc[UR6][R12.64+0x8] ;  /* 0x000008060c147981 */ /* 0x000f28000c1e1900 */
[----:B------:R1:W4:Y:S01]  /*02c0*/  LDG.E.CONSTANT R9, desc[UR6][R22.64] ;  /* 0x0000000616097981 */ /* 0x000322000c1e9900 */
[C---:B------:R-:W-:Y:S02]  /*02d0*/  IADD3 R19, PT, PT, R5.reuse, 0x3, RZ ;  /* 0x0000000305137810 */ /* 0x040fe40007ffe0ff */
[C---:B------:R-:W-:Y:S01]  /*02e0*/  IADD3 R25, PT, PT, R5.reuse, 0x4, RZ ;  /* 0x0000000405197810 */ /* 0x040fe20007ffe0ff */
[----:B0-----:R-:W-:Y:S01]  /*02f0*/  VIADD R27, R5, 0x5 ;  /* 0x00000005051b7836 */ /* 0x001fe20000000000 */
[----:B------:R-:W4:Y:S01]  /*0300*/  LDG.E R28, desc[UR6][R12.64+0xc] ;  /* 0x00000c060c1c7981 */ /* 0x000f22000c1e1900 */
[----:B------:R-:W-:-:S03]  /*0310*/  IMAD.WIDE.U32 R18, R19, 0x4, R14 ;  /* 0x0000000413127825 */ /* 0x000fc600078e000e */
[----:B------:R-:W4:Y:S01]  /*0320*/  LDG.E R29, desc[UR6][R12.64+0x20] ;  /* 0x000020060c1d7981 */ /* 0x000f22000c1e1900 */
[----:B------:R-:W-:Y:S01]  /*0330*/  IMAD.WIDE.U32 R24, R25, 0x4, R14 ;  /* 0x0000000419187825 */ /* 0x000fe200078e000e */
[----:B-1----:R-:W-:Y:S02]  /*0340*/  IADD3 R23, PT, PT, R5, 0x6, RZ ;  /* 0x0000000605177810 */ /* 0x002fe40007ffe0ff */
[----:B------:R0:W4:Y:S04]  /*0350*/  LDG.E.CONSTANT R26, desc[UR6][R18.64] ;  /* 0x00000006121a7981 */ /* 0x000128000c1e9900 */
[----:B------:R-:W4:Y:S04]  /*0360*/  LDG.E.CONSTANT R24, desc[UR6][R24.64] ;  /* 0x0000000618187981 */ /* 0x000f28000c1e9900 */
[----:B------:R-:W4:Y:S01]  /*0370*/  LDG.E R25, desc[UR6][R12.64+0x1c] ;  /* 0x00001c060c197981 */ /* 0x000f22000c1e1900 */
[----:B--2--5:R-:W-:Y:S01]  /*0380*/  FFMA R21, -R11, R21, R10 ;  /* 0x000000150b157223 */ /* 0x024fe2000000010a */
[----:B------:R-:W-:-:S02]  /*0390*/  IMAD.WIDE.U32 R10, R27, 0x4, R14 ;  /* 0x000000041b0a7825 */ /* 0x000fc400078e000e */
[----:B------:R-:W2:Y:S02]  /*03a0*/  LDG.E R27, desc[UR6][R12.64+0x10] ;  /* 0x000010060c1b7981 */ /* 0x000ea4000c1e1900 */
[----:B---3--:R-:W-:Y:S01]  /*03b0*/  FFMA R22, -R16, R17, R21 ;  /* 0x0000001110167223 */ /* 0x008fe20000000115 */
[--C-:B------:R-:W-:Y:S01]  /*03c0*/  IMAD.WIDE.U32 R16, R23, 0x4, R14.reuse ;  /* 0x0000000417107825 */ /* 0x100fe200078e000e */
[----:B------:R-:W-:Y:S01]  /*03d0*/  IADD3 R21, PT, PT, R5, 0x7, RZ ;  /* 0x0000000705157810 */ /* 0x000fe20007ffe0ff */
[----:B------:R-:W3:Y:S04]  /*03e0*/  LDG.E.CONSTANT R11, desc[UR6][R10.64] ;  /* 0x000000060a0b7981 */ /* 0x000ee8000c1e9900 */
[----:B0-----:R-:W-:Y:S01]  /*03f0*/  IMAD.WIDE.U32 R18, R21, 0x4, R14 ;  /* 0x0000000415127825 */ /* 0x001fe200078e000e */
[----:B------:R0:W3:Y:S04]  /*0400*/  LDG.E.CONSTANT R16, desc[UR6][R16.64] ;  /* 0x0000000610107981 */ /* 0x0000e8000c1e9900 */
[----:B------:R-:W3:Y:S04]  /*0410*/  LDG.E R23, desc[UR6][R12.64+0x18] ;  /* 0x000018060c177981 */ /* 0x000ee8000c1e1900 */
[----:B------:R-:W3:Y:S01]  /*0420*/  LDG.E R10, desc[UR6][R12.64+0x14] ;  /* 0x000014060c0a7981 */ /* 0x000ee2000c1e1900 */
[----:B------:R-:W-:-:S02]  /*0430*/  VIADD R21, R5, 0x8 ;  /* 0x0000000805157836 */ /* 0x000fc40000000000 */
[----:B----4-:R-:W-:Y:S02]  /*0440*/  FFMA R9, -R9, R20, R22 ;  /* 0x0000001409097223 */ /* 0x010fe40000000116 */
[----:B------:R1:W4:Y:S01]  /*0450*/  LDG.E.CONSTANT R22, desc[UR6][R18.64] ;  /* 0x0000000612167981 */ /* 0x000322000c1e9900 */
[----:B------:R-:W-:-:S06]  /*0460*/  IMAD.WIDE.U32 R20, R21, 0x4, R14 ;  /* 0x0000000415147825 */ /* 0x000fcc00078e000e */
[----:B------:R4:W4:Y:S01]  /*0470*/  LDG.E.CONSTANT R20, desc[UR6][R20.64] ;  /* 0x0000000614147981 */ /* 0x000922000c1e9900 */
[----:B------:R-:W-:Y:S01]  /*0480*/  FFMA R9, -R26, R28, R9 ;  /* 0x0000001c1a097223 */ /* 0x000fe20000000109 */
[C---:B------:R-:W-:Y:S01]  /*0490*/  IADD3 R26, PT, PT, R5.reuse, 0xa, RZ ;  /* 0x0000000a051a7810 */ /* 0x040fe20007ffe0ff */
[----:B0-----:R-:W-:Y:S01]  /*04a0*/  VIADD R17, R5, 0xb ;  /* 0x0000000b05117836 */ /* 0x001fe20000000000 */
[----:B------:R-:W4:Y:S03]  /*04b0*/  LDG.E R28, desc[UR6][R12.64+0x3c] ;  /* 0x00003c060c1c7981 */ /* 0x000f26000c1e1900 */
[----:B-1----:R-:W-:-:S06]  /*04c0*/  IMAD.WIDE.U32 R18, R26, 0x4, R14 ;  /* 0x000000041a127825 */ /* 0x002fcc00078e000e */
[----:B------:R-:W4:Y:S01]  /*04d0*/  LDG.E.CONSTANT R18, desc[UR6][R18.64] ;  /* 0x0000000612127981 */ /* 0x000f22000c1e9900 */
[----:B------:R-:W-:-:S03]  /*04e0*/  VIADD R26, R5, 0xe ;  /* 0x0000000e051a7836 */ /* 0x000fc60000000000 */
[----:B------:R-:W4:Y:S01]  /*04f0*/  LDG.E R19, desc[UR6][R12.64+0x30] ;  /* 0x000030060c137981 */ /* 0x000f22000c1e1900 */
[----:B--2---:R-:W-:Y:S01]  /*0500*/  FFMA R24, -R24, R27, R9 ;  /* 0x0000001b18187223 */ /* 0x004fe20000000109 */
[----:B------:R-:W-:-:S03]  /*0510*/  IADD3 R27, PT, PT, R5, 0x9, RZ ;  /* 0x00000009051b7810 */ /* 0x000fc60007ffe0ff */
[----:B---3--:R-:W-:Y:S02]  /*0520*/  FFMA R9, -R11, R10, R24 ;  /* 0x0000000a0b097223 */ /* 0x008fe40000000118 */
[----:B------:R-:W-:-:S04]  /*0530*/  IMAD.WIDE.U32 R10, R27, 0x4, R14 ;  /* 0x000000041b0a7825 */ /* 0x000fc800078e000e */
[----:B------:R-:W-:Y:S01]  /*0540*/  FFMA R9, -R16, R23, R9 ;  /* 0x0000001710097223 */ /* 0x000fe20000000109 */
[----:B------:R-:W-:Y:S01]  /*0550*/  IADD3 R23, PT, PT, R5, 0xc, RZ ;  /* 0x0000000c05177810 */ /* 0x000fe20007ffe0ff */
[----:B------:R-:W2:Y:S02]  /*0560*/  LDG.E.CONSTANT R10, desc[UR6][R10.64] ;  /* 0x000000060a0a7981 */ /* 0x000ea4000c1e9900 */
[----:B----4-:R-:W-:Y:S02]  /*0570*/  FFMA R21, -R22, R25, R9 ;  /* 0x0000001916157223 */ /* 0x010fe40000000109 */
[----:B------:R-:W2:Y:S01]  /*0580*/  LDG.E R9, desc[UR6][R12.64+0x24] ;  /* 0x000024060c097981 */ /* 0x000ea2000c1e1900 */
[----:B------:R-:W-:Y:S01]  /*0590*/  IMAD.WIDE.U32 R16, R17, 0x4, R14 ;  /* 0x0000000411107825 */ /* 0x000fe200078e000e */
[----:B------:R-:W-:-:S03]  /*05a0*/  IADD3 R27, PT, PT, R5, 0xd, RZ ;  /* 0x0000000d051b7810 */ /* 0x000fc60007ffe0ff */
[----:B------:R-:W-:Y:S01]  /*05b0*/  FFMA R29, -R20, R29, R21 ;  /* 0x0000001d141d7223 */ /* 0x000fe20000000115 */
[----:B------:R-:W3:Y:S01]  /*05c0*/  LDG.E R25, desc[UR6][R12.64+0x28] ;  /* 0x000028060c197981 */ /* 0x000ee2000c1e1900 */
[----:B------:R-:W-:-:S03]  /*05d0*/  IMAD.WIDE.U32 R20, R23, 0x4, R14 ;  /* 0x0000000417147825 */ /* 0x000fc600078e000e */
[----:B------:R0:W4:Y:S01]  /*05e0*/  LDG.E.CONSTANT R24, desc[UR6][R16.64] ;  /* 0x0000000610187981 */ /* 0x000122000c1e9900 */
[--C-:B------:R-:W-:Y:S01]  /*05f0*/  IMAD.WIDE.U32 R22, R27, 0x4, R14.reuse ;  /* 0x000000041b167825 */ /* 0x100fe200078e000e */
[----:B------:R-:W-:Y:S02]  /*0600*/  IADD3 R27, PT, PT, R5, 0xf, RZ ;  /* 0x0000000f051b7810 */ /* 0x000fe40007ffe0ff */
[----:B------:R-:W4:Y:S04]  /*0610*/  LDG.E R11, desc[UR6][R12.64+0x2c] ;  /* 0x00002c060c0b7981 */ /* 0x000f28000c1e1900 */
[----:B------:R-:W4:Y:S01]  /*0620*/  LDG.E.CONSTANT R20, desc[UR6][R20.64] ;  /* 0x0000000614147981 */ /* 0x000f22000c1e9900 */
[----:B0-----:R-:W-:-:S03]  /*0630*/  IMAD.WIDE.U32 R16, R26, 0x4, R14 ;  /* 0x000000041a107825 */ /* 0x001fc600078e000e */
[----:B------:R-:W4:Y:S01]  /*0640*/  LDG.E.CONSTANT R22, desc[UR6][R22.64] ;  /* 0x0000000616167981 */ /* 0x000f22000c1e9900 */
[----:B------:R-:W-:-:S03]  /*0650*/  IMAD.WIDE.U32 R14, R27, 0x4, R14 ;  /* 0x000000041b0e7825 */ /* 0x000fc600078e000e */
[----:B------:R-:W4:Y:S04]  /*0660*/  LDG.E R27, desc[UR6][R12.64+0x34] ;  /* 0x000034060c1b7981 */ /* 0x000f28000c1e1900 */
[----:B------:R-:W4:Y:S04]  /*0670*/  LDG.E.CONSTANT R16, desc[UR6][R16.64] ;  /* 0x0000000610107981 */ /* 0x000f28000c1e9900 */
[----:B------:R-:W4:Y:S04]  /*0680*/  LDG.E R26, desc[UR6][R12.64+0x38] ;  /* 0x000038060c1a7981 */ /* 0x000f28000c1e1900 */
[----:B------:R-:W4:Y:S01]  /*0690*/  LDG.E.CONSTANT R14, desc[UR6][R14.64] ;  /* 0x000000060e0e7981 */ /* 0x000f22000c1e9900 */
[----:B------:R-:W-:-:S04]  /*06a0*/  UIADD3 UR5, UPT, UPT, UR5, 0x10, URZ ;  /* 0x0000001005057890 */ /* 0x000fc8000fffe0ff */
[----:B------:R-:W-:Y:S01]  /*06b0*/  UISETP.NE.AND UP0, UPT, UR5, URZ, UPT ;  /* 0x000000ff0500728c */ /* 0x000fe2000bf05270 */
[----:B------:R-:W-:Y:S01]  /*06c0*/  IADD3 R8, PT, PT, R8, 0x10, RZ ;  /* 0x0000001008087810 */ /* 0x000fe20007ffe0ff */
[----:B------:R-:W-:Y:S02]  /*06d0*/  VIADD R5, R5, 0x10 ;  /* 0x0000001005057836 */ /* 0x000fe40000000000 */
[----:B--2---:R-:W-:-:S04]  /*06e0*/  FFMA R9, -R10, R9, R29 ;  /* 0x000000090a097223 */ /* 0x004fc8000000011d */
[----:B---3--:R-:W-:-:S04]  /*06f0*/  FFMA R9, -R18, R25, R9 ;  /* 0x0000001912097223 */ /* 0x008fc80000000109 */
[----:B----4-:R-:W-:-:S04]  /*0700*/  FFMA R9, -R24, R11, R9 ;  /* 0x0000000b18097223 */ /* 0x010fc80000000109 */
[----:B------:R-:W-:-:S04]  /*0710*/  FFMA R9, -R20, R19, R9 ;  /* 0x0000001314097223 */ /* 0x000fc80000000109 */
[----:B------:R-:W-:-:S04]  /*0720*/  FFMA R9, -R22, R27, R9 ;  /* 0x0000001b16097223 */ /* 0x000fc80000000109 */
[----:B------:R-:W-:-:S04]  /*0730*/  FFMA R9, -R16, R26, R9 ;  /* 0x0000001a10097223 */ /* 0x000fc80000000109 */
[----:B------:R-:W-:Y:S01]  /*0740*/  FFMA R10, -R14, R28, R9 ;  /* 0x0000001c0e0a7223 */ /* 0x000fe20000000109 */
[----:B------:R-:W-:Y:S06]  /*0750*/  BRA.U UP0, `(.L_x_543) ;  /* 0xfffffff900a07547 */ /* 0x000fec000b83ffff */
[----:B------:R-:W-:-:S07]  /*0760*/  IADD3 R5, PT, PT, R8, -0x7, RZ ;  /* 0xfffffff908057810 */ /* 0x000fce0007ffe0ff */
.L_x_542:
[----:B------:R-:W-:-:S09]  /*0770*/  ULOP3.LUT UP0, URZ, UR4, 0xf, URZ, 0xc0, !UPT ;  /* 0x0000000f04ff7892 */ /* 0x000fd2000f80c0ff */
[----:B------:R-:W-:Y:S05]  /*0780*/  BRA.U !UP0, `(.L_x_541) ;  /* 0x00000005089c7547 */ /* 0x000fea000b800000 */
[----:B------:R-:W-:-:S04]  /*0790*/  LOP3.LUT R9, R2, 0xf, RZ, 0xc0, !PT ;  /* 0x0000000f02097812 */ /* 0x000fc800078ec0ff */
[C---:B------:R-:W-:Y:S02]  /*07a0*/  IADD3 R8, PT, PT, R9.reuse, -0x1, RZ ;  /* 0xffffffff09087810 */ /* 0x040fe40007ffe0ff */
[----:B------:R-:W-:Y:S02]  /*07b0*/  LOP3.LUT P1, RZ, R9, 0x7, RZ, 0xc0, !PT ;  /* 0x0000000709ff7812 */ /* 0x000fe4000782c0ff */
[----:B------:R-:W-:-:S13]  /*07c0*/  ISETP.GE.U32.AND P0, PT, R8, 0x7, PT ;  /* 0x000000070800780c */ /* 0x000fda0003f06070 */
[----:B------:R-:W-:Y:S05]  /*07d0*/  @!P0 BRA `(.L_x_544) ;  /* 0x0000000000b08947 */ /* 0x000fea0003800000 */
[----:B------:R-:W0:Y:S01]  /*07e0*/  LDC.64 R8, c[0x0][0x380] ;  /* 0x0000e000ff087b82 */ /* 0x000e220000000a00 */
[----:B------:R-:W-:-:S07]  /*07f0*/  IMAD R23, R3, R6, R5 ;  /* 0x0000000603177224 */ /* 0x000fce00078e0205 */
[----:B------:R-:W1:Y:S01]  /*0800*/  LDC.64 R12, c[0x0][0x390] ;  /* 0x0000e400ff0c7b82 */ /* 0x000e620000000a00 */
[----:B0-----:R-:W-:-:S05]  /*0810*/  IMAD.WIDE.U32 R16, R23, 0x4, R8 ;  /* 0x0000000417107825 */ /* 0x001fca00078e0008 */
[----:B------:R0:W2:Y:S01]  /*0820*/  LDG.E.CONSTANT R27, desc[UR6][R16.64] ;  /* 0x00000006101b7981 */ /* 0x0000a2000c1e9900 */
[----:B-1----:R-:W-:-:S05]  /*0830*/  IMAD.WIDE.U32 R12, R5, 0x4, R12 ;  /* 0x00000004050c7825 */ /* 0x002fca00078e000c */
[----:B------:R-:W2:Y:S01]  /*0840*/  LDG.E R11, desc[UR6][R12.64] ;  /* 0x000000060c0b7981 */ /* 0x000ea2000c1e1900 */
[C---:B------:R-:W-:Y:S01]  /*0850*/  IADD3 R29, PT, PT, R23.reuse, 0x1, RZ ;  /* 0x00000001171d7810 */ /* 0x040fe20007ffe0ff */
[C---:B------:R-:W-:Y:S01]  /*0860*/  VIADD R19, R23.reuse, 0x2 ;  /* 0x0000000217137836 */ /* 0x040fe20000000000 */
[----:B------:R-:W-:Y:S01]  /*0870*/  IADD3 R15, PT, PT, R23, 0x3, RZ ;  /* 0x00000003170f7810 */ /* 0x000fe20007ffe0ff */
[----:B------:R-:W3:Y:S02]  /*0880*/  LDG.E R20, desc[UR6][R12.64+0x4] ;  /* 0x000004060c147981 */ /* 0x000ee4000c1e1900 */
[--C-:B------:R-:W-:Y:S01]  /*0890*/  IMAD.WIDE.U32 R28, R29, 0x4, R8.reuse ;  /* 0x000000041d1c7825 */ /* 0x100fe200078e0008 */
[----:B------:R-:W-:Y:S01]  /*08a0*/  IADD3 R24, PT, PT, R23, 0x4, RZ ;  /* 0x0000000417187810 */ /* 0x000fe20007ffe0ff */
[----:B------:R-:W4:Y:S02]  /*08b0*/  LDG.E R25, desc[UR6][R12.64+0x8] ;  /* 0x000008060c197981 */ /* 0x000f24000c1e1900 */
[----:B------:R-:W-:-:S02]  /*08c0*/  IMAD.WIDE.U32 R18, R19, 0x4, R8 ;  /* 0x0000000413127825 */ /* 0x000fc400078e0008 */
[----:B------:R-:W3:Y:S02]  /*08d0*/  LDG.E.CONSTANT R21, desc[UR6][R28.64] ;  /* 0x000000061c157981 */ /* 0x000ee4000c1e9900 */
[--C-:B------:R-:W-:Y:S01]  /*08e0*/  IMAD.WIDE.U32 R14, R15, 0x4, R8.reuse ;  /* 0x000000040f0e7825 */ /* 0x100fe200078e0008 */
[C---:B------:R-:W-:Y:S01]  /*08f0*/  IADD3 R26, PT, PT, R23.reuse, 0x5, RZ ;  /* 0x00000005171a7810 */ /* 0x040fe20007ffe0ff */
[----:B------:R-:W4:Y:S02]  /*0900*/  LDG.E.CONSTANT R18, desc[UR6][R18.64] ;  /* 0x0000000612127981 */ /* 0x000f24000c1e9900 */
[----:B0-----:R-:W-:Y:S02]  /*0910*/  IMAD.WIDE.U32 R16, R24, 0x4, R8 ;  /* 0x0000000418107825 */ /* 0x001fe400078e0008 */
[----:B------:R0:W4:Y:S04]  /*0920*/  LDG.E.CONSTANT R22, desc[UR6][R14.64] ;  /* 0x000000060e167981 */ /* 0x000128000c1e9900 */
[----:B------:R-:W4:Y:S04]  /*0930*/  LDG.E.CONSTANT R16, desc[UR6][R16.64] ;  /* 0x0000000610107981 */ /* 0x000f28000c1e9900 */
[----:B------:R-:W4:Y:S01]  /*0940*/  LDG.E R29, desc[UR6][R12.64+0x10] ;  /* 0x000010060c1d7981 */ /* 0x000f22000c1e1900 */
[C---:B0-----:R-:W-:Y:S01]  /*0950*/  VIADD R15, R23.reuse, 0x6 ;  /* 0x00000006170f7836 */ /* 0x041fe20000000000 */
[----:B------:R-:W-:-:S02]  /*0960*/  IADD3 R23, PT, PT, R23, 0x7, RZ ;  /* 0x0000000717177810 */ /* 0x000fc40007ffe0ff */
[----:B------:R-:W4:Y:S01]  /*0970*/  LDG.E R19, desc[UR6][R12.64+0x14] ;  /* 0x000014060c137981 */ /* 0x000f22000c1e1900 */
[----:B------:R-:W-:-:S06]  /*0980*/  IMAD.WIDE.U32 R14, R15, 0x4, R8 ;  /* 0x000000040f0e7825 */ /* 0x000fcc00078e0008 */
[----:B------:R-:W4:Y:S01]  /*0990*/  LDG.E.CONSTANT R14, desc[UR6][R14.64] ;  /* 0x000000060e0e7981 */ /* 0x000f22000c1e9900 */
[----:B--2--5:R-:W-:-:S03]  /*09a0*/  FFMA R24, -R27, R11, R10 ;  /* 0x0000000b1b187223 */ /* 0x024fc6000000010a */
[----:B------:R-:W2:Y:S01]  /*09b0*/  LDG.E R27, desc[UR6][R12.64+0xc] ;  /* 0x00000c060c1b7981 */ /* 0x000ea2000c1e1900 */
[----:B------:R-:W-:-:S03]  /*09c0*/  IMAD.WIDE.U32 R10, R26, 0x4, R8 ;  /* 0x000000041a0a7825 */ /* 0x000fc600078e0008 */
[----:B------:R-:W2:Y:S01]  /*09d0*/  LDG.E R26, desc[UR6][R12.64+0x1c] ;  /* 0x00001c060c1a7981 */ /* 0x000ea2000c1e1900 */
[----:B------:R-:W-:-:S03]  /*09e0*/  IMAD.WIDE.U32 R8, R23, 0x4, R8 ;  /* 0x0000000417087825 */ /* 0x000fc600078e0008 */
[----:B------:R-:W2:Y:S04]  /*09f0*/  LDG.E.CONSTANT R10, desc[UR6][R10.64] ;  /* 0x000000060a0a7981 */ /* 0x000ea8000c1e9900 */
[----:B------:R-:W2:Y:S04]  /*0a00*/  LDG.E R23, desc[UR6][R12.64+0x18] ;  /* 0x000018060c177981 */ /* 0x000ea8000c1e1900 */
[----:B------:R-:W2:Y:S01]  /*0a10*/  LDG.E.CONSTANT R8, desc[UR6][R8.64] ;  /* 0x0000000608087981 */ /* 0x000ea2000c1e9900 */
[----:B---3--:R-:W-:-:S04]  /*0a20*/  FFMA R21, -R21, R20, R24 ;  /* 0x0000001415157223 */ /* 0x008fc80000000118 */
[----:B----4-:R-:W-:Y:S01]  /*0a30*/  FFMA R21, -R18, R25, R21 ;  /* 0x0000001912157223 */ /* 0x010fe20000000115 */
[----:B------:R-:W-:-:S03]  /*0a40*/  IADD3 R5, PT, PT, R5, 0x8, RZ ;  /* 0x0000000805057810 */ /* 0x000fc60007ffe0ff */
[----:B--2---:R-:W-:-:S04]  /*0a50*/  FFMA R21, -R22, R27, R21 ;  /* 0x0000001b16157223 */ /* 0x004fc80000000115 */
[----:B------:R-:W-:-:S04]  /*0a60*/  FFMA R21, -R16, R29, R21 ;  /* 0x0000001d10157223 */ /* 0x000fc80000000115 */
[----:B------:R-:W-:-:S04]  /*0a70*/  FFMA R19, -R10, R19, R21 ;  /* 0x000000130a137223 */ /* 0x000fc80000000115 */
[----:B------:R-:W-:-:S04]  /*0a80*/  FFMA R19, -R14, R23, R19 ;  /* 0x000000170e137223 */ /* 0x000fc80000000113 */
[----:B------:R-:W-:-:S07]  /*0a90*/  FFMA R10, -R8, R26, R19 ;  /* 0x0000001a080a7223 */ /* 0x000fce0000000113 */
.L_x_544:
[----:B------:R-:W-:Y:S05]  /*0aa0*/  @!P1 BRA `(.L_x_541) ;  /* 0x0000000000d49947 */ /* 0x000fea0003800000 */
[----:B------:R-:W-:-:S04]  /*0ab0*/  LOP3.LUT R11, R0, 0xffff, RZ, 0xc0, !PT ;  /* 0x0000ffff000b7812 */ /* 0x000fc800078ec0ff */
[C---:B------:R-:W-:Y:S02]  /*0ac0*/  LOP3.LUT R8, R11.reuse, 0x7, RZ, 0xc0, !PT ;  /* 0x000000070b087812 */ /* 0x040fe400078ec0ff */
[----:B------:R-:W-:Y:S02]  /*0ad0*/  LOP3.LUT R11, R11, 0x3, RZ, 0xc0, !PT ;  /* 0x000000030b0b7812 */ /* 0x000fe400078ec0ff */
[----:B------:R-:W-:Y:S02]  /*0ae0*/  IADD3 R8, PT, PT, R8, -0x1, RZ ;  /* 0xffffffff08087810 */ /* 0x000fe40007ffe0ff */
[----:B------:R-:W-:Y:S02]  /*0af0*/  ISETP.NE.AND P1, PT, R11, RZ, PT ;  /* 0x000000ff0b00720c */ /* 0x000fe40003f25270 */
[----:B------:R-:W-:-:S13]  /*0b00*/  ISETP.GE.U32.AND P0, PT, R8, 0x3, PT ;  /* 0x000000030800780c */ /* 0x000fda0003f06070 */
[----:B------:R-:W-:Y:S05]  /*0b10*/  @!P0 BRA `(.L_x_545) ;  /* 0x0000000000608947 */ /* 0x000fea0003800000 */
[----:B------:R-:W0:Y:S01]  /*0b20*/  LDC.64 R14, c[0x0][0x380] ;  /* 0x0000e000ff0e7b82 */ /* 0x000e220000000a00 */
[----:B------:R-:W-:-:S04]  /*0b30*/  IMAD R17, R3, R6, R5 ;  /* 0x0000000603117224 */ /* 0x000fc800078e0205 */
[C---:B------:R-:W-:Y:S01]  /*0b40*/  VIADD R13, R17.reuse, 0x1 ;  /* 0x00000001110d7836 */ /* 0x040fe20000000000 */
[C---:B------:R-:W-:Y:S02]  /*0b50*/  IADD3 R23, PT, PT, R17.reuse, 0x2, RZ ;  /* 0x0000000211177810 */ /* 0x040fe40007ffe0ff */
[----:B------:R-:W1:Y:S01]  /*0b60*/  LDC.64 R8, c[0x0][0x390] ;  /* 0x0000e400ff087b82 */ /* 0x000e620000000a00 */
[C---:B------:R-:W-:Y:S01]  /*0b70*/  IADD3 R25, PT, PT, R17.reuse, 0x3, RZ ;  /* 0x0000000311197810 */ /* 0x040fe20007ffe0ff */
[----:B0-----:R-:W-:-:S04]  /*0b80*/  IMAD.WIDE.U32 R18, R17, 0x4, R14 ;  /* 0x0000000411127825 */ /* 0x001fc800078e000e */
[----:B------:R-:W-:Y:S02]  /*0b90*/  IMAD.WIDE.U32 R12, R13, 0x4, R14 ;  /* 0x000000040d0c7825 */ /* 0x000fe400078e000e */
[----:B------:R-:W2:Y:S02]  /*0ba0*/  LDG.E.CONSTANT R18, desc[UR6][R18.64] ;  /* 0x0000000612127981 */ /* 0x000ea4000c1e9900 */
[----:B-1----:R-:W-:Y:S02]  /*0bb0*/  IMAD.WIDE.U32 R8, R5, 0x4, R8 ;  /* 0x0000000405087825 */ /* 0x002fe400078e0008 */
[----:B------:R-:W3:Y:S02]  /*0bc0*/  LDG.E.CONSTANT R13, desc[UR6][R12.64] ;  /* 0x000000060c0d7981 */ /* 0x000ee4000c1e9900 */
[--C-:B------:R-:W-:Y:S02]  /*0bd0*/  IMAD.WIDE.U32 R16, R23, 0x4, R14.reuse ;  /* 0x0000000417107825 */ /* 0x100fe400078e000e */
[----:B------:R-:W2:Y:S02]  /*0be0*/  LDG.E R21, desc[UR6][R8.64] ;  /* 0x0000000608157981 */ /* 0x000ea4000c1e1900 */
[----:B------:R-:W-:-:S02]  /*0bf0*/  IMAD.WIDE.U32 R14, R25, 0x4, R14 ;  /* 0x00000004190e7825 */ /* 0x000fc400078e000e */
[----:B------:R-:W3:Y:S04]  /*0c00*/  LDG.E R23, desc[UR6][R8.64+0x4] ;  /* 0x0000040608177981 */ /* 0x000ee8000c1e1900 */
[----:B------:R-:W4:Y:S04]  /*0c10*/  LDG.E.CONSTANT R17, desc[UR6][R16.64] ;  /* 0x0000000610117981 */ /* 0x000f28000c1e9900 */
[----:B------:R-:W4:Y:S04]  /*0c20*/  LDG.E R25, desc[UR6][R8.64+0x8] ;  /* 0x0000080608197981 */ /* 0x000f28000c1e1900 */
[----:B------:R-:W4:Y:S04]  /*0c30*/  LDG.E.CONSTANT R15, desc[UR6][R14.64] ;  /* 0x000000060e0f7981 */ /* 0x000f28000c1e9900 */
[----:B------:R-:W4:Y:S01]  /*0c40*/  LDG.E R27, desc[UR6][R8.64+0xc] ;  /* 0x00000c06081b7981 */ /* 0x000f22000c1e1900 */
[----:B------:R-:W-:Y:S01]  /*0c50*/  IADD3 R5, PT, PT, R5, 0x4, RZ ;  /* 0x0000000405057810 */ /* 0x000fe20007ffe0ff */
[----:B--2--5:R-:W-:-:S04]  /*0c60*/  FFMA R18, R21, -R18, R10 ;  /* 0x8000001215127223 */ /* 0x024fc8000000000a */
[----:B---3--:R-:W-:-:S04]  /*0c70*/  FFMA R18, R23, -R13, R18 ;  /* 0x8000000d17127223 */ /* 0x008fc80000000012 */
[----:B----4-:R-:W-:-:S04]  /*0c80*/  FFMA R18, R25, -R17, R18 ;  /* 0x8000001119127223 */ /* 0x010fc80000000012 */
[----:B------:R-:W-:-:S07]  /*0c90*/  FFMA R10, R27, -R15, R18 ;  /* 0x8000000f1b0a7223 */ /* 0x000fce0000000012 */
.L_x_545:
[----:B------:R-:W-:Y:S05]  /*0ca0*/  @!P1 BRA `(.L_x_541) ;  /* 0x0000000000549947 */ /* 0x000fea0003800000 */
[----:B------:R-:W0:Y:S01]  /*0cb0*/  LDC.64 R8, c[0x0][0x380] ;  /* 0x0000e000ff087b82 */ /* 0x000e220000000a00 */
[----:B------:R-:W-:-:S07]  /*0cc0*/  IMAD R17, R3, R6, R5 ;  /* 0x0000000603117224 */ /* 0x000fce00078e0205 */
[----:B------:R-:W1:Y:S01]  /*0cd0*/  LDC.64 R12, c[0x0][0x390] ;  /* 0x0000e400ff0c7b82 */ /* 0x000e620000000a00 */
[----:B0-----:R-:W-:-:S06]  /*0ce0*/  IMAD.WIDE.U32 R14, R17, 0x4, R8 ;  /* 0x00000004110e7825 */ /* 0x001fcc00078e0008 */
[----:B------:R-:W2:Y:S01]  /*0cf0*/  LDG.E.CONSTANT R15, desc[UR6][R14.64] ;  /* 0x000000060e0f7981 */ /* 0x000ea2000c1e9900 */
[----:B-1----:R-:W-:-:S05]  /*0d00*/  IMAD.WIDE.U32 R12, R5, 0x4, R12 ;  /* 0x00000004050c7825 */ /* 0x002fca00078e000c */
[----:B------:R-:W2:Y:S01]  /*0d10*/  LDG.E R5, desc[UR6][R12.64] ;  /* 0x000000060c057981 */ /* 0x000ea2000c1e1900 */
[----:B------:R-:W-:Y:S01]  /*0d20*/  ISETP.NE.AND P0, PT, R11, 0x1, PT ;  /* 0x000000010b00780c */ /* 0x000fe20003f05270 */
[----:B--2--5:R-:W-:-:S12]  /*0d30*/  FFMA R10, -R15, R5, R10 ;  /* 0x000000050f0a7223 */ /* 0x024fd8000000010a */
[----:B------:R-:W-:Y:S05]  /*0d40*/  @!P0 BRA `(.L_x_541) ;  /* 0x00000000002c8947 */ /* 0x000fea0003800000 */
[----:B------:R-:W-:Y:S01]  /*0d50*/  ISETP.NE.AND P0, PT, R11, 0x2, PT ;  /* 0x000000020b00780c */ /* 0x000fe20003f05270 */
[----:B------:R-:W-:Y:S01]  /*0d60*/  VIADD R15, R17, 0x1 ;  /* 0x00000001110f7836 */ /* 0x000fe20000000000 */
[----:B------:R-:W2:Y:S03]  /*0d70*/  LDG.E R5, desc[UR6][R12.64+0x4] ;  /* 0x000004060c057981 */ /* 0x000ea6000c1e1900 */
[----:B------:R-:W-:-:S06]  /*0d80*/  IMAD.WIDE.U32 R14, R15, 0x4, R8 ;  /* 0x000000040f0e7825 */ /* 0x000fcc00078e0008 */
[----:B------:R-:W2:Y:S02]  /*0d90*/  LDG.E.CONSTANT R15, desc[UR6][R14.64] ;  /* 0x000000060e0f7981 */ /* 0x000ea4000c1e9900 */
[----:B------:R-:W-:-:S05]  /*0da0*/  @P0 IADD3 R11, PT, PT, R17, 0x2, RZ ;  /* 0x00000002110b0810 */ /* 0x000fca0007ffe0ff */
[----:B------:R-:W-:Y:S02]  /*0db0*/  @P0 IMAD.WIDE.U32 R8, R11, 0x4, R8 ;  /* 0x000000040b080825 */ /* 0x000fe400078e0008 */
[----:B------:R-:W3:Y:S04]  /*0dc0*/  @P0 LDG.E R11, desc[UR6][R12.64+0x8] ;  /* 0x000008060c0b0981 */ /* 0x000ee8000c1e1900 */
[----:B------:R-:W3:Y:S01]  /*0dd0*/  @P0 LDG.E.CONSTANT R9, desc[UR6][R8.64] ;  /* 0x0000000608090981 */ /* 0x000ee2000c1e9900 */
[----:B--2---:R-:W-:-:S04]  /*0de0*/  FFMA R10, -R15, R5, R10 ;  /* 0x000000050f0a7223 */ /* 0x004fc8000000010a */
[----:B---3--:R-:W-:-:S07]  /*0df0*/  @P0 FFMA R10, -R9, R11, R10 ;  /* 0x0000000b090a0223 */ /* 0x008fce000000010a */
.L_x_541:
[----:B------:R-:W0:Y:S01]  /*0e00*/  LDC.64 R8, c[0x0][0x380] ;  /* 0x0000e000ff087b82 */ /* 0x000e220000000a00 */
[----:B------:R-:W-:-:S04]  /*0e10*/  IMAD R5, R3, R6, R3 ;  /* 0x0000000603057224 */ /* 0x000fc800078e0203 */
[----:B0-----:R-:W-:-:S05]  /*0e20*/  IMAD.WIDE.U32 R8, R5, 0x4, R8 ;  /* 0x0000000405087825 */ /* 0x001fca00078e0008 */
[----:B------:R-:W2:Y:S02]  /*0e30*/  LDG.E.CONSTANT R13, desc[UR6][R8.64] ;  /* 0x00000006080d7981 */ /* 0x000ea4000c1e9900 */
[----:B--2---:R-:W0:Y:S08]  /*0e40*/  MUFU.RCP R5, R13 ;  /* 0x0000000d00057308 */ /* 0x004e300000001000 */
[----:B-----5:R-:W1:Y:S01]  /*0e50*/  FCHK P0, R10, R13 ;  /* 0x0000000d0a007302 */ /* 0x020e620000000000 */
        /* <DEDUP_REMOVED lines=8> */
[----:B------:R-:W-:Y:S05]  /*0ee0*/  CALL.REL.NOINC `($__internal_11_$__cuda_sm3x_div_rn_noftz_f32_slowpath) ;  /* 0x0000000000287944 */ /* 0x000fea0003c00000 */
[----:B------:R-:W-:-:S07]  /*0ef0*/  MOV R11, R5 ;  /* 0x00000005000b7202 */ /* 0x000fce0000000f00 */
.L_x_546:
[----:B------:R-:W0:Y:S01]  /*0f00*/  LDC.64 R8, c[0x0][0x390] ;  /* 0x0000e400ff087b82 */ /* 0x000e220000000a00 */
[----:B------:R-:W-:Y:S01]  /*0f10*/  ISETP.GT.U32.AND P0, PT, R7, 0x1, PT ;  /* 0x000000010700780c */ /* 0x000fe20003f04070 */
[----:B------:R-:W-:Y:S01]  /*0f20*/  UIADD3 UR4, UPT, UPT, UR4, 0x1, URZ ;  /* 0x0000000104047890 */ /* 0x000fe2000fffe0ff */
[----:B------:R-:W-:Y:S01]  /*0f30*/  VIADD R2, R2, 0x1 ;  /* 0x0000000102027836 */ /* 0x000fe20000000000 */
[----:B------:R-:W-:Y:S01]  /*0f40*/  IADD3 R0, PT, PT, R0, 0x1, RZ ;  /* 0x0000000100007810 */ /* 0x000fe20007ffe0ff */
[----:B0-----:R-:W-:-:S05]  /*0f50*/  IMAD.WIDE.U32 R4, R4, 0x4, R8 ;  /* 0x0000000404047825 */ /* 0x001fca00078e0008 */
[----:B------:R0:W-:Y:S04]  /*0f60*/  STG.E desc[UR6][R4.64], R11 ;  /* 0x0000000b04007986 */ /* 0x0001e8000c101906 */
[----:B------:R-:W-:Y:S05]  /*0f70*/  @P0 BRA `(.L_x_547) ;  /* 0xfffffff000540947 */ /* 0x000fea000383ffff */
[----:B------:R-:W-:Y:S05]  /*0f80*/  EXIT ;  /* 0x000000000000794d */ /* 0x000fea0003800000 */
        .weak           $__internal_11_$__cuda_sm3x_div_rn_noftz_f32_slowpath
        .type           $__internal_11_$__cuda_sm3x_div_rn_noftz_f32_slowpath,@function
        .size           $__internal_11_$__cuda_sm3x_div_rn_noftz_f32_slowpath,(.L_x_625 - $__internal_11_$__cuda_sm3x_div_rn_noftz_f32_slowpath)
$__internal_11_$__cuda_sm3x_div_rn_noftz_f32_slowpath:
[--C-:B------:R-:W-:Y:S01]  /*0f90*/  SHF.R.U32.HI R10, RZ, 0x17, R13.reuse ;  /* 0x00000017ff0a7819 */ /* 0x100fe2000001160d */
[----:B------:R-:W-:Y:S01]  /*0fa0*/  IMAD.MOV.U32 R11, RZ, RZ, R13 ;  /* 0x000000ffff0b7224 */ /* 0x000fe200078e000d */
        /* <DEDUP_REMOVED lines=10> */
[----:B------:R-:W-:Y:S02]  /*1050*/  FSETP.GTU.FTZ.AND P1, PT, |R13|, +INF , PT ;  /* 0x7f8000000d00780b */ /* 0x000fe40003f3c200 */
[----:B------:R-:W-:Y:S02]  /*1060*/  MOV R5, R13 ;  /* 0x0000000d00057202 */ /* 0x000fe40000000f00 */
        /* <DEDUP_REMOVED lines=17> */
[----:B------:R-:W-:Y:S02]  /*1180*/  @!P0 IMAD.MOV.U32 R9, RZ, RZ, -0x40 ;  /* 0xffffffc0ff098424 */ /* 0x000fe400078e00ff */
[----:B------:R-:W-:Y:S01]  /*1190*/  @!P0 FFMA R6, R6, 1.84467440737095516160e+19, RZ ;  /* 0x5f80000006068823 */ /* 0x000fe200000000ff */
[----:B------:R-:W-:Y:S02]  /*11a0*/  @!P1 FFMA R11, R5, 1.84467440737095516160e+19, RZ ;  /* 0x5f800000050b9823 */ /* 0x000fe400000000ff */
[----:B------:R-:W-:-:S07]  /*11b0*/  @!P1 IADD3 R9, PT, PT, R9, 0x40, RZ ;  /* 0x0000004009099810 */ /* 0x000fce0007ffe0ff */
.L_x_548:
[----:B------:R-:W-:-:S04]  /*11c0*/  LEA R12, R10, 0xc0800000, 0x17 ;  /* 0xc08000000a0c7811 */ /* 0x000fc800078eb8ff */
[----:B------:R-:W-:Y:S02]  /*11d0*/  IADD3 R12, PT, PT, -R12, R11, RZ ;  /* 0x0000000b0c0c7210 */ /* 0x000fe40007ffe1ff */
[----:B------:R-:W-:Y:S02]  /*11e0*/  IADD3 R11, PT, PT, R15, -0x7f, RZ ;  /* 0xffffff810f0b7810 */ /* 0x000fe40007ffe0ff */
[----:B------:R-:W0:Y:S01]  /*11f0*/  MUFU.RCP R13, R12 ;  /* 0x0000000c000d7308 */ /* 0x000e220000001000 */
[----:B------:R-:W-:Y:S01]  /*1200*/  FADD.FTZ R14, -R12, -RZ ;  /* 0x800000ff0c0e7221 */ /* 0x000fe20000010100 */
[C---:B------:R-:W-:Y:S01]  /*1210*/  IADD3 R10, PT, PT, R11.reuse, 0x7f, -R10 ;  /* 0x0000007f0b0a7810 */ /* 0x040fe20007ffe80a */
[----:B------:R-:W-:-:S04]  /*1220*/  IMAD R5, R11, -0x800000, R6 ;  /* 0xff8000000b057824 */ /* 0x000fc800078e0206 */
[----:B------:R-:W-:Y:S02]  /*1230*/  IMAD.IADD R10, R10, 0x1, R9 ;  /* 0x000000010a0a7824 */ /* 0x000fe400078e0209 */
        /* <DEDUP_REMOVED lines=21> */
[C---:B------:R-:W-:Y:S01]  /*1390*/  IADD3 R11, PT, PT, R12.reuse, 0x20, RZ ;  /* 0x000000200c0b7810 */ /* 0x040fe20007ffe0ff */
[CCC-:B------:R-:W-:Y:S01]  /*13a0*/  FFMA.RM R9, R15.reuse, R13.reuse, R16.reuse ;  /* 0x0000000d0f097223 */ /* 0x1c0fe20000004010 */
[----:B------:R-:W-:Y:S02]  /*13b0*/  ISETP.NE.AND P2, PT, R12, RZ, PT ;  /* 0x000000ff0c00720c */ /* 0x000fe40003f45270 */
[----:B------:R-:W-:Y:S01]  /*13c0*/  LOP3.LUT R10, R6, 0x7fffff, RZ, 0xc0, !PT ;  /* 0x007fffff060a7812 */ /* 0x000fe200078ec0ff */
[----:B------:R-:W-:Y:S01]  /*13d0*/  FFMA.RP R6, R15, R13, R16 ;  /* 0x0000000d0f067223 */ /* 0x000fe20000008010 */
[----:B------:R-:W-:Y:S01]  /*13e0*/  ISETP.NE.AND P1, PT, R12, RZ, PT ;  /* 0x000000ff0c00720c */ /* 0x000fe20003f25270 */
[----:B------:R-:W-:Y:S01]  /*13f0*/  IMAD.MOV R12, RZ, RZ, -R12 ;  /* 0x000000ffff0c7224 */ /* 0x000fe200078e0a0c */
[----:B------:R-:W-:Y:S02]  /*1400*/  LOP3.LUT R10, R10, 0x800000, RZ, 0xfc, !PT ;  /* 0x008000000a0a7812 */ /* 0x000fe400078efcff */
[----:B------:R-:W-:-:S02]  /*1410*/  FSETP.NEU.FTZ.AND P0, PT, R6, R9, PT ;  /* 0x000000090600720b */ /* 0x000fc40003f1d000 */
[----:B------:R-:W-:Y:S02]  /*1420*/  SHF.L.U32 R11, R10, R11, RZ ;  /* 0x0000000b0a0b7219 */ /* 0x000fe400000006ff */
[----:B------:R-:W-:Y:S02]  /*1430*/  SEL R9, R12, RZ, P2 ;  /* 0x000000ff0c097207 */ /* 0x000fe40001000000 */
[----:B------:R-:W-:Y:S02]  /*1440*/  ISETP.NE.AND P1, PT, R11, RZ, P1 ;  /* 0x000000ff0b00720c */ /* 0x000fe40000f25270 */
[----:B------:R-:W-:Y:S02]  /*1450*/  SHF.R.U32.HI R9, RZ, R9, R10 ;  /* 0x00000009ff097219 */ /* 0x000fe4000001160a */
[----:B------:R-:W-:Y:S02]  /*1460*/  PLOP3.LUT P0, PT, P0, P1, PT, 0xf8, 0x8f ;  /* 0x00000000008f781c */ /* 0x000fe40000703f70 */
[----:B------:R-:W-:-:S02]  /*1470*/  SHF.R.U32.HI R11, RZ, 0x1, R9 ;  /* 0x00000001ff0b7819 */ /* 0x000fc40000011609 */
[----:B------:R-:W-:-:S04]  /*1480*/  SEL R6, RZ, 0x1, !P0 ;  /* 0x00000001ff067807 */ /* 0x000fc80004000000 */
[----:B------:R-:W-:-:S04]  /*1490*/  LOP3.LUT R6, R6, 0x1, R11, 0xf8, !PT ;  /* 0x0000000106067812 */ /* 0x000fc800078ef80b */
[----:B------:R-:W-:-:S04]  /*14a0*/  LOP3.LUT R6, R6, R9, RZ, 0xc0, !PT ;  /* 0x0000000906067212 */ /* 0x000fc800078ec0ff */
[----:B------:R-:W-:-:S04]  /*14b0*/  IADD3 R6, PT, PT, R11, R6, RZ ;  /* 0x000000060b067210 */ /* 0x000fc80007ffe0ff */
[----:B------:R-:W-:Y:S01]  /*14c0*/  LOP3.LUT R5, R6, R5, RZ, 0xfc, !PT ;  /* 0x0000000506057212 */ /* 0x000fe200078efcff */
[----:B------:R-:W-:Y:S06]  /*14d0*/  BRA `(.L_x_555) ;  /* 0x0000000000347947 */ /* 0x000fec0003800000 */
.L_x_554:
[----:B------:R-:W-:-:S04]  /*14e0*/  LOP3.LUT R5, R5, 0x80000000, RZ, 0xc0, !PT ;  /* 0x8000000005057812 */ /* 0x000fc800078ec0ff */
[----:B------:R-:W-:Y:S01]  /*14f0*/  LOP3.LUT R5, R5, 0x7f800000, RZ, 0xfc, !PT ;  /* 0x7f80000005057812 */ /* 0x000fe200078efcff */
[----:B------:R-:W-:Y:S06]  /*1500*/  BRA `(.L_x_555) ;  /* 0x0000000000287947 */ /* 0x000fec0003800000 */
.L_x_553:
[----:B------:R-:W-:Y:S01]  /*1510*/  LEA R5, R10, R5, 0x17 ;  /* 0x000000050a057211 */ /* 0x000fe200078eb8ff */
[----:B------:R-:W-:Y:S06]  /*1520*/  BRA `(.L_x_555) ;  /* 0x0000000000207947 */ /* 0x000fec0003800000 */
.L_x_552:
[----:B------:R-:W-:-:S04]  /*1530*/  LOP3.LUT R5, R11, 0x80000000, R6, 0x48, !PT ;  /* 0x800000000b057812 */ /* 0x000fc800078e4806 */
[----:B------:R-:W-:Y:S01]  /*1540*/  LOP3.LUT R5, R5, 0x7f800000, RZ, 0xfc, !PT ;  /* 0x7f80000005057812 */ /* 0x000fe200078efcff */
[----:B------:R-:W-:Y:S06]  /*1550*/  BRA `(.L_x_555) ;  /* 0x0000000000147947 */ /* 0x000fec0003800000 */
.L_x_551:
[----:B------:R-:W-:Y:S01]  /*1560*/  LOP3.LUT R5, R11, 0x80000000, R6, 0x48, !PT ;  /* 0x800000000b057812 */ /* 0x000fe200078e4806 */
[----:B------:R-:W-:Y:S06]  /*1570*/  BRA `(.L_x_555) ;  /* 0x00000000000c7947 */ /* 0x000fec0003800000 */
.L_x_550:
[----:B------:R-:W0:Y:S01]  /*1580*/  MUFU.RSQ R5, -QNAN ;  /* 0xffc0000000057908 */ /* 0x000e220000001400 */
[----:B------:R-:W-:Y:S05]  /*1590*/  BRA `(.L_x_555) ;  /* 0x0000000000047947 */ /* 0x000fea0003800000 */
.L_x_549:
[----:B------:R-:W-:-:S07]  /*15a0*/  FADD.FTZ R5, R6, R5 ;  /* 0x0000000506057221 */ /* 0x000fce0000010000 */
.L_x_555:
[----:B------:R-:W-:-:S04]  /*15b0*/  HFMA2 R9, -RZ, RZ, 0, 0 ;  /* 0x00000000ff097431 */ /* 0x000fc800000001ff */
[----:B0-----:R-:W-:Y:S05]  /*15c0*/  RET.REL.NODEC R8 `(backward_sub_f32) ;  /* 0xffffffe8088c7950 */ /* 0x001fea0003c3ffff */
.L_x_556:
        /* <DEDUP_REMOVED lines=11> */
.L_x_625:


//--------------------- .text.forward_sub_f64     --------------------------
	.section	.text.forward_sub_f64,"ax",@progbits
	.align	128
        .global         forward_sub_f64
        .type           forward_sub_f64,@function
        .size           forward_sub_f64,(.L_x_626 - forward_sub_f64)
        .other          forward_sub_f64,@"STO_CUDA_ENTRY STV_DEFAULT"
forward_sub_f64:
.text.forward_sub_f64:
[----:B------:R-:W-:Y:S01]  /*0000*/  LDC R1, c[0x0][0x37c] ;  /* 0x0000df00ff017b82 */ /* 0x000fe20000000800 */
[----:B------:R-:W0:Y:S07]  /*0010*/  S2R R0, SR_TID.X ;  /* 0x0000000000007919 */ /* 0x000e2e0000002100 */
[----:B------:R-:W0:Y:S01]  /*0020*/  S2UR UR4, SR_CTAID.X ;  /* 0x00000000000479c3 */ /* 0x000e220000002500 */
[----:B------:R-:W1:Y:S01]  /*0030*/  LDCU UR5, c[0x0][0x398] ;  /* 0x00007300ff0577ac */ /* 0x000e620008000800 */
[----:B0-----:R-:W-:-:S04]  /*0040*/  LOP3.LUT P0, RZ, R0, UR4, RZ, 0xfc, !PT ;  /* 0x0000000400ff7c12 */ /* 0x001fc8000f80fcff */
[----:B-1----:R-:W-:-:S13]  /*0050*/  ISETP.EQ.OR P0, PT, RZ, UR5, P0 ;  /* 0x00000005ff007c0c */ /* 0x002fda0008702670 */
[----:B------:R-:W-:Y:S05]  /*0060*/  @P0 EXIT ;  /* 0x000000000000094d */ /* 0x000fea0003800000 */
[----:B------:R-:W0:Y:S01]  /*0070*/  LDCU UR6, c[0x0][0x39c] ;  /* 0x00007380ff0677ac */ /* 0x000e220008000800 */
[----:B------:R-:W1:Y:S01]  /*0080*/  LDCU.64 UR4, c[0x0][0x358] ;  /* 0x00006b00ff0477ac */ /* 0x000e620008000a00 */
[----:B0-----:R-:W-:-:S09]  /*0090*/  UISETP.NE.AND UP0, UPT, UR6, URZ, UPT ;  /* 0x000000ff0600728c */ /* 0x001fd2000bf05270 */
[----:B-1----:R-:W-:Y:S05]  /*00a0*/  BRA.U !UP0, `(.L_x_557) ;  /* 0x0000000d08687547 */ /* 0x002fea000b800000 */
[----:B------:R-:W-:Y:S01]  /*00b0*/  HFMA2 R0, -RZ, RZ, 0, 0 ;  /* 0x00000000ff007431 */ /* 0x000fe200000001ff */
[----:B------:R-:W-:Y:S02]  /*00c0*/  PRMT R2, RZ, 0x7610, R2 ;  /* 0x00007610ff027816 */ /* 0x000fe40000000002 */
[----:B------:R-:W-:-:S07]  /*00d0*/  PRMT R3, RZ, 0x7610, R3 ;  /* 0x00007610ff037816 */ /* 0x000fce0000000003 */
.L_x_563:
[----:B------:R-:W0:Y:S02]  /*00e0*/  LDC.64 R16, c[0x0][0x388] ;  /* 0x0000e200ff107b82 */ /* 0x000e240000000a00 */
[----:B0-----:R-:W-:-:S06]  /*00f0*/  IMAD.WIDE.U32 R16, R0, 0x8, R16 ;  /* 0x0000000800107825 */ /* 0x001fcc00078e0010 */
[----:B------:R-:W5:Y:S01]  /*0100*/  LDG.E.64.CONSTANT R16, desc[UR4][R16.64] ;  /* 0x0000000410107981 */ /* 0x000f62000c1e9b00 */
[----:B------:R-:W-:-:S13]  /*0110*/  ISETP.NE.AND P0, PT, R0, RZ, PT ;  /* 0x000000ff0000720c */ /* 0x000fda0003f05270 */
[----:B------:R-:W-:Y:S05]  /*0120*/  @!P0 BRA `(.L_x_558) ;  /* 0x0000000c00208947 */ /* 0x000fea0003800000 */
[C---:B------:R-:W-:Y:S01]  /*0130*/  ISETP.GE.U32.AND P1, PT, R0.reuse, 0x10, PT ;  /* 0x000000100000780c */ /* 0x040fe20003f26070 */
[----:B------:R-:W-:Y:S01]  /*0140*/  IMAD.MOV.U32 R5, RZ, RZ, RZ ;  /* 0x000000ffff057224 */ /* 0x000fe200078e00ff */
[----:B------:R-:W-:-:S11]  /*0150*/  LOP3.LUT P0, RZ, R0, 0xf, RZ, 0xc0, !PT ;  /* 0x0000000f00ff7812 */ /* 0x000fd6000780c0ff */
[----:B------:R-:W-:Y:S05]  /*0160*/  @!P1 BRA `(.L_x_559) ;  /* 0x0000000400649947 */ /* 0x000fea0003800000 */
[----:B------:R-:W-:Y:S01]  /*0170*/  LOP3.LUT R5, R0, 0xfffffff0, RZ, 0xc0, !PT ;  /* 0xfffffff000057812 */ /* 0x000fe200078ec0ff */
[----:B------:R-:W0:Y:S01]  /*0180*/  LDCU UR6, c[0x0][0x398] ;  /* 0x00007300ff0677ac */ /* 0x000e220008000800 */
[----:B------:R-:W-:-:S07]  /*0190*/  MOV R4, RZ ;  /* 0x000000ff00047202 */ /* 0x000fce0000000f00 */
.L_x_560:
[----:B------:R-:W1:Y:S01]  /*01a0*/  LDC.64 R8, c[0x0][0x380] ;  /* 0x0000e000ff087b82 */ /* 0x000e620000000a00 */
[----:B0-----:R-:W-:-:S07]  /*01b0*/  IMAD R25, R0, UR6, R4 ;  /* 0x0000000600197c24 */ /* 0x001fce000f8e0204 */
[----:B------:R-:W0:Y:S01]  /*01c0*/  LDC.64 R6, c[0x0][0x390] ;  /* 0x0000e400ff067b82 */ /* 0x000e220000000a00 */
[C---:B------:R-:W-:Y:S02]  /*01d0*/  VIADD R13, R25.reuse, 0x1 ;  /* 0x00000001190d7836 */ /* 0x040fe40000000000 */
[----:B-1----:R-:W-:-:S06]  /*01e0*/  IMAD.WIDE.U32 R14, R25, 0x8, R8 ;  /* 0x00000008190e7825 */ /* 0x002fcc00078e0008 */
[----:B------:R-:W2:Y:S01]  /*01f0*/  LDG.E.64.CONSTANT R14, desc[UR4][R14.64] ;  /* 0x000000040e0e7981 */ /* 0x000ea2000c1e9b00 */
[----:B0-----:R-:W-:-:S05]  /*0200*/  IMAD.WIDE.U32 R6, R4, 0x8, R6 ;  /* 0x0000000804067825 */ /* 0x001fca00078e0006 */
[----:B------:R-:W2:Y:S01]  /*0210*/  LDG.E.64 R22, desc[UR4][R6.64] ;  /* 0x0000000406167981 */ /* 0x000ea2000c1e1b00 */
[--C-:B------:R-:W-:Y:S01]  /*0220*/  IMAD.WIDE.U32 R12, R13, 0x8, R8.reuse ;  /* 0x000000080d0c7825 */ /* 0x100fe200078e0008 */
[----:B------:R-:W-:Y:S02]  /*0230*/  IADD3 R11, PT, PT, R25, 0x2, RZ ;  /* 0x00000002190b7810 */ /* 0x000fe40007ffe0ff */
[----:B------:R-:W3:Y:S04]  /*0240*/  LDG.E.64 R20, desc[UR4][R6.64+0x8] ;  /* 0x0000080406147981 */ /* 0x000ee8000c1e1b00 */
[----:B------:R-:W3:Y:S01]  /*0250*/  LDG.E.64.CONSTANT R12, desc[UR4][R12.64] ;  /* 0x000000040c0c7981 */ /* 0x000ee2000c1e9b00 */
[----:B------:R-:W-:-:S03]  /*0260*/  IMAD.WIDE.U32 R10, R11, 0x8, R8 ;  /* 0x000000080b0a7825 */ /* 0x000fc600078e0008 */
[----:B------:R-:W4:Y:S04]  /*0270*/  LDG.E.64 R18, desc[UR4][R6.64+0x10] ;  /* 0x0000100406127981 */ /* 0x000f28000c1e1b00 */
[----:B------:R-:W4:Y:S01]  /*0280*/  LDG.E.64.CONSTANT R10, desc[UR4][R10.64] ;  /* 0x000000040a0a7981 */ /* 0x000f22000c1e9b00 */
[----:B------:R-:W-:Y:S01]  /*0290*/  VIADD R27, R25, 0x3 ;  /* 0x00000003191b7836 */ /* 0x000fe20000000000 */
[----:B--2--5:R-:W-:-:S03]  /*02a0*/  DFMA R22, -R14, R22, R16 ;  /* 0x000000160e16722b */ /* 0x024fc60000000110 */
[----:B------:R-:W-:Y:S01]  /*02b0*/  IMAD.WIDE.U32 R14, R27, 0x8, R8 ;  /* 0x000000081b0e7825 */ /* 0x000fe200078e0008 */
[----:B------:R-:W2:Y:S01]  /*02c0*/  LDG.E.64 R16, desc[UR4][R6.64+0x18] ;  /* 0x0000180406107981 */ /* 0x000ea2000c1e1b00 */
[----:B------:R-:W-:-:S04]  /*02d0*/  IADD3 R27, PT, PT, R25, 0x4, RZ ;  /* 0x00000004191b7810 */ /* 0x000fc80007ffe0ff */
[----:B------:R-:W2:Y:S01]  /*02e0*/  LDG.E.64.CONSTANT R14, desc[UR4][R14.64] ;  /* 0x000000040e0e7981 */ /* 0x000ea2000c1e9b00 */
[----:B---3--:R-:W-:Y:S01]  /*02f0*/  DFMA R20, -R12, R20, R22 ;  /* 0x000000140c14722b */ /* 0x008fe20000000116 */
[--C-:B------:R-:W-:Y:S02]  /*0300*/  IMAD.WIDE.U32 R12, R27, 0x8, R8.reuse ;  /* 0x000000081b0c7825 */ /* 0x100fe400078e0008 */
[----:B------:R-:W3:Y:S02]  /*0310*/  LDG.E.64 R22, desc[UR4][R6.64+0x20] ;  /* 0x0000200406167981 */ /* 0x000ee4000c1e1b00 */
[----:B------:R-:W-:Y:S02]  /*0320*/  VIADD R27, R25, 0x5 ;  /* 0x00000005191b7836 */ /* 0x000fe40000000000 */
[----:B------:R-:W3:Y:S01]  /*0330*/  LDG.E.64.CONSTANT R12, desc[UR4][R12.64] ;  /* 0x000000040c0c7981 */ /* 0x000ee2000c1e9b00 */
[----:B----4-:R-:W-:Y:S01]  /*0340*/  DFMA R18, -R10, R18, R20 ;  /* 0x000000120a12722b */ /* 0x010fe20000000114 */
[----:B------:R-:W-:-:S02]  /*0350*/  IMAD.WIDE.U32 R10, R27, 0x8, R8 ;  /* 0x000000081b0a7825 */ /* 0x000fc400078e0008 */
[----:B------:R-:W4:Y:S04]  /*0360*/  LDG.E.64 R20, desc[UR4][R6.64+0x28] ;  /* 0x0000280406147981 */ /* 0x000f28000c1e1b00 */
[----:B------:R-:W4:Y:S01]  /*0370*/  LDG.E.64.CONSTANT R10, desc[UR4][R10.64] ;  /* 0x000000040a0a7981 */ /* 0x000f22000c1e9b00 */
[----:B------:R-:W-:Y:S01]  /*0380*/  IADD3 R27, PT, PT, R25, 0x6, RZ ;  /* 0x00000006191b7810 */ /* 0x000fe20007ffe0ff */
[----:B--2---:R-:W-:-:S04]  /*0390*/  DFMA R14, -R14, R16, R18 ;  /* 0x000000100e0e722b */ /* 0x004fc80000000112 */
[--C-:B------:R-:W-:Y:S01]  /*03a0*/  IMAD.WIDE.U32 R18, R27, 0x8, R8.reuse ;  /* 0x000000081b127825 */ /* 0x100fe200078e0008 */
[----:B------:R-:W2:Y:S03]  /*03b0*/  LDG.E.64 R16, desc[UR4][R6.64+0x30] ;  /* 0x0000300406107981 */ /* 0x000ea6000c1e1b00 */
[----:B------:R-:W-:Y:S02]  /*03c0*/  VIADD R27, R25, 0x7 ;  /* 0x00000007191b7836 */ /* 0x000fe40000000000 */
[----:B------:R-:W2:Y:S01]  /*03d0*/  LDG.E.64.CONSTANT R18, desc[UR4][R18.64] ;  /* 0x0000000412127981 */ /* 0x000ea2000c1e9b00 */
[----:B---3--:R-:W-:Y:S01]  /*03e0*/  DFMA R22, -R12, R22, R14 ;  /* 0x000000160c16722b */ /* 0x008fe2000000010e */
[--C-:B------:R-:W-:Y:S01]  /*03f0*/  IMAD.WIDE.U32 R14, R27, 0x8, R8.reuse ;  /* 0x000000081b0e7825 */ /* 0x100fe200078e0008 */
[----:B------:R-:W-:Y:S01]  /*0400*/  IADD3 R27, PT, PT, R25, 0x8, RZ ;  /* 0x00000008191b7810 */ /* 0x000fe20007ffe0ff */
[----:B------:R-:W3:Y:S04]  /*0410*/  LDG.E.64 R12, desc[UR4][R6.64+0x38] ;  /* 0x00003804060c7981 */ /* 0x000ee8000c1e1b00 */
[----:B------:R-:W3:Y:S01]  /*0420*/  LDG.E.64.CONSTANT R14, desc[UR4][R14.64] ;  /* 0x000000040e0e7981 */ /* 0x000ee2000c1e9b00 */
[----:B----4-:R-:W-:Y:S01]  /*0430*/  DFMA R20, -R10, R20, R22 ;  /* 0x000000140a14722b */ /* 0x010fe20000000116 */
[----:B------:R-:W-:-:S02]  /*0440*/  IMAD.WIDE.U32 R22, R27, 0x8, R8 ;  /* 0x000000081b167825 */ /* 0x000fc400078e0008 */
[----:B------:R-:W4:Y:S04]  /*0450*/  LDG.E.64 R10, desc[UR4][R6.64+0x40] ;  /* 0x00004004060a7981 */ /* 0x000f28000c1e1b00 */
[----:B------:R-:W4:Y:S01]  /*0460*/  LDG.E.64.CONSTANT R22, desc[UR4][R22.64] ;  /* 0x0000000416167981 */ /* 0x000f22000c1e9b00 */
[----:B------:R-:W-:Y:S01]  /*0470*/  VIADD R27, R25, 0x9 ;  /* 0x00000009191b7836 */ /* 0x000fe20000000000 */
[----:B--2---:R-:W-:-:S03]  /*0480*/  DFMA R16, -R18, R16, R20 ;  /* 0x000000101210722b */ /* 0x004fc60000000114 */
[--C-:B------:R-:W-:Y:S01]  /*0490*/  IMAD.WIDE.U32 R20, R27, 0x8, R8.reuse ;  /* 0x000000081b147825 */ /* 0x100fe200078e0008 */
[----:B------:R-:W-:Y:S01]  /*04a0*/  IADD3 R27, PT, PT, R25, 0xa, RZ ;  /* 0x0000000a191b7810 */ /* 0x000fe20007ffe0ff */
[----:B------:R-:W2:Y:S04]  /*04b0*/  LDG.E.64 R18, desc[UR4][R6.64+0x48] ;  /* 0x0000480406127981 */ /* 0x000ea8000c1e1b00 */
[----:B------:R-:W2:Y:S01]  /*04c0*/  LDG.E.64.CONSTANT R20, desc[UR4][R20.64] ;  /* 0x0000000414147981 */ /* 0x000ea2000c1e9b00 */
[----:B---3--:R-:W-:Y:S01]  /*04d0*/  DFMA R12, -R14, R12, R16 ;  /* 0x0000000c0e0c722b */ /* 0x008fe20000000110 */
[----:B------:R-:W-:Y:S02]  /*04e0*/  IMAD.WIDE.U32 R16, R27, 0x8, R8 ;  /* 0x000000081b107825 */ /* 0x000fe400078e0008 */
[----:B------:R-:W3:Y:S02]  /*04f0*/  LDG.E.64 R14, desc[UR4][R6.64+0x50] ;  /* 0x00005004060e7981 */ /* 0x000ee4000c1e1b00 */
[----:B------:R-:W-:-:S02]  /*0500*/  VIADD R27, R25, 0xb ;  /* 0x0000000b191b7836 */ /* 0x000fc40000000000 */
[----:B------:R-:W3:Y:S01]  /*0510*/  LDG.E.64.CONSTANT R16, desc[UR4][R16.64] ;  /* 0x0000000410107981 */ /* 0x000ee2000c1e9b00 */
[----:B----4-:R-:W-:Y:S01]  /*0520*/  DFMA R22, -R22, R10, R12 ;  /* 0x0000000a1616722b */ /* 0x010fe2000000010c */
[----:B------:R-:W-:Y:S02]  /*0530*/  IMAD.WIDE.U32 R12, R27, 0x8, R8 ;  /* 0x000000081b0c7825 */ /* 0x000fe400078e0008 */
[----:B------:R-:W4:Y:S04]  /*0540*/  LDG.E.64 R10, desc[UR4][R6.64+0x58] ;  /* 0x00005804060a7981 */ /* 0x000f28000c1e1b00 */
[----:B------:R-:W4:Y:S01]  /*0550*/  LDG.E.64.CONSTANT R12, desc[UR4][R12.64] ;  /* 0x000000040c0c7981 */ /* 0x000f22000c1e9b00 */
[C---:B------:R-:W-:Y:S01]  /*0560*/  IADD3 R27, PT, PT, R25.reuse, 0xe, RZ ;  /* 0x0000000e191b7810 */ /* 0x040fe20007ffe0ff */
[----:B--2---:R-:W-:Y:S01]  /*0570*/  DFMA R20, -R20, R18, R22 ;  /* 0x000000121414722b */ /* 0x004fe20000000116 */
[C---:B------:R-:W-:Y:S01]  /*0580*/  IADD3 R19, PT, PT, R25.reuse, 0xc, RZ ;  /* 0x0000000c19137810 */ /* 0x040fe20007ffe0ff */
[----:B------:R-:W-:-:S04]  /*0590*/  VIADD R23, R25, 0xd ;  /* 0x0000000d19177836 */ /* 0x000fc80000000000 */
[--C-:B------:R-:W-:Y:S02]  /*05a0*/  IMAD.WIDE.U32 R18, R19, 0x8, R8.reuse ;  /* 0x0000000813127825 */ /* 0x100fe400078e0008 */
[----:B---3--:R-:W-:Y:S01]  /*05b0*/  DFMA R14, -R16, R14, R20 ;  /* 0x0000000e100e722b */ /* 0x008fe20000000114 */
[----:B------:R-:W2:Y:S01]  /*05c0*/  LDG.E.64 R16, desc[UR4][R6.64+0x60] ;  /* 0x0000600406107981 */ /* 0x000ea2000c1e1b00 */
[----:B------:R-:W-:-:S03]  /*05d0*/  IMAD.WIDE.U32 R20, R23, 0x8, R8 ;  /* 0x0000000817147825 */ /* 0x000fc600078e0008 */
[----:B------:R-:W2:Y:S03]  /*05e0*/  LDG.E.64.CONSTANT R18, desc[UR4][R18.64] ;  /* 0x0000000412127981 */ /* 0x000ea6000c1e9b00 */
[----:B----4-:R-:W-:Y:S01]  /*05f0*/  DFMA R10, -R12, R10, R14 ;  /* 0x0000000a0c0a722b */ /* 0x010fe2000000010e */
[----:B------:R-:W3:Y:S01]  /*0600*/  LDG.E.64.CONSTANT R20, desc[UR4][R20.64] ;  /* 0x0000000414147981 */ /* 0x000ee2000c1e9b00 */
[----:B------:R-:W-:-:S03]  /*0610*/  IMAD.WIDE.U32 R12, R27, 0x8, R8 ;  /* 0x000000081b0c7825 */ /* 0x000fc600078e0008 */
[----:B------:R-:W3:Y:S01]  /*0620*/  LDG.E.64 R22, desc[UR4][R6.64+0x68] ;  /* 0x0000680406167981 */ /* 0x000ee2000c1e1b00 */
[----:B------:R-:W-:-:S03]  /*0630*/  VIADD R25, R25, 0xf ;  /* 0x0000000f19197836 */ /* 0x000fc60000000000 */
[----:B------:R-:W4:Y:S01]  /*0640*/  LDG.E.64 R14, desc[UR4][R6.64+0x70] ;  /* 0x00007004060e7981 */ /* 0x000f22000c1e1b00 */
[----:B------:R-:W-:-:S03]  /*0650*/  IMAD.WIDE.U32 R8, R25, 0x8, R8 ;  /* 0x0000000819087825 */ /* 0x000fc600078e0008 */
[----:B------:R-:W4:Y:S04]  /*0660*/  LDG.E.64.CONSTANT R12, desc[UR4][R12.64] ;  /* 0x000000040c0c7981 */ /* 0x000f28000c1e9b00 */
[----:B------:R-:W4:Y:S04]  /*0670*/  LDG.E.64 R24, desc[UR4][R6.64+0x78] ;  /* 0x0000780406187981 */ /* 0x000f28000c1e1b00 */
[----:B------:R-:W4:Y:S01]  /*0680*/  LDG.E.64.CONSTANT R8, desc[UR4][R8.64] ;  /* 0x0000000408087981 */ /* 0x000f22000c1e9b00 */
[----:B------:R-:W-:-:S04]  /*0690*/  IADD3 R4, PT, PT, R4, 0x10, RZ ;  /* 0x0000001004047810 */ /* 0x000fc80007ffe0ff */
[----:B------:R-:W-:Y:S01]  /*06a0*/  ISETP.NE.AND P1, PT, R4, R5, PT ;  /* 0x000000050400720c */ /* 0x000fe20003f25270 */
[----:B--2---:R-:W-:-:S08]  /*06b0*/  DFMA R10, -R18, R16, R10 ;  /* 0x00000010120a722b */ /* 0x004fd0000000010a */
[----:B---3--:R-:W-:-:S08]  /*06c0*/  DFMA R10, -R20, R22, R10 ;  /* 0x00000016140a722b */ /* 0x008fd0000000010a */
[----:B----4-:R-:W-:-:S08]  /*06d0*/  DFMA R10, -R12, R14, R10 ;  /* 0x0000000e0c0a722b */ /* 0x010fd0000000010a */
[----:B------:R-:W-:Y:S01]  /*06e0*/  DFMA R16, -R8, R24, R10 ;  /* 0x000000180810722b */ /* 0x000fe2000000010a */
[----:B------:R-:W-:Y:S10]  /*06f0*/  @P1 BRA `(.L_x_560) ;  /* 0xfffffff800a81947 */ /* 0x000ff4000383ffff */
.L_x_559:
[----:B------:R-:W-:Y:S05]  /*0700*/  @!P0 BRA `(.L_x_558) ;  /* 0x0000000400a88947 */ /* 0x000fea0003800000 */
[----:B------:R-:W-:-:S04]  /*0710*/  LOP3.LUT R6, R3, 0xf, RZ, 0xc0, !PT ;  /* 0x0000000f03067812 */ /* 0x000fc800078ec0ff */
[C---:B------:R-:W-:Y:S01]  /*0720*/  LOP3.LUT P1, RZ, R6.reuse, 0x7, RZ, 0xc0, !PT ;  /* 0x0000000706ff7812 */ /* 0x040fe2000782c0ff */
[----:B------:R-:W-:-:S05]  /*0730*/  VIADD R4, R6, 0xffffffff ;  /* 0xffffffff06047836 */ /* 0x000fca0000000000 */
[----:B------:R-:W-:-:S13]  /*0740*/  ISETP.GE.U32.AND P0, PT, R4, 0x7, PT ;  /* 0x000000070400780c */ /* 0x000fda0003f06070 */
[----:B------:R-:W-:Y:S05]  /*0750*/  @!P0 BRA `(.L_x_561) ;  /* 0x0000000000b48947 */ /* 0x000fea0003800000 */
[----:B------:R-:W0:Y:S01]  /*0760*/  LDC.64 R6, c[0x0][0x380] ;  /* 0x0000e000ff067b82 */ /* 0x000e220000000a00 */
[----:B------:R-:W1:Y:S07]  /*0770*/  LDCU UR6, c[0x0][0x398] ;  /* 0x00007300ff0677ac */ /* 0x000e6e0008000800 */
[----:B------:R-:W2:Y:S01]  /*0780*/  LDC.64 R8, c[0x0][0x390] ;  /* 0x0000e400ff087b82 */ /* 0x000ea20000000a00 */
[----:B-1----:R-:W-:-:S04]  /*0790*/  IMAD R27, R0, UR6, R5 ;  /* 0x00000006001b7c24 */ /* 0x002fc8000f8e0205 */
[----:B0-----:R-:W-:-:S06]  /*07a0*/  IMAD.WIDE.U32 R10, R27, 0x8, R6 ;  /* 0x000000081b0a7825 */ /* 0x001fcc00078e0006 */
[----:B------:R-:W3:Y:S01]  /*07b0*/  LDG.E.64.CONSTANT R10, desc[UR4][R10.64] ;  /* 0x000000040a0a7981 */ /* 0x000ee2000c1e9b00 */
[----:B--2---:R-:W-:-:S05]  /*07c0*/  IMAD.WIDE.U32 R8, R5, 0x8, R8 ;  /* 0x0000000805087825 */ /* 0x004fca00078e0008 */
[----:B------:R-:W3:Y:S01]  /*07d0*/  LDG.E.64 R22, desc[UR4][R8.64] ;  /* 0x0000000408167981 */ /* 0x000ee2000c1e1b00 */
[C---:B------:R-:W-:Y:S01]  /*07e0*/  IADD3 R15, PT, PT, R27.reuse, 0x1, RZ ;  /* 0x000000011b0f7810 */ /* 0x040fe20007ffe0ff */
[----:B------:R-:W-:Y:S02]  /*07f0*/  VIADD R21, R27, 0x2 ;  /* 0x000000021b157836 */ /* 0x000fe40000000000 */
[----:B------:R-:W2:Y:S02]  /*0800*/  LDG.E.64 R24, desc[UR4][R8.64+0x8] ;  /* 0x0000080408187981 */ /* 0x000ea4000c1e1b00 */
[--C-:B------:R-:W-:Y:S01]  /*0810*/  IMAD.WIDE.U32 R14, R15, 0x8, R6.reuse ;  /* 0x000000080f0e7825 */ /* 0x100fe200078e0006 */
[----:B------:R-:W-:Y:S01]  /*0820*/  IADD3 R13, PT, PT, R27, 0x3, RZ ;  /* 0x000000031b0d7810 */ /* 0x000fe20007ffe0ff */
[----:B------:R-:W4:Y:S04]  /*0830*/  LDG.E.64 R18, desc[UR4][R8.64+0x10] ;  /* 0x0000100408127981 */ /* 0x000f28000c1e1b00 */
[----:B------:R-:W2:Y:S01]  /*0840*/  LDG.E.64.CONSTANT R14, desc[UR4][R14.64] ;  /* 0x000000040e0e7981 */ /* 0x000ea2000c1e9b00 */
[----:B------:R-:W-:-:S06]  /*0850*/  IMAD.WIDE.U32 R20, R21, 0x8, R6 ;  /* 0x0000000815147825 */ /* 0x000fcc00078e0006 */
[----:B------:R-:W4:Y:S01]  /*0860*/  LDG.E.64.CONSTANT R20, desc[UR4][R20.64] ;  /* 0x0000000414147981 */ /* 0x000f22000c1e9b00 */
[----:B------:R-:W-:-:S06]  /*0870*/  IMAD.WIDE.U32 R12, R13, 0x8, R6 ;  /* 0x000000080d0c7825 */ /* 0x000fcc00078e0006 */
[----:B------:R-:W4:Y:S01]  /*0880*/  LDG.E.64.CONSTANT R12, desc[UR4][R12.64] ;  /* 0x000000040c0c7981 */ /* 0x000f22000c1e9b00 */
[----:B---3-5:R-:W-:-:S03]  /*0890*/  DFMA R22, -R10, R22, R16 ;  /* 0x000000160a16722b */ /* 0x028fc60000000110 */
[----:B------:R-:W3:Y:S01]  /*08a0*/  LDG.E.64 R10, desc[UR4][R8.64+0x18] ;  /* 0x00001804080a7981 */ /* 0x000ee2000c1e1b00 */
[----:B------:R-:W-:-:S04]  /*08b0*/  VIADD R17, R27, 0x4 ;  /* 0x000000041b117836 */ /* 0x000fc80000000000 */
[----:B------:R-:W-:Y:S01]  /*08c0*/  IMAD.WIDE.U32 R16, R17, 0x8, R6 ;  /* 0x0000000811107825 */ /* 0x000fe200078e0006 */
[----:B--2---:R-:W-:-:S05]  /*08d0*/  DFMA R24, -R14, R24, R22 ;  /* 0x000000180e18722b */ /* 0x004fca0000000116 */
[----:B------:R-:W2:Y:S01]  /*08e0*/  LDG.E.64.CONSTANT R16, desc[UR4][R16.64] ;  /* 0x0000000410107981 */ /* 0x000ea2000c1e9b00 */
[----:B------:R-:W-:-:S03]  /*08f0*/  IADD3 R23, PT, PT, R27, 0x5, RZ ;  /* 0x000000051b177810 */ /* 0x000fc60007ffe0ff */
[----:B------:R-:W2:Y:S02]  /*0900*/  LDG.E.64 R14, desc[UR4][R8.64+0x20] ;  /* 0x00002004080e7981 */ /* 0x000ea4000c1e1b00 */
[--C-:B------:R-:W-:Y:S01]  /*0910*/  IMAD.WIDE.U32 R22, R23, 0x8, R6.reuse ;  /* 0x0000000817167825 */ /* 0x100fe200078e0006 */
[----:B----4-:R-:W-:Y:S01]  /*0920*/  DFMA R18, -R20, R18, R24 ;  /* 0x000000121412722b */ /* 0x010fe20000000118 */
[----:B------:R-:W4:Y:S02]  /*0930*/  LDG.E.64 R20, desc[UR4][R8.64+0x28] ;  /* 0x0000280408147981 */ /* 0x000f24000c1e1b00 */
[----:B------:R-:W-:Y:S02]  /*0940*/  VIADD R25, R27, 0x6 ;  /* 0x000000061b197836 */ /* 0x000fe40000000000 */
[----:B------:R-:W4:Y:S02]  /*0950*/  LDG.E.64.CONSTANT R22, desc[UR4][R22.64] ;  /* 0x0000000416167981 */ /* 0x000f24000c1e9b00 */
[----:B------:R-:W-:Y:S01]  /*0960*/  IMAD.WIDE.U32 R24, R25, 0x8, R6 ;  /* 0x0000000819187825 */ /* 0x000fe200078e0006 */
[----:B------:R-:W-:-:S05]  /*0970*/  IADD3 R27, PT, PT, R27, 0x7, RZ ;  /* 0x000000071b1b7810 */ /* 0x000fca0007ffe0ff */
[----:B------:R-:W4:Y:S01]  /*0980*/  LDG.E.64.CONSTANT R24, desc[UR4][R24.64] ;  /* 0x0000000418187981 */ /* 0x000f22000c1e9b00 */
[----:B------:R-:W-:-:S06]  /*0990*/  IMAD.WIDE.U32 R6, R27, 0x8, R6 ;  /* 0x000000081b067825 */ /* 0x000fcc00078e0006 */
[----:B------:R-:W4:Y:S01]  /*09a0*/  LDG.E.64.CONSTANT R6, desc[UR4][R6.64] ;  /* 0x0000000406067981 */ /* 0x000f22000c1e9b00 */
[----:B---3--:R-:W-:-:S03]  /*09b0*/  DFMA R10, -R12, R10, R18 ;  /* 0x0000000a0c0a722b */ /* 0x008fc60000000112 */
[----:B------:R-:W3:Y:S04]  /*09c0*/  LDG.E.64 R12, desc[UR4][R8.64+0x30] ;  /* 0x00003004080c7981 */ /* 0x000ee8000c1e1b00 */
[----:B------:R-:W3:Y:S01]  /*09d0*/  LDG.E.64 R18, desc[UR4][R8.64+0x38] ;  /* 0x0000380408127981 */ /* 0x000ee2000c1e1b00 */
[----:B--2---:R-:W-:-:S08]  /*09e0*/  DFMA R10, -R16, R14, R10 ;  /* 0x0000000e100a722b */ /* 0x004fd0000000010a */
[----:B----4-:R-:W-:Y:S01]  /*09f0*/  DFMA R10, -R22, R20, R10 ;  /* 0x00000014160a722b */ /* 0x010fe2000000010a */
[----:B------:R-:W-:-:S07]  /*0a00*/  VIADD R5, R5, 0x8 ;  /* 0x0000000805057836 */ /* 0x000fce0000000000 */
[----:B---3--:R-:W-:-:S08]  /*0a10*/  DFMA R10, -R24, R12, R10 ;  /* 0x0000000c180a722b */ /* 0x008fd0000000010a */
[----:B------:R-:W-:-:S11]  /*0a20*/  DFMA R16, -R6, R18, R10 ;  /* 0x000000120610722b */ /* 0x000fd6000000010a */
.L_x_561:
        /* <DEDUP_REMOVED lines=9> */
[----:B------:R-:W1:Y:S07]  /*0ac0*/  LDCU UR6, c[0x0][0x398] ;  /* 0x00007300ff0677ac */ /* 0x000e6e0008000800 */
[----:B------:R-:W2:Y:S01]  /*0ad0*/  LDC.64 R6, c[0x0][0x390] ;  /* 0x0000e400ff067b82 */ /* 0x000ea20000000a00 */
[----:B-1----:R-:W-:-:S04]  /*0ae0*/  IMAD R19, R0, UR6, R5 ;  /* 0x0000000600137c24 */ /* 0x002fc8000f8e0205 */
[C---:B------:R-:W-:Y:S02]  /*0af0*/  VIADD R15, R19.reuse, 0x1 ;  /* 0x00000001130f7836 */ /* 0x040fe40000000000 */
[----:B0-----:R-:W-:-:S04]  /*0b00*/  IMAD.WIDE.U32 R10, R19, 0x8, R22 ;  /* 0x00000008130a7825 */ /* 0x001fc800078e0016 */
[----:B--2---:R-:W-:Y:S02]  /*0b10*/  IMAD.WIDE.U32 R6, R5, 0x8, R6 ;  /* 0x0000000805067825 */ /* 0x004fe400078e0006 */
[----:B------:R-:W2:Y:S04]  /*0b20*/  LDG.E.64.CONSTANT R10, desc[UR4][R10.64] ;  /* 0x000000040a0a7981 */ /* 0x000ea8000c1e9b00 */
[----:B------:R-:W2:Y:S01]  /*0b30*/  LDG.E.64 R8, desc[UR4][R6.64] ;  /* 0x0000000406087981 */ /* 0x000ea2000c1e1b00 */
[--C-:B------:R-:W-:Y:S01]  /*0b40*/  IMAD.WIDE.U32 R14, R15, 0x8, R22.reuse ;  /* 0x000000080f0e7825 */ /* 0x100fe200078e0016 */
[----:B------:R-:W-:Y:S02]  /*0b50*/  IADD3 R21, PT, PT, R19, 0x2, RZ ;  /* 0x0000000213157810 */ /* 0x000fe40007ffe0ff */
[----:B------:R-:W3:Y:S04]  /*0b60*/  LDG.E.64 R12, desc[UR4][R6.64+0x8] ;  /* 0x00000804060c7981 */ /* 0x000ee8000c1e1b00 */
[----:B------:R-:W3:Y:S01]  /*0b70*/  LDG.E.64.CONSTANT R14, desc[UR4][R14.64] ;  /* 0x000000040e0e7981 */ /* 0x000ee2000c1e9b00 */
[----:B------:R-:W-:-:S04]  /*0b80*/  IMAD.WIDE.U32 R20, R21, 0x8, R22 ;  /* 0x0000000815147825 */ /* 0x000fc800078e0016 */
[----:B------:R-:W-:Y:S02]  /*0b90*/  VIADD R25, R19, 0x3 ;  /* 0x0000000313197836 */ /* 0x000fe40000000000 */
[----:B------:R-:W4:Y:S02]  /*0ba0*/  LDG.E.64 R18, desc[UR4][R6.64+0x10] ;  /* 0x0000100406127981 */ /* 0x000f24000c1e1b00 */
[----:B------:R-:W-:Y:S02]  /*0bb0*/  IMAD.WIDE.U32 R22, R25, 0x8, R22 ;  /* 0x0000000819167825 */ /* 0x000fe400078e0016 */
[----:B------:R-:W4:Y:S04]  /*0bc0*/  LDG.E.64.CONSTANT R20, desc[UR4][R20.64] ;  /* 0x0000000414147981 */ /* 0x000f28000c1e9b00 */
[----:B------:R-:W4:Y:S04]  /*0bd0*/  LDG.E.64 R24, desc[UR4][R6.64+0x18] ;  /* 0x0000180406187981 */ /* 0x000f28000c1e1b00 */
[----:B------:R-:W4:Y:S01]  /*0be0*/  LDG.E.64.CONSTANT R22, desc[UR4][R22.64] ;  /* 0x0000000416167981 */ /* 0x000f22000c1e9b00 */
[----:B------:R-:W-:Y:S01]  /*0bf0*/  IADD3 R5, PT, PT, R5, 0x4, RZ ;  /* 0x0000000405057810 */ /* 0x000fe20007ffe0ff */
[----:B--2--5:R-:W-:-:S08]  /*0c00*/  DFMA R8, -R10, R8, R16 ;  /* 0x000000080a08722b */ /* 0x024fd00000000110 */
[----:B---3--:R-:W-:-:S08]  /*0c10*/  DFMA R8, -R14, R12, R8 ;  /* 0x0000000c0e08722b */ /* 0x008fd00000000108 */
[----:B----4-:R-:W-:-:S08]  /*0c20*/  DFMA R8, -R20, R18, R8 ;  /* 0x000000121408722b */ /* 0x010fd00000000108 */
[----:B------:R-:W-:-:S11]  /*0c30*/  DFMA R16, -R22, R24, R8 ;  /* 0x000000181610722b */ /* 0x000fd60000000108 */
.L_x_562:
[----:B------:R-:W-:Y:S05]  /*0c40*/  @!P1 BRA `(.L_x_558) ;  /* 0x0000000000589947 */ /* 0x000fea0003800000 */
[----:B------:R-:W0:Y:S08]  /*0c50*/  LDC R15, c[0x0][0x398] ;  /* 0x0000e600ff0f7b82 */ /* 0x000e300000000800 */
[----:B------:R-:W1:Y:S08]  /*0c60*/  LDC.64 R6, c[0x0][0x380] ;  /* 0x0000e000ff067b82 */ /* 0x000e700000000a00 */
[----:B------:R-:W2:Y:S01]  /*0c70*/  LDC.64 R8, c[0x0][0x390] ;  /* 0x0000e400ff087b82 */ /* 0x000ea20000000a00 */
[----:B0-----:R-:W-:-:S04]  /*0c80*/  IMAD R15, R0, R15, R5 ;  /* 0x0000000f000f7224 */ /* 0x001fc800078e0205 */
[----:B-1----:R-:W-:-:S06]  /*0c90*/  IMAD.WIDE.U32 R10, R15, 0x8, R6 ;  /* 0x000000080f0a7825 */ /* 0x002fcc00078e0006 */
[----:B------:R-:W3:Y:S01]  /*0ca0*/  LDG.E.64.CONSTANT R10, desc[UR4][R10.64] ;  /* 0x000000040a0a7981 */ /* 0x000ee2000c1e9b00 */
[----:B--2---:R-:W-:-:S05]  /*0cb0*/  IMAD.WIDE.U32 R8, R5, 0x8, R8 ;  /* 0x0000000805087825 */ /* 0x004fca00078e0008 */
[----:B------:R-:W3:Y:S01]  /*0cc0*/  LDG.E.64 R12, desc[UR4][R8.64] ;  /* 0x00000004080c7981 */ /* 0x000ee2000c1e1b00 */
[----:B------:R-:W-:Y:S01]  /*0cd0*/  ISETP.NE.AND P0, PT, R4, 0x1, PT ;  /* 0x000000010400780c */ /* 0x000fe20003f05270 */
[----:B---3-5:R-:W-:-:S12]  /*0ce0*/  DFMA R16, -R10, R12, R16 ;  /* 0x0000000c0a10722b */ /* 0x028fd80000000110 */
[----:B------:R-:W-:Y:S05]  /*0cf0*/  @!P0 BRA `(.L_x_558) ;  /* 0x00000000002c8947 */ /* 0x000fea0003800000 */
[----:B------:R-:W-:Y:S01]  /*0d00*/  ISETP.NE.AND P0, PT, R4, 0x2, PT ;  /* 0x000000020400780c */ /* 0x000fe20003f05270 */
[----:B------:R-:W-:Y:S01]  /*0d10*/  VIADD R5, R15, 0x1 ;  /* 0x000000010f057836 */ /* 0x000fe20000000000 */
[----:B------:R-:W2:Y:S03]  /*0d20*/  LDG.E.64 R10, desc[UR4][R8.64+0x8] ;  /* 0x00000804080a7981 */ /* 0x000ea6000c1e1b00 */
[----:B------:R-:W-:-:S06]  /*0d30*/  IMAD.WIDE.U32 R4, R5, 0x8, R6 ;  /* 0x0000000805047825 */ /* 0x000fcc00078e0006 */
[----:B------:R-:W2:Y:S02]  /*0d40*/  LDG.E.64.CONSTANT R4, desc[UR4][R4.64] ;  /* 0x0000000404047981 */ /* 0x000ea4000c1e9b00 */
[----:B------:R-:W-:-:S05]  /*0d50*/  @P0 IADD3 R13, PT, PT, R15, 0x2, RZ ;  /* 0x000000020f0d0810 */ /* 0x000fca0007ffe0ff */
[----:B------:R-:W-:Y:S02]  /*0d60*/  @P0 IMAD.WIDE.U32 R6, R13, 0x8, R6 ;  /* 0x000000080d060825 */ /* 0x000fe400078e0006 */
[----:B------:R-:W3:Y:S04]  /*0d70*/  @P0 LDG.E.64 R12, desc[UR4][R8.64+0x10] ;  /* 0x00001004080c0981 */ /* 0x000ee8000c1e1b00 */
[----:B------:R-:W3:Y:S01]  /*0d80*/  @P0 LDG.E.64.CONSTANT R6, desc[UR4][R6.64] ;  /* 0x0000000406060981 */ /* 0x000ee2000c1e9b00 */
[----:B--2---:R-:W-:-:S08]  /*0d90*/  DFMA R16, -R4, R10, R16 ;  /* 0x0000000a0410722b */ /* 0x004fd00000000110 */
[----:B---3--:R-:W-:-:S11]  /*0da0*/  @P0 DFMA R16, -R6, R12, R16 ;  /* 0x0000000c0610022b */ /* 0x008fd60000000110 */
.L_x_558:
[----:B------:R-:W0:Y:S01]  /*0db0*/  LDC.64 R4, c[0x0][0x390] ;  /* 0x0000e400ff047b82 */ /* 0x000e220000000a00 */
[----:B------:R-:W1:Y:S01]  /*0dc0*/  LDCU UR6, c[0x0][0x398] ;  /* 0x00007300ff0677ac */ /* 0x000e620008000800 */
[----:B------:R-:W-:Y:S01]  /*0dd0*/  IADD3 R3, PT, PT, R3, 0x1, RZ ;  /* 0x0000000103037810 */ /* 0x000fe20007ffe0ff */
[----:B------:R-:W-:Y:S02]  /*0de0*/  VIADD R2, R2, 0x1 ;  /* 0x0000000102027836 */ /* 0x000fe40000000000 */
[----:B0-----:R-:W-:-:S04]  /*0df0*/  IMAD.WIDE.U32 R4, R0, 0x8, R4 ;  /* 0x0000000800047825 */ /* 0x001fc800078e0004 */
[----:B------:R-:W-:Y:S01]  /*0e00*/  VIADD R0, R0, 0x1 ;  /* 0x0000000100007836 */ /* 0x000fe20000000000 */
[----:B-----5:R0:W-:Y:S04]  /*0e10*/  STG.E.64 desc[UR4][R4.64], R16 ;  /* 0x0000001004007986 */ /* 0x0201e8000c101b04 */
[----:B-1----:R-:W-:-:S13]  /*0e20*/  ISETP.NE.AND P0, PT, R0, UR6, PT ;  /* 0x0000000600007c0c */ /* 0x002fda000bf05270 */
[----:B0-----:R-:W-:Y:S05]  /*0e30*/  @P0 BRA `(.L_x_563) ;  /* 0xfffffff000a80947 */ /* 0x001fea000383ffff */
[----:B------:R-:W-:Y:S05]  /*0e40*/  EXIT ;  /* 0x000000000000794d */ /* 0x000fea0003800000 */
.L_x_557:
[----:B------:R-:W-:Y:S02]  /*0e50*/  MOV R0, RZ ;  /* 0x000000ff00007202 */ /* 0x000fe40000000f00 */
[----:B------:R-:W-:Y:S02]  /*0e60*/  PRMT R2, RZ, 0x7610, R2 ;  /* 0x00007610ff027816 */ /* 0x000fe40000000002 */
[----:B------:R-:W-:-:S07]  /*0e70*/  PRMT R3, RZ, 0x7610, R3 ;  /* 0x00007610ff037816 */ /* 0x000fce0000000003 */
.L_x_570:
        /* <DEDUP_REMOVED lines=9> */
[----:B------:R-:W-:Y:S01]  /*0f10*/  HFMA2 R4, -RZ, RZ, 0, 0 ;  /* 0x00000000ff047431 */ /* 0x000fe200000001ff */
[----:B------:R-:W-:Y:S01]  /*0f20*/  LOP3.LUT R5, R0, 0xfffffff0, RZ, 0xc0, !PT ;  /* 0xfffffff000057812 */ /* 0x000fe200078ec0ff */
[----:B------:R-:W0:Y:S06]  /*0f30*/  LDCU UR6, c[0x0][0x398] ;  /* 0x00007300ff0677ac */ /* 0x000e2c0008000800 */
.L_x_566:
        /* <DEDUP_REMOVED lines=86> */
.L_x_565:
        /* <DEDUP_REMOVED lines=51> */
.L_x_567:
        /* <DEDUP_REMOVED lines=33> */
.L_x_568:
        /* <DEDUP_REMOVED lines=23> */
.L_x_564:
[----:B------:R-:W0:Y:S08]  /*1b50*/  LDC R5, c[0x0][0x398] ;  /* 0x0000e600ff057b82 */ /* 0x000e300000000800 */
[----:B------:R-:W1:Y:S01]  /*1b60*/  LDC.64 R6, c[0x0][0x380] ;  /* 0x0000e000ff067b82 */ /* 0x000e620000000a00 */
[----:B0-----:R-:W-:-:S04]  /*1b70*/  IMAD R5, R0, R5, R0 ;  /* 0x0000000500057224 */ /* 0x001fc800078e0200 */
[----:B-1----:R-:W-:-:S06]  /*1b80*/  IMAD.WIDE.U32 R6, R5, 0x8, R6 ;  /* 0x0000000805067825 */ /* 0x002fcc00078e0006 */
[----:B------:R-:W2:Y:S01]  /*1b90*/  LDG.E.64.CONSTANT R6, desc[UR4][R6.64] ;  /* 0x0000000406067981 */ /* 0x000ea2000c1e9b00 */
[----:B------:R-:W-:Y:S01]  /*1ba0*/  IMAD.MOV.U32 R4, RZ, RZ, 0x1 ;  /* 0x00000001ff047424 */ /* 0x000fe200078e00ff */
[----:B-----5:R-:W-:Y:S01]  /*1bb0*/  FSETP.GEU.AND P1, PT, |R17|, 6.5827683646048100446e-37, PT ;  /* 0x036000001100780b */ /* 0x020fe20003f2e200 */
[----:B--2---:R-:W0:Y:S04]  /*1bc0*/  MUFU.RCP64H R5, R7 ;  /* 0x0000000700057308 */ /* 0x004e280000001800 */
        /* <DEDUP_REMOVED lines=11> */
[----:B------:R-:W-:Y:S02]  /*1c80*/  MOV R13, R17 ;  /* 0x00000011000d7202 */ /* 0x000fe40000000f00 */
[----:B------:R-:W-:-:S07]  /*1c90*/  MOV R12, 0x1cb0 ;  /* 0x00001cb0000c7802 */ /* 0x000fce0000000f00 */
[----:B------:R-:W-:Y:S05]  /*1ca0*/  CALL.REL.NOINC `($__internal_12_$__cuda_sm20_div_rn_f64_full) ;  /* 0x0000000000287944 */ /* 0x000fea0003c00000 */
.L_x_569:
[----:B------:R-:W0:Y:S01]  /*1cb0*/  LDC.64 R6, c[0x0][0x390] ;  /* 0x0000e400ff067b82 */ /* 0x000e220000000a00 */
[----:B------:R-:W1:Y:S01]  /*1cc0*/  LDCU UR6, c[0x0][0x398] ;  /* 0x00007300ff0677ac */ /* 0x000e620008000800 */
[----:B0-----:R-:W-:-:S04]  /*1cd0*/  IMAD.WIDE.U32 R6, R0, 0x8, R6 ;  /* 0x0000000800067825 */ /* 0x001fc800078e0006 */
[----:B------:R-:W-:Y:S01]  /*1ce0*/  VIADD R0, R0, 0x1 ;  /* 0x0000000100007836 */ /* 0x000fe20000000000 */
[----:B------:R0:W-:Y:S04]  /*1cf0*/  STG.E.64 desc[UR4][R6.64], R4 ;  /* 0x0000000406007986 */ /* 0x0001e8000c101b04 */
[----:B-1----:R-:W-:-:S13]  /*1d00*/  ISETP.NE.AND P0, PT, R0, UR6, PT ;  /* 0x0000000600007c0c */ /* 0x002fda000bf05270 */
[----:B0-----:R-:W-:Y:S05]  /*1d10*/  @!P0 EXIT ;  /* 0x000000000000894d */ /* 0x001fea0003800000 */
[----:B------:R-:W-:Y:S01]  /*1d20*/  IADD3 R3, PT, PT, R3, 0x1, RZ ;  /* 0x0000000103037810 */ /* 0x000fe20007ffe0ff */
[----:B------:R-:W-:Y:S01]  /*1d30*/  VIADD R2, R2, 0x1 ;  /* 0x0000000102027836 */ /* 0x000fe20000000000 */
[----:B------:R-:W-:Y:S06]  /*1d40*/  BRA `(.L_x_570) ;  /* 0xfffffff0004c7947 */ /* 0x000fec000383ffff */
        .weak           $__internal_12_$__cuda_sm20_div_rn_f64_full
        .type           $__internal_12_$__cuda_sm20_div_rn_f64_full,@function
        .size           $__internal_12_$__cuda_sm20_div_rn_f64_full,(.L_x_626 - $__internal_12_$__cuda_sm20_div_rn_f64_full)
$__internal_12_$__cuda_sm20_div_rn_f64_full:
[C---:B------:R-:W-:Y:S01]  /*1d50*/  FSETP.GEU.AND P0, PT, |R7|.reuse, 1.469367938527859385e-39, PT ;  /* 0x001000000700780b */ /* 0x040fe20003f0e200 */
[----:B------:R-:W-:Y:S01]  /*1d60*/  IMAD.MOV.U32 R11, RZ, RZ, R7 ;  /* 0x000000ffff0b7224 */ /* 0x000fe200078e0007 */
[C---:B------:R-:W-:Y:S01]  /*1d70*/  LOP3.LUT R4, R7.reuse, 0x800fffff, RZ, 0xc0, !PT ;  /* 0x800fffff07047812 */ /* 0x040fe200078ec0ff */
[----:B------:R-:W-:Y:S01]  /*1d80*/  IMAD.MOV.U32 R14, RZ, RZ, 0x1 ;  /* 0x00000001ff0e7424 */ /* 0x000fe200078e00ff */
[-C--:B------:R-:W-:Y:S02]  /*1d90*/  MOV R10, R6.reuse ;  /* 0x00000006000a7202 */ /* 0x080fe40000000f00 */
[----:B------:R-:W-:Y:S02]  /*1da0*/  LOP3.LUT R5, R4, 0x3ff00000, RZ, 0xfc, !PT ;  /* 0x3ff0000004057812 */ /* 0x000fe400078efcff */
[----:B------:R-:W-:Y:S02]  /*1db0*/  MOV R4, R6 ;  /* 0x0000000600047202 */ /* 0x000fe40000000f00 */
[----:B------:R-:W-:-:S03]  /*1dc0*/  LOP3.LUT R17, R7, 0x7ff00000, RZ, 0xc0, !PT ;  /* 0x7ff0000007117812 */ /* 0x000fc600078ec0ff */
[----:B------:R-:W-:-:S06]  /*1dd0*/  @!P0 DMUL R4, R10, 8.98846567431157953865e+307 ;  /* 0x7fe000000a048828 */ /* 0x000fcc0000000000 */
[----:B------:R-:W0:Y:S02]  /*1de0*/  MUFU.RCP64H R15, R5 ;  /* 0x00000005000f7308 */ /* 0x000e240000001800 */
[----:B0-----:R-:W-:-:S08]  /*1df0*/  DFMA R8, R14, -R4, 1 ;  /* 0x3ff000000e08742b */ /* 0x001fd00000000804 */
[----:B------:R-:W-:-:S08]  /*1e00*/  DFMA R8, R8, R8, R8 ;  /* 0x000000080808722b */ /* 0x000fd00000000008 */
[----:B------:R-:W-:Y:S01]  /*1e10*/  DFMA R14, R14, R8, R14 ;  /* 0x000000080e0e722b */ /* 0x000fe2000000000e */
[----:B------:R-:W-:Y:S02]  /*1e20*/  IMAD.MOV.U32 R9, RZ, RZ, R13 ;  /* 0x000000ffff097224 */ /* 0x000fe400078e000d */
[----:B------:R-:W-:Y:S01]  /*1e30*/  HFMA2 R13, -RZ, RZ, 0.0045166015625, 0 ;  /* 0x1ca00000ff0d7431 */ /* 0x000fe200000001ff */
[----:B------:R-:W-:Y:S02]  /*1e40*/  MOV R8, R16 ;  /* 0x0000001000087202 */ /* 0x000fe40000000f00 */
        /* <DEDUP_REMOVED lines=18> */
.L_x_571:
[----:B------:R-:W-:Y:S01]  /*1f70*/  MOV R22, R17 ;  /* 0x0000001100167202 */ /* 0x000fe20000000f00 */
[----:B------:R-:W-:Y:S01]  /*1f80*/  VIADD R17, R23, 0xffffffff ;  /* 0xffffffff17117836 */ /* 0x000fe20000000000 */
[----:B------:R-:W-:Y:S01]  /*1f90*/  @!P0 LOP3.LUT R22, R5, 0x7ff00000, RZ, 0xc0, !PT ;  /* 0x7ff0000005168812 */ /* 0x000fe200078ec0ff */
[----:B------:R-:W-:-:S03]  /*1fa0*/  DMUL R18, R14, R6 ;  /* 0x000000060e127228 */ /* 0x000fc60000000000 */
[----:B------:R-:W-:Y:S02]  /*1fb0*/  IADD3 R24, PT, PT, R22, -0x1, RZ ;  /* 0xffffffff16187810 */ /* 0x000fe40007ffe0ff */
[----:B------:R-:W-:-:S03]  /*1fc0*/  ISETP.GT.U32.AND P0, PT, R17, 0x7feffffe, PT ;  /* 0x7feffffe1100780c */ /* 0x000fc60003f04070 */
        /* <DEDUP_REMOVED lines=23> */
[----:B------:R-:W-:-:S05]  /*2140*/  DMUL.RP R8, R14, R8 ;  /* 0x000000080e087228 */ /* 0x000fca0000008000 */
[----:B------:R-:W-:-:S05]  /*2150*/  DFMA R4, R16, -R4, R14 ;  /* 0x800000041004722b */ /* 0x000fca000000000e */
[----:B------:R-:W-:Y:S02]  /*2160*/  LOP3.LUT R11, R9, R11, RZ, 0x3c, !PT ;  /* 0x0000000b090b7212 */ /* 0x000fe400078e3cff */
[----:B------:R-:W-:-:S04]  /*2170*/  IADD3 R4, PT, PT, -R13, -0x43300000, RZ ;  /* 0xbcd000000d047810 */ /* 0x000fc80007ffe1ff */
[----:B------:R-:W-:-:S04]  /*2180*/  FSETP.NEU.AND P0, PT, |R5|, R4, PT ;  /* 0x000000040500720b */ /* 0x000fc80003f0d200 */
[----:B------:R-:W-:Y:S02]  /*2190*/  FSEL R16, R8, R16, !P0 ;  /* 0x0000001008107208 */ /* 0x000fe40004000000 */
[----:B------:R-:W-:Y:S01]  /*21a0*/  FSEL R17, R11, R17, !P0 ;  /* 0x000000110b117208 */ /* 0x000fe20004000000 */
[----:B------:R-:W-:Y:S06]  /*21b0*/  BRA `(.L_x_573) ;  /* 0x0000000000547947 */ /* 0x000fec0003800000 */
.L_x_572:
[----:B------:R-:W-:-:S14]  /*21c0*/  DSETP.NAN.AND P0, PT, R8, R8, PT ;  /* 0x000000080800722a */ /* 0x000fdc0003f08000 */
[----:B------:R-:W-:Y:S05]  /*21d0*/  @P0 BRA `(.L_x_574) ;  /* 0x0000000000440947 */ /* 0x000fea0003800000 */
[----:B------:R-:W-:-:S14]  /*21e0*/  DSETP.NAN.AND P0, PT, R10, R10, PT ;  /* 0x0000000a0a00722a */ /* 0x000fdc0003f08000 */
[----:B------:R-:W-:Y:S05]  /*21f0*/  @P0 BRA `(.L_x_575) ;  /* 0x0000000000300947 */ /* 0x000fea0003800000 */
[----:B------:R-:W-:Y:S01]  /*2200*/  ISETP.NE.AND P0, PT, R23, R22, PT ;  /* 0x000000161700720c */ /* 0x000fe20003f05270 */
[----:B------:R-:W-:Y:S01]  /*2210*/  IMAD.MOV.U32 R17, RZ, RZ, -0x80000 ;  /* 0xfff80000ff117424 */ /* 0x000fe200078e00ff */
[----:B------:R-:W-:-:S11]  /*2220*/  MOV R16, 0x0 ;  /* 0x0000000000107802 */ /* 0x000fd60000000f00 */
[----:B------:R-:W-:Y:S05]  /*2230*/  @!P0 BRA `(.L_x_573) ;  /* 0x0000000000348947 */ /* 0x000fea0003800000 */
[----:B------:R-:W-:Y:S02]  /*2240*/  ISETP.NE.AND P0, PT, R23, 0x7ff00000, PT ;  /* 0x7ff000001700780c */ /* 0x000fe40003f05270 */
[----:B------:R-:W-:Y:S02]  /*2250*/  LOP3.LUT R17, R9, 0x80000000, R11, 0x48, !PT ;  /* 0x8000000009117812 */ /* 0x000fe400078e480b */
[----:B------:R-:W-:-:S13]  /*2260*/  ISETP.EQ.OR P0, PT, R22, RZ, !P0 ;  /* 0x000000ff1600720c */ /* 0x000fda0004702670 */
[----:B------:R-:W-:Y:S02]  /*2270*/  @P0 LOP3.LUT R4, R17, 0x7ff00000, RZ, 0xfc, !PT ;  /* 0x7ff0000011040812 */ /* 0x000fe400078efcff */
[----:B------:R-:W-:Y:S02]  /*2280*/  @!P0 MOV R16, RZ ;  /* 0x000000ff00108202 */ /* 0x000fe40000000f00 */
[----:B------:R-:W-:Y:S01]  /*2290*/  @P0 MOV R16, RZ ;  /* 0x000000ff00100202 */ /* 0x000fe20000000f00 */
[----:B------:R-:W-:Y:S01]  /*22a0*/  @P0 IMAD.MOV.U32 R17, RZ, RZ, R4 ;  /* 0x000000ffff110224 */ /* 0x000fe200078e0004 */
[----:B------:R-:W-:Y:S06]  /*22b0*/  BRA `(.L_x_573) ;  /* 0x0000000000147947 */ /* 0x000fec0003800000 */
.L_x_575:
[----:B------:R-:W-:Y:S02]  /*22c0*/  LOP3.LUT R17, R11, 0x80000, RZ, 0xfc, !PT ;  /* 0x000800000b117812 */ /* 0x000fe400078efcff */
[----:B------:R-:W-:Y:S01]  /*22d0*/  MOV R16, R10 ;  /* 0x0000000a00107202 */ /* 0x000fe20000000f00 */
[----:B------:R-:W-:Y:S06]  /*22e0*/  BRA `(.L_x_573) ;  /* 0x0000000000087947 */ /* 0x000fec0003800000 */
.L_x_574:
[----:B------:R-:W-:Y:S02]  /*22f0*/  LOP3.LUT R17, R9, 0x80000, RZ, 0xfc, !PT ;  /* 0x0008000009117812 */ /* 0x000fe400078efcff */
[----:B------:R-:W-:-:S07]  /*2300*/  MOV R16, R8 ;  /* 0x0000000800107202 */ /* 0x000fce0000000f00 */
.L_x_573:
[----:B------:R-:W-:Y:S01]  /*2310*/  MOV R13, 0x0 ;  /* 0x00000000000d7802 */ /* 0x000fe20000000f00 */
[----:B------:R-:W-:Y:S01]  /*2320*/  IMAD.MOV.U32 R4, RZ, RZ, R16 ;  /* 0x000000ffff047224 */ /* 0x000fe200078e0010 */
[----:B------:R-:W-:Y:S02]  /*2330*/  MOV R5, R17 ;  /* 0x0000001100057202 */ /* 0x000fe40000000f00 */
[----:B------:R-:W-:Y:S05]  /*2340*/  RET.REL.NODEC R12 `(forward_sub_f64) ;  /* 0xffffffdc0c2c7950 */ /* 0x000fea0003c3ffff */
.L_x_576:
        /* <DEDUP_REMOVED lines=11> */
.L_x_626:


//--------------------- .text.forward_sub_f32     --------------------------
	.section	.text.forward_sub_f32,"ax",@progbits
	.align	128
        .global         forward_sub_f32
        .type           forward_sub_f32,@function
        .size           forward_sub_f32,(.L_x_627 - forward_sub_f32)
        .other          forward_sub_f32,@"STO_CUDA_ENTRY STV_DEFAULT"
forward_sub_f32:
.text.forward_sub_f32:
        /* <DEDUP_REMOVED lines=14> */
.L_x_583:
[----:B------:R-:W0:Y:S02]  /*00e0*/  LDC.64 R26, c[0x0][0x388] ;  /* 0x0000e200ff1a7b82 */ /* 0x000e240000000a00 */
[----:B0-----:R-:W-:-:S06]  /*00f0*/  IMAD.WIDE.U32 R26, R0, 0x4, R26 ;  /* 0x00000004001a7825 */ /* 0x001fcc00078e001a */
[----:B------:R0:W5:Y:S01]  /*0100*/  LDG.E.CONSTANT R26, desc[UR4][R26.64] ;  /* 0x000000041a1a7981 */ /* 0x000162000c1e9900 */
[----:B------:R-:W-:-:S13]  /*0110*/  ISETP.NE.AND P0, PT, R0, RZ, PT ;  /* 0x000000ff0000720c */ /* 0x000fda0003f05270 */
[----:B0-----:R-:W-:Y:S05]  /*0120*/  @!P0 BRA `(.L_x_578) ;  /* 0x0000000c00208947 */ /* 0x001fea0003800000 */
[C---:B------:R-:W-:Y:S02]  /*0130*/  ISETP.GE.U32.AND P0, PT, R0.reuse, 0x10, PT ;  /* 0x000000100000780c */ /* 0x040fe40003f06070 */
[----:B------:R-:W-:Y:S02]  /*0140*/  LOP3.LUT P1, RZ, R0, 0xf, RZ, 0xc0, !PT ;  /* 0x0000000f00ff7812 */ /* 0x000fe4000782c0ff */
[----:B------:R-:W-:-:S09]  /*0150*/  MOV R7, RZ ;  /* 0x000000ff00077202 */ /* 0x000fd20000000f00 */
[----:B------:R-:W-:Y:S05]  /*0160*/  @!P0 BRA `(.L_x_579) ;  /* 0x0000000400648947 */ /* 0x000fea0003800000 */
[----:B------:R-:W-:Y:S01]  /*0170*/  HFMA2 R5, -RZ, RZ, 0, 0 ;  /* 0x00000000ff057431 */ /* 0x000fe200000001ff */
[----:B------:R-:W-:Y:S01]  /*0180*/  LOP3.LUT R7, R0, 0xfffffff0, RZ, 0xc0, !PT ;  /* 0xfffffff000077812 */ /* 0x000fe200078ec0ff */
[----:B------:R-:W0:Y:S06]  /*0190*/  LDCU UR6, c[0x0][0x398] ;  /* 0x00007300ff0677ac */ /* 0x000e2c0008000800 */
.L_x_580:
[----:B------:R-:W1:Y:S01]  /*01a0*/  LDC.64 R14, c[0x0][0x380] ;  /* 0x0000e000ff0e7b82 */ /* 0x000e620000000a00 */
[----:B0-----:R-:W-:-:S07]  /*01b0*/  IMAD R6, R0, UR6, R5 ;  /* 0x0000000600067c24 */ /* 0x001fce000f8e0205 */
[----:B------:R-:W0:Y:S01]  /*01c0*/  LDC.64 R12, c[0x0][0x390] ;  /* 0x0000e400ff0c7b82 */ /* 0x000e220000000a00 */
[----:B-1----:R-:W-:-:S05]  /*01d0*/  IMAD.WIDE.U32 R10, R6, 0x4, R14 ;  /* 0x00000004060a7825 */ /* 0x002fca00078e000e */
[----:B------:R1:W2:Y:S01]  /*01e0*/  LDG.E.CONSTANT R23, desc[UR4][R10.64] ;  /* 0x000000040a177981 */ /* 0x0002a2000c1e9900 */
[----:B0-----:R-:W-:-:S05]  /*01f0*/  IMAD.WIDE.U32 R12, R5, 0x4, R12 ;  /* 0x00000004050c7825 */ /* 0x001fca00078e000c */
[----:B------:R-:W2:Y:S01]  /*0200*/  LDG.E R9, desc[UR4][R12.64] ;  /* 0x000000040c097981 */ /* 0x000ea2000c1e1900 */
[C---:B------:R-:W-:Y:S02]  /*0210*/  IADD3 R21, PT, PT, R6.reuse, 0x1, RZ ;  /* 0x0000000106157810 */ /* 0x040fe40007ffe0ff */
[C---:B------:R-:W-:Y:S01]  /*0220*/  IADD3 R25, PT, PT, R6.reuse, 0x2, RZ ;  /* 0x0000000206197810 */ /* 0x040fe20007ffe0ff */
[----:B------:R-:W3:Y:S02]  /*0230*/  LDG.E R28, desc[UR4][R12.64+0x4] ;  /* 0x000004040c1c7981 */ /* 0x000ee4000c1e1900 */
[--C-:B------:R-:W-:Y:S01]  /*0240*/  IMAD.WIDE.U32 R20, R21, 0x4, R14.reuse ;  /* 0x0000000415147825 */ /* 0x100fe200078e000e */
[C---:B------:R-:W-:Y:S01]  /*0250*/  IADD3 R19, PT, PT, R6.reuse, 0x3, RZ ;  /* 0x0000000306137810 */ /* 0x040fe20007ffe0ff */
[----:B------:R-:W4:Y:S01]  /*0260*/  LDG.E R22, desc[UR4][R12.64+0x8] ;  /* 0x000008040c167981 */ /* 0x000f22000c1e1900 */
[----:B------:R-:W-:Y:S01]  /*0270*/  IADD3 R17, PT, PT, R6, 0x4, RZ ;  /* 0x0000000406117810 */ /* 0x000fe20007ffe0ff */
[----:B------:R-:W-:-:S02]  /*0280*/  IMAD.WIDE.U32 R24, R25, 0x4, R14 ;  /* 0x0000000419187825 */ /* 0x000fc400078e000e */
[----:B------:R0:W3:Y:S02]  /*0290*/  LDG.E.CONSTANT R29, desc[UR4][R20.64] ;  /* 0x00000004141d7981 */ /* 0x0000e4000c1e9900 */
[--C-:B------:R-:W-:Y:S02]  /*02a0*/  IMAD.WIDE.U32 R18, R19, 0x4, R14.reuse ;  /* 0x0000000413127825 */ /* 0x100fe400078e000e */
[----:B------:R0:W4:Y:S02]  /*02b0*/  LDG.E.CONSTANT R27, desc[UR4][R24.64] ;  /* 0x00000004181b7981 */ /* 0x000124000c1e9900 */
[--C-:B------:R-:W-:Y:S01]  /*02c0*/  IMAD.WIDE.U32 R16, R17, 0x4, R14.reuse ;  /* 0x0000000411107825 */ /* 0x100fe200078e000e */
[----:B-1----:R-:W-:Y:S01]  /*02d0*/  IADD3 R10, PT, PT, R6, 0x5, RZ ;  /* 0x00000005060a7810 */ /* 0x002fe20007ffe0ff */
[----:B------:R-:W4:Y:S04]  /*02e0*/  LDG.E.CONSTANT R8, desc[UR4][R18.64] ;  /* 0x0000000412087981 */ /* 0x000f28000c1e9900 */
[----:B------:R-:W4:Y:S01]  /*02f0*/  LDG.E R11, desc[UR4][R12.64+0xc] ;  /* 0x00000c040c0b7981 */ /* 0x000f22000c1e1900 */
[----:B0-----:R-:W-:-:S03]  /*0300*/  IMAD.WIDE.U32 R20, R10, 0x4, R14 ;  /* 0x000000040a147825 */ /* 0x001fc600078e000e */
[----:B------:R0:W4:Y:S01]  /*0310*/  LDG.E.CONSTANT R4, desc[UR4][R16.64] ;  /* 0x0000000410047981 */ /* 0x000122000c1e9900 */
[----:B------:R-:W-:-:S03]  /*0320*/  IADD3 R25, PT, PT, R6, 0x7, RZ ;  /* 0x0000000706197810 */ /* 0x000fc60007ffe0ff */
[----:B------:R1:W4:Y:S01]  /*0330*/  LDG.E.CONSTANT R10, desc[UR4][R20.64] ;  /* 0x00000004140a7981 */ /* 0x000322000c1e9900 */
[----:B0-----:R-:W-:Y:S01]  /*0340*/  IADD3 R17, PT, PT, R6, 0x6, RZ ;  /* 0x0000000606117810 */ /* 0x001fe20007ffe0ff */
[--C-:B------:R-:W-:Y:S02]  /*0350*/  IMAD.WIDE.U32 R18, R25, 0x4, R14.reuse ;  /* 0x0000000419127825 */ /* 0x100fe400078e000e */
[----:B------:R-:W4:Y:S02]  /*0360*/  LDG.E R25, desc[UR4][R12.64+0x18] ;  /* 0x000018040c197981 */ /* 0x000f24000c1e1900 */
[----:B------:R-:W-:Y:S02]  /*0370*/  IMAD.WIDE.U32 R16, R17, 0x4, R14 ;  /* 0x0000000411107825 */ /* 0x000fe400078e000e */
[----:B------:R-:W4:Y:S04]  /*0380*/  LDG.E.CONSTANT R18, desc[UR4][R18.64] ;  /* 0x0000000412127981 */ /* 0x000f28000c1e9900 */
[----:B------:R0:W4:Y:S04]  /*0390*/  LDG.E.CONSTANT R24, desc[UR4][R16.64] ;  /* 0x0000000410187981 */ /* 0x000128000c1e9900 */
[----:B------:R-:W4:Y:S01]  /*03a0*/  LDG.E R19, desc[UR4][R12.64+0x1c] ;  /* 0x00001c040c137981 */ /* 0x000f22000c1e1900 */
[----:B--2--5:R-:W-:-:S03]  /*03b0*/  FFMA R26, -R23, R9, R26 ;  /* 0x00000009171a7223 */ /* 0x024fc6000000011a */
[----:B------:R-:W2:Y:S04]  /*03c0*/  LDG.E R9, desc[UR4][R12.64+0x10] ;  /* 0x000010040c097981 */ /* 0x000ea8000c1e1900 */
[----:B------:R-:W2:Y:S01]  /*03d0*/  LDG.E R23, desc[UR4][R12.64+0x14] ;  /* 0x000014040c177981 */ /* 0x000ea2000c1e1900 */
[----:B---3--:R-:W-:Y:S01]  /*03e0*/  FFMA R26, -R29, R28, R26 ;  /* 0x0000001c1d1a7223 */ /* 0x008fe2000000011a */
[----:B------:R-:W-:-:S03]  /*03f0*/  IADD3 R29, PT, PT, R6, 0x8, RZ ;  /* 0x00000008061d7810 */ /* 0x000fc60007ffe0ff */
[----:B----4-:R-:W-:Y:S01]  /*0400*/  FFMA R27, -R27, R22, R26 ;  /* 0x000000161b1b7223 */ /* 0x010fe2000000011a */
[----:B------:R-:W-:Y:S02]  /*0410*/  VIADD R22, R6, 0x9 ;  /* 0x0000000906167836 */ /* 0x000fe40000000000 */
[----:B-1----:R-:W-:Y:S02]  /*0420*/  IMAD.WIDE.U32 R20, R29, 0x4, R14 ;  /* 0x000000041d147825 */ /* 0x002fe400078e000e */
[----:B------:R-:W3:Y:S02]  /*0430*/  LDG.E R29, desc[UR4][R12.64+0x20] ;  /* 0x000020040c1d7981 */ /* 0x000ee4000c1e1900 */
[----:B------:R-:W-:Y:S01]  /*0440*/  FFMA R11, -R8, R11, R27 ;  /* 0x0000000b080b7223 */ /* 0x000fe2000000011b */
[----:B------:R-:W-:Y:S01]  /*0450*/  IADD3 R27, PT, PT, R6, 0xa, RZ ;  /* 0x0000000a061b7810 */ /* 0x000fe20007ffe0ff */
[----:B0-----:R-:W-:Y:S01]  /*0460*/  IMAD.WIDE.U32 R16, R22, 0x4, R14 ;  /* 0x0000000416107825 */ /* 0x001fe200078e000e */
[----:B------:R-:W3:Y:S01]  /*0470*/  LDG.E.CONSTANT R20, desc[UR4][R20.64] ;  /* 0x0000000414147981 */ /* 0x000ee2000c1e9900 */
[----:B------:R-:W-:-:S02]  /*0480*/  IADD3 R8, PT, PT, R6, 0xb, RZ ;  /* 0x0000000b06087810 */ /* 0x000fc40007ffe0ff */
[----:B------:R-:W-:Y:S02]  /*0490*/  IMAD.WIDE.U32 R26, R27, 0x4, R14 ;  /* 0x000000041b1a7825 */ /* 0x000fe400078e000e */
[----:B------:R0:W4:Y:S01]  /*04a0*/  LDG.E.CONSTANT R16, desc[UR4][R16.64] ;  /* 0x0000000410107981 */ /* 0x000122000c1e9900 */
[----:B------:R-:W-:-:S03]  /*04b0*/  IADD3 R22, PT, PT, R6, 0xd, RZ ;  /* 0x0000000d06167810 */ /* 0x000fc60007ffe0ff */
[----:B------:R-:W4:Y:S04]  /*04c0*/  LDG.E.CONSTANT R26, desc[UR4][R26.64] ;  /* 0x000000041a1a7981 */ /* 0x000f28000c1e9900 */
[----:B------:R-:W4:Y:S04]  /*04d0*/  LDG.E R21, desc[UR4][R12.64+0x28] ;  /* 0x000028040c157981 */ /* 0x000f28000c1e1900 */
[----:B------:R-:W4:Y:S01]  /*04e0*/  LDG.E R27, desc[UR4][R12.64+0x30] ;  /* 0x000030040c1b7981 */ /* 0x000f22000c1e1900 */
[----:B--2---:R-:W-:-:S04]  /*04f0*/  FFMA R11, -R4, R9, R11 ;  /* 0x00000009040b7223 */ /* 0x004fc8000000010b */
[----:B------:R-:W-:Y:S01]  /*0500*/  FFMA R11, -R10, R23, R11 ;  /* 0x000000170a0b7223 */ /* 0x000fe2000000010b */
[----:B------:R-:W-:Y:S01]  /*0510*/  IADD3 R10, PT, PT, R6, 0xc, RZ ;  /* 0x0000000c060a7810 */ /* 0x000fe20007ffe0ff */
[----:B------:R-:W4:Y:S01]  /*0520*/  LDG.E R23, desc[UR4][R12.64+0x24] ;  /* 0x000024040c177981 */ /* 0x000f22000c1e1900 */
[----:B------:R-:W-:-:S04]  /*0530*/  IMAD.WIDE.U32 R8, R8, 0x4, R14 ;  /* 0x0000000408087825 */ /* 0x000fc800078e000e */
[----:B------:R-:W-:Y:S01]  /*0540*/  FFMA R25, -R24, R25, R11 ;  /* 0x0000001918197223 */ /* 0x000fe2000000010b */
[----:B------:R-:W-:-:S04]  /*0550*/  IMAD.WIDE.U32 R10, R10, 0x4, R14 ;  /* 0x000000040a0a7825 */ /* 0x000fc800078e000e */
[----:B0-----:R-:W-:Y:S01]  /*0560*/  FFMA R17, -R18, R19, R25 ;  /* 0x0000001312117223 */ /* 0x001fe20000000119 */
[----:B------:R0:W2:Y:S01]  /*0570*/  LDG.E.CONSTANT R4, desc[UR4][R8.64] ;  /* 0x0000000408047981 */ /* 0x0000a2000c1e9900 */
[----:B------:R-:W-:Y:S01]  /*0580*/  IADD3 R24, PT, PT, R6, 0xe, RZ ;  /* 0x0000000e06187810 */ /* 0x000fe20007ffe0ff */
[----:B------:R-:W-:Y:S02]  /*0590*/  IMAD.WIDE.U32 R18, R22, 0x4, R14 ;  /* 0x0000000416127825 */ /* 0x000fe400078e000e */
[----:B------:R-:W2:Y:S01]  /*05a0*/  LDG.E R25, desc[UR4][R12.64+0x2c] ;  /* 0x00002c040c197981 */ /* 0x000ea2000c1e1900 */
[----:B------:R-:W-:-:S03]  /*05b0*/  IADD3 R22, PT, PT, R6, 0xf, RZ ;  /* 0x0000000f06167810 */ /* 0x000fc60007ffe0ff */
[----:B------:R-:W2:Y:S01]  /*05c0*/  LDG.E.CONSTANT R10, desc[UR4][R10.64] ;  /* 0x000000040a0a7981 */ /* 0x000ea2000c1e9900 */
[----:B0-----:R-:W-:-:S03]  /*05d0*/  IMAD.WIDE.U32 R8, R24, 0x4, R14 ;  /* 0x0000000418087825 */ /* 0x001fc600078e000e */
[----:B------:R-:W2:Y:S01]  /*05e0*/  LDG.E.CONSTANT R18, desc[UR4][R18.64] ;  /* 0x0000000412127981 */ /* 0x000ea2000c1e9900 */
[----:B------:R-:W-:-:S03]  /*05f0*/  IMAD.WIDE.U32 R14, R22, 0x4, R14 ;  /* 0x00000004160e7825 */ /* 0x000fc600078e000e */
[----:B------:R-:W2:Y:S04]  /*0600*/  LDG.E R6, desc[UR4][R12.64+0x34] ;  /* 0x000034040c067981 */ /* 0x000ea8000c1e1900 */
[----:B------:R-:W2:Y:S04]  /*0610*/  LDG.E.CONSTANT R8, desc[UR4][R8.64] ;  /* 0x0000000408087981 */ /* 0x000ea8000c1e9900 */
[----:B------:R-:W2:Y:S04]  /*0620*/  LDG.E R22, desc[UR4][R12.64+0x38] ;  /* 0x000038040c167981 */ /* 0x000ea8000c1e1900 */
[----:B------:R-:W2:Y:S04]  /*0630*/  LDG.E.CONSTANT R14, desc[UR4][R14.64] ;  /* 0x000000040e0e7981 */ /* 0x000ea8000c1e9900 */
[----:B------:R-:W2:Y:S01]  /*0640*/  LDG.E R24, desc[UR4][R12.64+0x3c] ;  /* 0x00003c040c187981 */ /* 0x000ea2000c1e1900 */
[----:B---3--:R-:W-:Y:S01]  /*0650*/  FFMA R17, -R20, R29, R17 ;  /* 0x0000001d14117223 */ /* 0x008fe20000000111 */
[----:B------:R-:W-:-:S04]  /*0660*/  IADD3 R5, PT, PT, R5, 0x10, RZ ;  /* 0x0000001005057810 */ /* 0x000fc80007ffe0ff */
[----:B------:R-:W-:Y:S01]  /*0670*/  ISETP.NE.AND P0, PT, R5, R7, PT ;  /* 0x000000070500720c */ /* 0x000fe20003f05270 */
[----:B----4-:R-:W-:-:S04]  /*0680*/  FFMA R17, -R16, R23, R17 ;  /* 0x0000001710117223 */ /* 0x010fc80000000111 */
[----:B------:R-:W-:-:S04]  /*0690*/  FFMA R17, -R26, R21, R17 ;  /* 0x000000151a117223 */ /* 0x000fc80000000111 */
[----:B--2---:R-:W-:-:S04]  /*06a0*/  FFMA R17, -R4, R25, R17 ;  /* 0x0000001904117223 */ /* 0x004fc80000000111 */
[----:B------:R-:W-:-:S04]  /*06b0*/  FFMA R17, -R10, R27, R17 ;  /* 0x0000001b0a117223 */ /* 0x000fc80000000111 */
[----:B------:R-:W-:-:S04]  /*06c0*/  FFMA R17, -R18, R6, R17 ;  /* 0x0000000612117223 */ /* 0x000fc80000000111 */
[----:B------:R-:W-:-:S04]  /*06d0*/  FFMA R17, -R8, R22, R17 ;  /* 0x0000001608117223 */ /* 0x000fc80000000111 */
[----:B------:R-:W-:Y:S01]  /*06e0*/  FFMA R26, -R14, R24, R17 ;  /* 0x000000180e1a7223 */ /* 0x000fe20000000111 */
[----:B------:R-:W-:Y:S06]  /*06f0*/  @P0 BRA `(.L_x_580) ;  /* 0xfffffff800a80947 */ /* 0x000fec000383ffff */
.L_x_579:
[----:B------:R-:W-:Y:S05]  /*0700*/  @!P1 BRA `(.L_x_578) ;  /* 0x0000000400a89947 */ /* 0x000fea0003800000 */
[----:B------:R-:W-:-:S04]  /*0710*/  LOP3.LUT R5, R3, 0xf, RZ, 0xc0, !PT ;  /* 0x0000000f03057812 */ /* 0x000fc800078ec0ff */
[C---:B------:R-:W-:Y:S02]  /*0720*/  IADD3 R4, PT, PT, R5.reuse, -0x1, RZ ;  /* 0xffffffff05047810 */ /* 0x040fe40007ffe0ff */
[----:B------:R-:W-:Y:S02]  /*0730*/  LOP3.LUT P1, RZ, R5, 0x7, RZ, 0xc0, !PT ;  /* 0x0000000705ff7812 */ /* 0x000fe4000782c0ff */
[----:B------:R-:W-:-:S13]  /*0740*/  ISETP.GE.U32.AND P0, PT, R4, 0x7, PT ;  /* 0x000000070400780c */ /* 0x000fda0003f06070 */
[----:B------:R-:W-:Y:S05]  /*0750*/  @!P0 BRA `(.L_x_581) ;  /* 0x0000000000b48947 */ /* 0x000fea0003800000 */
[----:B------:R-:W0:Y:S01]  /*0760*/  LDCU UR6, c[0x0][0x398] ;  /* 0x00007300ff0677ac */ /* 0x000e220008000800 */
[----:B------:R-:W1:Y:S08]  /*0770*/  LDC.64 R8, c[0x0][0x380] ;  /* 0x0000e000ff087b82 */ /* 0x000e700000000a00 */
[----:B------:R-:W2:Y:S01]  /*0780*/  LDC.64 R4, c[0x0][0x390] ;  /* 0x0000e400ff047b82 */ /* 0x000ea20000000a00 */
[----:B0-----:R-:W-:-:S04]  /*0790*/  IMAD R15, R0, UR6, R7 ;  /* 0x00000006000f7c24 */ /* 0x001fc8000f8e0207 */
[C---:B------:R-:W-:Y:S01]  /*07a0*/  VIADD R29, R15.reuse, 0x2 ;  /* 0x000000020f1d7836 */ /* 0x040fe20000000000 */
[C---:B------:R-:W-:Y:S01]  /*07b0*/  IADD3 R13, PT, PT, R15.reuse, 0x1, RZ ;  /* 0x000000010f0d7810 */ /* 0x040fe20007ffe0ff */
[C---:B-1----:R-:W-:Y:S01]  /*07c0*/  IMAD.WIDE.U32 R10, R15.reuse, 0x4, R8 ;  /* 0x000000040f0a7825 */ /* 0x042fe200078e0008 */
[----:B------:R-:W-:-:S03]  /*07d0*/  IADD3 R17, PT, PT, R15, 0x3, RZ ;  /* 0x000000030f117810 */ /* 0x000fc60007ffe0ff */
[----:B------:R-:W-:Y:S01]  /*07e0*/  IMAD.WIDE.U32 R12, R13, 0x4, R8 ;  /* 0x000000040d0c7825 */ /* 0x000fe200078e0008 */
[----:B------:R0:W3:Y:S03]  /*07f0*/  LDG.E.CONSTANT R21, desc[UR4][R10.64] ;  /* 0x000000040a157981 */ /* 0x0000e6000c1e9900 */
[----:B--2---:R-:W-:Y:S01]  /*0800*/  IMAD.WIDE.U32 R4, R7, 0x4, R4 ;  /* 0x0000000407047825 */ /* 0x004fe200078e0004 */
[----:B------:R1:W2:Y:S04]  /*0810*/  LDG.E.CONSTANT R6, desc[UR4][R12.64] ;  /* 0x000000040c067981 */ /* 0x0002a8000c1e9900 */
[----:B------:R-:W3:Y:S01]  /*0820*/  LDG.E R19, desc[UR4][R4.64] ;  /* 0x0000000404137981 */ /* 0x000ee2000c1e1900 */
[----:B------:R-:W-:Y:S01]  /*0830*/  IMAD.WIDE.U32 R28, R29, 0x4, R8 ;  /* 0x000000041d1c7825 */ /* 0x000fe200078e0008 */
[----:B------:R-:W-:-:S02]  /*0840*/  IADD3 R27, PT, PT, R15, 0x4, RZ ;  /* 0x000000040f1b7810 */ /* 0x000fc40007ffe0ff */
[----:B------:R-:W2:Y:S01]  /*0850*/  LDG.E R23, desc[UR4][R4.64+0x4] ;  /* 0x0000040404177981 */ /* 0x000ea2000c1e1900 */
[--C-:B------:R-:W-:Y:S01]  /*0860*/  IMAD.WIDE.U32 R16, R17, 0x4, R8.reuse ;  /* 0x0000000411107825 */ /* 0x100fe200078e0008 */
[----:B------:R-:W-:Y:S02]  /*0870*/  IADD3 R14, PT, PT, R15, 0x5, RZ ;  /* 0x000000050f0e7810 */ /* 0x000fe40007ffe0ff */
[----:B------:R-:W4:Y:S01]  /*0880*/  LDG.E.CONSTANT R18, desc[UR4][R28.64] ;  /* 0x000000041c127981 */ /* 0x000f22000c1e9900 */
[----:B0-----:R-:W-:-:S03]  /*0890*/  IMAD.WIDE.U32 R10, R27, 0x4, R8 ;  /* 0x000000041b0a7825 */ /* 0x001fc600078e0008 */
[----:B------:R-:W4:Y:S01]  /*08a0*/  LDG.E R25, desc[UR4][R4.64+0x8] ;  /* 0x0000080404197981 */ /* 0x000f22000c1e1900 */
[C---:B------:R-:W-:Y:S01]  /*08b0*/  IADD3 R22, PT, PT, R15.reuse, 0x6, RZ ;  /* 0x000000060f167810 */ /* 0x040fe20007ffe0ff */
[--C-:B-1----:R-:W-:Y:S02]  /*08c0*/  IMAD.WIDE.U32 R12, R14, 0x4, R8.reuse ;  /* 0x000000040e0c7825 */ /* 0x102fe400078e0008 */
[----:B------:R-:W4:Y:S04]  /*08d0*/  LDG.E.CONSTANT R16, desc[UR4][R16.64] ;  /* 0x0000000410107981 */ /* 0x000f28000c1e9900 */
[----:B------:R-:W4:Y:S01]  /*08e0*/  LDG.E R27, desc[UR4][R4.64+0xc] ;  /* 0x00000c04041b7981 */ /* 0x000f22000c1e1900 */
[----:B------:R-:W-:Y:S01]  /*08f0*/  IADD3 R24, PT, PT, R15, 0x7, RZ ;  /* 0x000000070f187810 */ /* 0x000fe20007ffe0ff */
[----:B------:R-:W-:-:S02]  /*0900*/  IMAD.WIDE.U32 R14, R22, 0x4, R8 ;  /* 0x00000004160e7825 */ /* 0x000fc400078e0008 */
[----:B------:R-:W4:Y:S04]  /*0910*/  LDG.E.CONSTANT R10, desc[UR4][R10.64] ;  /* 0x000000040a0a7981 */ /* 0x000f28000c1e9900 */
[----:B------:R-:W4:Y:S01]  /*0920*/  LDG.E R20, desc[UR4][R4.64+0x10] ;  /* 0x0000100404147981 */ /* 0x000f22000c1e1900 */
[----:B------:R-:W-:-:S03]  /*0930*/  IMAD.WIDE.U32 R8, R24, 0x4, R8 ;  /* 0x0000000418087825 */ /* 0x000fc600078e0008 */
[----:B------:R-:W4:Y:S04]  /*0940*/  LDG.E.CONSTANT R12, desc[UR4][R12.64] ;  /* 0x000000040c0c7981 */ /* 0x000f28000c1e9900 */
[----:B------:R-:W4:Y:S04]  /*0950*/  LDG.E R29, desc[UR4][R4.64+0x14] ;  /* 0x00001404041d7981 */ /* 0x000f28000c1e1900 */
[----:B------:R-:W4:Y:S04]  /*0960*/  LDG.E.CONSTANT R14, desc[UR4][R14.64] ;  /* 0x000000040e0e7981 */ /* 0x000f28000c1e9900 */
[----:B------:R-:W4:Y:S04]  /*0970*/  LDG.E R17, desc[UR4][R4.64+0x18] ;  /* 0x0000180404117981 */ /* 0x000f28000c1e1900 */
[----:B------:R-:W4:Y:S04]  /*0980*/  LDG.E.CONSTANT R8, desc[UR4][R8.64] ;  /* 0x0000000408087981 */ /* 0x000f28000c1e9900 */
[----:B------:R-:W4:Y:S01]  /*0990*/  LDG.E R22, desc[UR4][R4.64+0x1c] ;  /* 0x00001c0404167981 */ /* 0x000f22000c1e1900 */
[----:B------:R-:W-:Y:S01]  /*09a0*/  IADD3 R7, PT, PT, R7, 0x8, RZ ;  /* 0x0000000807077810 */ /* 0x000fe20007ffe0ff */
[----:B---3-5:R-:W-:-:S04]  /*09b0*/  FFMA R19, -R21, R19, R26 ;  /* 0x0000001315137223 */ /* 0x028fc8000000011a */
[----:B--2---:R-:W-:-:S04]  /*09c0*/  FFMA R19, -R6, R23, R19 ;  /* 0x0000001706137223 */ /* 0x004fc80000000113 */
[----:B----4-:R-:W-:-:S04]  /*09d0*/  FFMA R19, -R18, R25, R19 ;  /* 0x0000001912137223 */ /* 0x010fc80000000113 */
[----:B------:R-:W-:-:S04]  /*09e0*/  FFMA R19, -R16, R27, R19 ;  /* 0x0000001b10137223 */ /* 0x000fc80000000113 */
[----:B------:R-:W-:-:S04]  /*09f0*/  FFMA R19, -R10, R20, R19 ;  /* 0x000000140a137223 */ /* 0x000fc80000000113 */
[----:B------:R-:W-:-:S04]  /*0a00*/  FFMA R19, -R12, R29, R19 ;  /* 0x0000001d0c137223 */ /* 0x000fc80000000113 */
[----:B------:R-:W-:-:S04]  /*0a10*/  FFMA R17, -R14, R17, R19 ;  /* 0x000000110e117223 */ /* 0x000fc80000000113 */
[----:B------:R-:W-:-:S07]  /*0a20*/  FFMA R26, -R8, R22, R17 ;  /* 0x00000016081a7223 */ /* 0x000fce0000000111 */
.L_x_581:
        /* <DEDUP_REMOVED lines=8> */
[----:B------:R-:W0:Y:S01]  /*0ab0*/  LDCU UR6, c[0x0][0x398] ;  /* 0x00007300ff0677ac */ /* 0x000e220008000800 */
[----:B------:R-:W1:Y:S08]  /*0ac0*/  LDC.64 R10, c[0x0][0x380] ;  /* 0x0000e000ff0a7b82 */ /* 0x000e700000000a00 */
[----:B------:R-:W2:Y:S01]  /*0ad0*/  LDC.64 R8, c[0x0][0x390] ;  /* 0x0000e400ff087b82 */ /* 0x000ea20000000a00 */
[----:B0-----:R-:W-:-:S05]  /*0ae0*/  IMAD R5, R0, UR6, R7 ;  /* 0x0000000600057c24 */ /* 0x001fca000f8e0207 */
[C---:B------:R-:W-:Y:S01]  /*0af0*/  IADD3 R15, PT, PT, R5.reuse, 0x1, RZ ;  /* 0x00000001050f7810 */ /* 0x040fe20007ffe0ff */
[C---:B-1----:R-:W-:Y:S01]  /*0b00*/  IMAD.WIDE.U32 R16, R5.reuse, 0x4, R10 ;  /* 0x0000000405107825 */ /* 0x042fe200078e000a */
[----:B------:R-:W-:-:S03]  /*0b10*/  IADD3 R13, PT, PT, R5, 0x2, RZ ;  /* 0x00000002050d7810 */ /* 0x000fc60007ffe0ff */
[----:B------:R-:W-:Y:S02]  /*0b20*/  IMAD.WIDE.U32 R14, R15, 0x4, R10 ;  /* 0x000000040f0e7825 */ /* 0x000fe400078e000a */
[----:B------:R-:W3:Y:S02]  /*0b30*/  LDG.E.CONSTANT R17, desc[UR4][R16.64] ;  /* 0x0000000410117981 */ /* 0x000ee4000c1e9900 */
[----:B--2---:R-:W-:Y:S02]  /*0b40*/  IMAD.WIDE.U32 R8, R7, 0x4, R8 ;  /* 0x0000000407087825 */ /* 0x004fe400078e0008 */
[----:B------:R-:W2:Y:S02]  /*0b50*/  LDG.E.CONSTANT R15, desc[UR4][R14.64] ;  /* 0x000000040e0f7981 */ /* 0x000ea4000c1e9900 */
[----:B------:R-:W-:Y:S02]  /*0b60*/  VIADD R19, R5, 0x3 ;  /* 0x0000000305137836 */ /* 0x000fe40000000000 */
[----:B------:R-:W3:Y:S01]  /*0b70*/  LDG.E R6, desc[UR4][R8.64] ;  /* 0x0000000408067981 */ /* 0x000ee2000c1e1900 */
[----:B------:R-:W-:-:S03]  /*0b80*/  IMAD.WIDE.U32 R12, R13, 0x4, R10 ;  /* 0x000000040d0c7825 */ /* 0x000fc600078e000a */
[----:B------:R-:W2:Y:S01]  /*0b90*/  LDG.E R5, desc[UR4][R8.64+0x4] ;  /* 0x0000040408057981 */ /* 0x000ea2000c1e1900 */
[----:B------:R-:W-:-:S03]  /*0ba0*/  IMAD.WIDE.U32 R10, R19, 0x4, R10 ;  /* 0x00000004130a7825 */ /* 0x000fc600078e000a */
        /* <DEDUP_REMOVED lines=8> */
[----:B------:R-:W-:-:S07]  /*0c30*/  FFMA R26, -R10, R19, R5 ;  /* 0x000000130a1a7223 */ /* 0x000fce0000000105 */
.L_x_582:
[----:B------:R-:W-:Y:S05]  /*0c40*/  @!P1 BRA `(.L_x_578) ;  /* 0x0000000000589947 */ /* 0x000fea0003800000 */
[----:B------:R-:W0:Y:S08]  /*0c50*/  LDC R13, c[0x0][0x398] ;  /* 0x0000e600ff0d7b82 */ /* 0x000e300000000800 */
[----:B------:R-:W1:Y:S08]  /*0c60*/  LDC.64 R10, c[0x0][0x390] ;  /* 0x0000e400ff0a7b82 */ /* 0x000e700000000a00 */
[----:B------:R-:W2:Y:S01]  /*0c70*/  LDC.64 R8, c[0x0][0x380] ;  /* 0x0000e000ff087b82 */ /* 0x000ea20000000a00 */
[----:B0-----:R-:W-:-:S02]  /*0c80*/  IMAD R13, R0, R13, R7 ;  /* 0x0000000d000d7224 */ /* 0x001fc400078e0207 */
[----:B-1----:R-:W-:-:S05]  /*0c90*/  IMAD.WIDE.U32 R6, R7, 0x4, R10 ;  /* 0x0000000407067825 */ /* 0x002fca00078e000a */
[----:B------:R-:W3:Y:S01]  /*0ca0*/  LDG.E R5, desc[UR4][R6.64] ;  /* 0x0000000406057981 */ /* 0x000ee2000c1e1900 */
[----:B--2---:R-:W-:-:S06]  /*0cb0*/  IMAD.WIDE.U32 R10, R13, 0x4, R8 ;  /* 0x000000040d0a7825 */ /* 0x004fcc00078e0008 */
[----:B------:R-:W3:Y:S01]  /*0cc0*/  LDG.E.CONSTANT R11, desc[UR4][R10.64] ;  /* 0x000000040a0b7981 */ /* 0x000ee2000c1e9900 */
[----:B------:R-:W-:Y:S01]  /*0cd0*/  ISETP.NE.AND P0, PT, R4, 0x1, PT ;  /* 0x000000010400780c */ /* 0x000fe20003f05270 */
[----:B---3-5:R-:W-:-:S12]  /*0ce0*/  FFMA R26, -R11, R5, R26 ;  /* 0x000000050b1a7223 */ /* 0x028fd8000000011a */
[----:B------:R-:W-:Y:S05]  /*0cf0*/  @!P0 BRA `(.L_x_578) ;  /* 0x00000000002c8947 */ /* 0x000fea0003800000 */
[----:B------:R-:W-:Y:S01]  /*0d00*/  ISETP.NE.AND P0, PT, R4, 0x2, PT ;  /* 0x000000020400780c */ /* 0x000fe20003f05270 */
[----:B------:R-:W2:Y:S01]  /*0d10*/  LDG.E R10, desc[UR4][R6.64+0x4] ;  /* 0x00000404060a7981 */ /* 0x000ea2000c1e1900 */
[----:B------:R-:W-:-:S05]  /*0d20*/  IADD3 R5, PT, PT, R13, 0x1, RZ ;  /* 0x000000010d057810 */ /* 0x000fca0007ffe0ff */
[----:B------:R-:W-:-:S06]  /*0d30*/  IMAD.WIDE.U32 R4, R5, 0x4, R8 ;  /* 0x0000000405047825 */ /* 0x000fcc00078e0008 */
[----:B------:R-:W-:Y:S01]  /*0d40*/  @P0 IADD3 R11, PT, PT, R13, 0x2, RZ ;  /* 0x000000020d0b0810 */ /* 0x000fe20007ffe0ff */
[----:B------:R-:W2:Y:S04]  /*0d50*/  LDG.E.CONSTANT R5, desc[UR4][R4.64] ;  /* 0x0000000404057981 */ /* 0x000ea8000c1e9900 */
[----:B------:R-:W-:Y:S02]  /*0d60*/  @P0 IMAD.WIDE.U32 R8, R11, 0x4, R8 ;  /* 0x000000040b080825 */ /* 0x000fe400078e0008 */
[----:B------:R-:W3:Y:S04]  /*0d70*/  @P0 LDG.E R11, desc[UR4][R6.64+0x8] ;  /* 0x00000804060b0981 */ /* 0x000ee8000c1e1900 */
[----:B------:R-:W3:Y:S01]  /*0d80*/  @P0 LDG.E.CONSTANT R9, desc[UR4][R8.64] ;  /* 0x0000000408090981 */ /* 0x000ee2000c1e9900 */
[----:B--2---:R-:W-:-:S04]  /*0d90*/  FFMA R26, -R5, R10, R26 ;  /* 0x0000000a051a7223 */ /* 0x004fc8000000011a */
[----:B---3--:R-:W-:-:S07]  /*0da0*/  @P0 FFMA R26, -R9, R11, R26 ;  /* 0x0000000b091a0223 */ /* 0x008fce000000011a */
.L_x_578:
[----:B------:R-:W0:Y:S01]  /*0db0*/  LDC.64 R4, c[0x0][0x390] ;  /* 0x0000e400ff047b82 */ /* 0x000e220000000a00 */
[----:B------:R-:W1:Y:S01]  /*0dc0*/  LDCU UR6, c[0x0][0x398] ;  /* 0x00007300ff0677ac */ /* 0x000e620008000800 */
[----:B------:R-:W-:Y:S02]  /*0dd0*/  IADD3 R3, PT, PT, R3, 0x1, RZ ;  /* 0x0000000103037810 */ /* 0x000fe40007ffe0ff */
[----:B------:R-:W-:Y:S01]  /*0de0*/  IADD3 R2, PT, PT, R2, 0x1, RZ ;  /* 0x0000000102027810 */ /* 0x000fe20007ffe0ff */
[C---:B0-----:R-:W-:Y:S01]  /*0df0*/  IMAD.WIDE.U32 R4, R0.reuse, 0x4, R4 ;  /* 0x0000000400047825 */ /* 0x041fe200078e0004 */
[----:B------:R-:W-:-:S04]  /*0e00*/  IADD3 R0, PT, PT, R0, 0x1, RZ ;  /* 0x0000000100007810 */ /* 0x000fc80007ffe0ff */
[----:B-----5:R0:W-:Y:S01]  /*0e10*/  STG.E desc[UR4][R4.64], R26 ;  /* 0x0000001a04007986 */ /* 0x0201e2000c101904 */
[----:B-1----:R-:W-:-:S13]  /*0e20*/  ISETP.NE.AND P0, PT, R0, UR6, PT ;  /* 0x0000000600007c0c */ /* 0x002fda000bf05270 */
[----:B0-----:R-:W-:Y:S05]  /*0e30*/  @P0 BRA `(.L_x_583) ;  /* 0xfffffff000a80947 */ /* 0x001fea000383ffff */
[----:B------:R-:W-:Y:S05]  /*0e40*/  EXIT ;  /* 0x000000000000794d */ /* 0x000fea0003800000 */
.L_x_577:
[----:B------:R-:W-:Y:S02]  /*0e50*/  MOV R0, RZ ;  /* 0x000000ff00007202 */ /* 0x000fe40000000f00 */
[----:B------:R-:W-:Y:S02]  /*0e60*/  PRMT R2, RZ, 0x7610, R2 ;  /* 0x00007610ff027816 */ /* 0x000fe40000000002 */
[----:B------:R-:W-:-:S07]  /*0e70*/  PRMT R3, RZ, 0x7610, R3 ;  /* 0x00007610ff037816 */ /* 0x000fce0000000003 */
.L_x_590:
[----:B------:R-:W0:Y:S02]  /*0e80*/  LDC.64 R4, c[0x0][0x388] ;  /* 0x0000e200ff047b82 */ /* 0x000e240000000a00 */
[----:B0-----:R-:W-:-:S05]  /*0e90*/  IMAD.WIDE.U32 R4, R0, 0x4, R4 ;  /* 0x0000000400047825 */ /* 0x001fca00078e0004 */
[----:B------:R0:W5:Y:S01]  /*0ea0*/  LDG.E.CONSTANT R9, desc[UR4][R4.64] ;  /* 0x0000000404097981 */ /* 0x000162000c1e9900 */
[----:B------:R-:W-:-:S13]  /*0eb0*/  ISETP.NE.AND P0, PT, R0, RZ, PT ;  /* 0x000000ff0000720c */ /* 0x000fda0003f05270 */
[----:B0-----:R-:W-:Y:S05]  /*0ec0*/  @!P0 BRA `(.L_x_584) ;  /* 0x0000000c00208947 */ /* 0x001fea0003800000 */
[C---:B------:R-:W-:Y:S01]  /*0ed0*/  ISETP.GE.U32.AND P0, PT, R0.reuse, 0x10, PT ;  /* 0x000000100000780c */ /* 0x040fe20003f06070 */
[----:B------:R-:W-:Y:S01]  /*0ee0*/  HFMA2 R7, -RZ, RZ, 0, 0 ;  /* 0x00000000ff077431 */ /* 0x000fe200000001ff */
[----:B------:R-:W-:-:S11]  /*0ef0*/  LOP3.LUT P1, RZ, R0, 0xf, RZ, 0xc0, !PT ;  /* 0x0000000f00ff7812 */ /* 0x000fd6000782c0ff */
[----:B------:R-:W-:Y:S05]  /*0f00*/  @!P0 BRA `(.L_x_585) ;  /* 0x0000000400648947 */ /* 0x000fea0003800000 */
[----:B------:R-:W-:Y:S01]  /*0f10*/  LOP3.LUT R7, R0, 0xfffffff0, RZ, 0xc0, !PT ;  /* 0xfffffff000077812 */ /* 0x000fe200078ec0ff */
[----:B------:R-:W0:Y:S01]  /*0f20*/  LDCU UR6, c[0x0][0x398] ;  /* 0x00007300ff0677ac */ /* 0x000e220008000800 */
[----:B------:R-:W-:-:S07]  /*0f30*/  MOV R5, RZ ;  /* 0x000000ff00057202 */ /* 0x000fce0000000f00 */
.L_x_586:
[----:B------:R-:W1:Y:S01]  /*0f40*/  LDC.64 R14, c[0x0][0x380] ;  /* 0x0000e000ff0e7b82 */ /* 0x000e620000000a00 */
[----:B0-----:R-:W-:-:S07]  /*0f50*/  IMAD R6, R0, UR6, R5 ;  /* 0x0000000600067c24 */ /* 0x001fce000f8e0205 */
[----:B------:R-:W0:Y:S01]  /*0f60*/  LDC.64 R12, c[0x0][0x390] ;  /* 0x0000e400ff0c7b82 */ /* 0x000e220000000a00 */
[----:B-1----:R-:W-:-:S06]  /*0f70*/  IMAD.WIDE.U32 R10, R6, 0x4, R14 ;  /* 0x00000004060a7825 */ /* 0x002fcc00078e000e */
[----:B------:R-:W2:Y:S01]  /*0f80*/  LDG.E.CONSTANT R10, desc[UR4][R10.64] ;  /* 0x000000040a0a7981 */ /* 0x000ea2000c1e9900 */
[----:B0-----:R-:W-:-:S05]  /*0f90*/  IMAD.WIDE.U32 R12, R5, 0x4, R12 ;  /* 0x00000004050c7825 */ /* 0x001fca00078e000c */
[----:B------:R-:W2:Y:S01]  /*0fa0*/  LDG.E R26, desc[UR4][R12.64] ;  /* 0x000000040c1a7981 */ /* 0x000ea2000c1e1900 */
[C---:B------:R-:W-:Y:S01]  /*0fb0*/  VIADD R21, R6.reuse, 0x1 ;  /* 0x0000000106157836 */ /* 0x040fe20000000000 */
[C---:B------:R-:W-:Y:S02]  /*0fc0*/  IADD3 R25, PT, PT, R6.reuse, 0x2, RZ ;  /* 0x0000000206197810 */ /* 0x040fe40007ffe0ff */
[C---:B------:R-:W-:Y:S01]  /*0fd0*/  IADD3 R19, PT, PT, R6.reuse, 0x3, RZ ;  /* 0x0000000306137810 */ /* 0x040fe20007ffe0ff */
[--C-:B------:R-:W-:Y:S01]  /*0fe0*/  IMAD.WIDE.U32 R20, R21, 0x4, R14.reuse ;  /* 0x0000000415147825 */ /* 0x100fe200078e000e */
[----:B------:R-:W-:Y:S01]  /*0ff0*/  IADD3 R17, PT, PT, R6, 0x4, RZ ;  /* 0x0000000406117810 */ /* 0x000fe20007ffe0ff */
[----:B------:R-:W3:Y:S02]  /*1000*/  LDG.E R28, desc[UR4][R12.64+0x4] ;  /* 0x000004040c1c7981 */ /* 0x000ee4000c1e1900 */
[--C-:B------:R-:W-:Y:S02]  /*1010*/  IMAD.WIDE.U32 R24, R25, 0x4, R14.reuse ;  /* 0x0000000419187825 */ /* 0x100fe400078e000e */
[----:B------:R0:W3:Y:S02]  /*1020*/  LDG.E.CONSTANT R29, desc[UR4][R20.64] ;  /* 0x00000004141d7981 */ /* 0x0000e4000c1e9900 */
[----:B------:R-:W-:-:S02]  /*1030*/  IMAD.WIDE.U32 R18, R19, 0x4, R14 ;  /* 0x0000000413127825 */ /* 0x000fc400078e000e */
[----:B------:R1:W4:Y:S02]  /*1040*/  LDG.E.CONSTANT R27, desc[UR4][R24.64] ;  /* 0x00000004181b7981 */ /* 0x000324000c1e9900 */
[----:B------:R-:W-:Y:S02]  /*1050*/  IMAD.WIDE.U32 R16, R17, 0x4, R14 ;  /* 0x0000000411107825 */ /* 0x000fe400078e000e */
[----:B------:R-:W4:Y:S01]  /*1060*/  LDG.E R22, desc[UR4][R12.64+0x8] ;  /* 0x000008040c167981 */ /* 0x000f22000c1e1900 */
[----:B------:R-:W-:-:S03]  /*1070*/  IADD3 R23, PT, PT, R6, 0x5, RZ ;  /* 0x0000000506177810 */ /* 0x000fc60007ffe0ff */
[----:B------:R-:W4:Y:S04]  /*1080*/  LDG.E.CONSTANT R8, desc[UR4][R18.64] ;  /* 0x0000000412087981 */ /* 0x000f28000c1e9900 */
[----:B------:R-:W4:Y:S01]  /*1090*/  LDG.E R11, desc[UR4][R12.64+0xc] ;  /* 0x00000c040c0b7981 */ /* 0x000f22000c1e1900 */
[----:B0-----:R-:W-:-:S03]  /*10a0*/  IMAD.WIDE.U32 R20, R23, 0x4, R14 ;  /* 0x0000000417147825 */ /* 0x001fc600078e000e */
[----:B------:R0:W4:Y:S01]  /*10b0*/  LDG.E.CONSTANT R4, desc[UR4][R16.64] ;  /* 0x0000000410047981 */ /* 0x000122000c1e9900 */
[----:B-1----:R-:W-:-:S03]  /*10c0*/  IADD3 R25, PT, PT, R6, 0x7, RZ ;  /* 0x0000000706197810 */ /* 0x002fc60007ffe0ff */
[----:B------:R-:W4:Y:S01]  /*10d0*/  LDG.E R23, desc[UR4][R12.64+0x14] ;  /* 0x000014040c177981 */ /* 0x000f22000c1e1900 */
[----:B0-----:R-:W-:Y:S01]  /*10e0*/  IADD3 R17, PT, PT, R6, 0x6, RZ ;  /* 0x0000000606117810 */ /* 0x001fe20007ffe0ff */
[--C-:B------:R-:W-:Y:S02]  /*10f0*/  IMAD.WIDE.U32 R18, R25, 0x4, R14.reuse ;  /* 0x0000000419127825 */ /* 0x100fe400078e000e */
[----:B------:R-:W4:Y:S02]  /*1100*/  LDG.E R25, desc[UR4][R12.64+0x18] ;  /* 0x000018040c197981 */ /* 0x000f24000c1e1900 */
[----:B------:R-:W-:Y:S02]  /*1110*/  IMAD.WIDE.U32 R16, R17, 0x4, R14 ;  /* 0x0000000411107825 */ /* 0x000fe400078e000e */
[----:B------:R-:W4:Y:S04]  /*1120*/  LDG.E.CONSTANT R18, desc[UR4][R18.64] ;  /* 0x0000000412127981 */ /* 0x000f28000c1e9900 */
[----:B------:R-:W4:Y:S04]  /*1130*/  LDG.E.CONSTANT R24, desc[UR4][R16.64] ;  /* 0x0000000410187981 */ /* 0x000f28000c1e9900 */
[----:B------:R-:W4:Y:S01]  /*1140*/  LDG.E R19, desc[UR4][R12.64+0x1c] ;  /* 0x00001c040c137981 */ /* 0x000f22000c1e1900 */
[----:B--2--5:R-:W-:-:S03]  /*1150*/  FFMA R26, -R10, R26, R9 ;  /* 0x0000001a0a1a7223 */ /* 0x024fc60000000109 */
[----:B------:R-:W2:Y:S04]  /*1160*/  LDG.E R9, desc[UR4][R12.64+0x10] ;  /* 0x000010040c097981 */ /* 0x000ea8000c1e1900 */
[----:B------:R0:W2:Y:S01]  /*1170*/  LDG.E.CONSTANT R10, desc[UR4][R20.64] ;  /* 0x00000004140a7981 */ /* 0x0000a2000c1e9900 */
[----:B---3--:R-:W-:Y:S01]  /*1180*/  FFMA R26, -R29, R28, R26 ;  /* 0x0000001c1d1a7223 */ /* 0x008fe2000000011a */
[----:B------:R-:W-:-:S03]  /*1190*/  IADD3 R29, PT, PT, R6, 0x8, RZ ;  /* 0x00000008061d7810 */ /* 0x000fc60007ffe0ff */
[----:B----4-:R-:W-:Y:S01]  /*11a0*/  FFMA R27, -R27, R22, R26 ;  /* 0x000000161b1b7223 */ /* 0x010fe2000000011a */
[----:B------:R-:W-:Y:S01]  /*11b0*/  IADD3 R22, PT, PT, R6, 0x9, RZ ;  /* 0x0000000906167810 */ /* 0x000fe20007ffe0ff */
[----:B0-----:R-:W-:Y:S02]  /*11c0*/  IMAD.WIDE.U32 R20, R29, 0x4, R14 ;  /* 0x000000041d147825 */ /* 0x001fe400078e000e */
[----:B------:R-:W3:Y:S02]  /*11d0*/  LDG.E R29, desc[UR4][R12.64+0x20] ;  /* 0x000020040c1d7981 */ /* 0x000ee4000c1e1900 */
[----:B------:R-:W-:Y:S01]  /*11e0*/  FFMA R11, -R8, R11, R27 ;  /* 0x0000000b080b7223 */ /* 0x000fe2000000011b */
[----:B------:R-:W-:Y:S01]  /*11f0*/  IADD3 R27, PT, PT, R6, 0xa, RZ ;  /* 0x0000000a061b7810 */ /* 0x000fe20007ffe0ff */
[----:B------:R-:W-:Y:S01]  /*1200*/  IMAD.WIDE.U32 R16, R22, 0x4, R14 ;  /* 0x0000000416107825 */ /* 0x000fe200078e000e */
        /* <DEDUP_REMOVED lines=9> */
[----:B------:R-:W-:Y:S02]  /*12a0*/  FFMA R11, -R10, R23, R11 ;  /* 0x000000170a0b7223 */ /* 0x000fe4000000010b */
[----:B------:R-:W4:Y:S01]  /*12b0*/  LDG.E R23, desc[UR4][R12.64+0x24] ;  /* 0x000024040c177981 */ /* 0x000f22000c1e1900 */
[----:B------:R-:W-:Y:S02]  /*12c0*/  VIADD R10, R6, 0xc ;  /* 0x0000000c060a7836 */ /* 0x000fe40000000000 */
[----:B------:R-:W-:Y:S01]  /*12d0*/  FFMA R25, -R24, R25, R11 ;  /* 0x0000001918197223 */ /* 0x000fe2000000010b */
[----:B------:R-:W-:Y:S01]  /*12e0*/  IMAD.WIDE.U32 R8, R8, 0x4, R14 ;  /* 0x0000000408087825 */ /* 0x000fe200078e000e */
[----:B------:R-:W-:-:S03]  /*12f0*/  IADD3 R24, PT, PT, R6, 0xe, RZ ;  /* 0x0000000e06187810 */ /* 0x000fc60007ffe0ff */
[----:B0-----:R-:W-:Y:S01]  /*1300*/  FFMA R17, -R18, R19, R25 ;  /* 0x0000001312117223 */ /* 0x001fe20000000119 */
[--C-:B------:R-:W-:Y:S01]  /*1310*/  IMAD.WIDE.U32 R10, R10, 0x4, R14.reuse ;  /* 0x000000040a0a7825 */ /* 0x100fe200078e000e */
[----:B------:R0:W2:Y:S04]  /*1320*/  LDG.E.CONSTANT R4, desc[UR4][R8.64] ;  /* 0x0000000408047981 */ /* 0x0000a8000c1e9900 */
[----:B------:R-:W2:Y:S01]  /*1330*/  LDG.E R25, desc[UR4][R12.64+0x2c] ;  /* 0x00002c040c197981 */ /* 0x000ea2000c1e1900 */
[--C-:B------:R-:W-:Y:S01]  /*1340*/  IMAD.WIDE.U32 R18, R22, 0x4, R14.reuse ;  /* 0x0000000416127825 */ /* 0x100fe200078e000e */
[----:B------:R-:W-:Y:S02]  /*1350*/  IADD3 R22, PT, PT, R6, 0xf, RZ ;  /* 0x0000000f06167810 */ /* 0x000fe40007ffe0ff */
        /* <DEDUP_REMOVED lines=20> */
.L_x_585:
        /* <DEDUP_REMOVED lines=13> */
[----:B------:R-:W-:Y:S01]  /*1570*/  IMAD.WIDE.U32 R14, R15, 0x4, R10 ;  /* 0x000000040f0e7825 */ /* 0x000fe200078e000a */
[----:B------:R0:W3:Y:S03]  /*1580*/  LDG.E.CONSTANT R8, desc[UR4][R12.64] ;  /* 0x000000040c087981 */ /* 0x0000e6000c1e9900 */
[----:B--2---:R-:W-:Y:S01]  /*1590*/  IMAD.WIDE.U32 R4, R7, 0x4, R4 ;  /* 0x0000000407047825 */ /* 0x004fe200078e0004 */
[----:B------:R-:W-:Y:S01]  /*15a0*/  IADD3 R19, PT, PT, R17, 0x3, RZ ;  /* 0x0000000311137810 */ /* 0x000fe20007ffe0ff */
        /* <DEDUP_REMOVED lines=10> */
[----:B------:R-:W-:-:S03]  /*1650*/  VIADD R16, R17, 0x6 ;  /* 0x0000000611107836 */ /* 0x000fc60000000000 */
[----:B------:R-:W4:Y:S01]  /*1660*/  LDG.E.CONSTANT R18, desc[UR4][R18.64] ;  /* 0x0000000412127981 */ /* 0x000f22000c1e9900 */
[----:B-1----:R-:W-:-:S03]  /*1670*/  IMAD.WIDE.U32 R14, R29, 0x4, R10 ;  /* 0x000000041d0e7825 */ /* 0x002fc600078e000a */
[----:B------:R-:W4:Y:S01]  /*1680*/  LDG.E R25, desc[UR4][R4.64+0xc] ;  /* 0x00000c0404197981 */ /* 0x000f22000c1e1900 */
[----:B------:R-:W-:Y:S01]  /*1690*/  IADD3 R24, PT, PT, R17, 0x7, RZ ;  /* 0x0000000711187810 */ /* 0x000fe20007ffe0ff */
[--C-:B------:R-:W-:Y:S02]  /*16a0*/  IMAD.WIDE.U32 R16, R16, 0x4, R10.reuse ;  /* 0x0000000410107825 */ /* 0x100fe400078e000a */
        /* <DEDUP_REMOVED lines=18> */
.L_x_587:
        /* <DEDUP_REMOVED lines=15> */
[----:B------:R-:W-:-:S04]  /*18c0*/  IMAD.WIDE.U32 R16, R17, 0x4, R12 ;  /* 0x0000000411107825 */ /* 0x000fc800078e000c */
[----:B--2---:R-:W-:Y:S01]  /*18d0*/  IMAD.WIDE.U32 R10, R7, 0x4, R10 ;  /* 0x00000004070a7825 */ /* 0x004fe200078e000a */
[----:B------:R-:W2:Y:S01]  /*18e0*/  LDG.E.CONSTANT R18, desc[UR4][R18.64] ;  /* 0x0000000412127981 */ /* 0x000ea2000c1e9900 */
[----:B------:R-:W-:-:S03]  /*18f0*/  IADD3 R21, PT, PT, R5, 0x3, RZ ;  /* 0x0000000305157810 */ /* 0x000fc60007ffe0ff */
[----:B------:R-:W2:Y:S01]  /*1900*/  LDG.E R6, desc[UR4][R10.64] ;  /* 0x000000040a067981 */ /* 0x000ea2000c1e1900 */
[----:B------:R-:W-:-:S03]  /*1910*/  IMAD.WIDE.U32 R14, R15, 0x4, R12 ;  /* 0x000000040f0e7825 */ /* 0x000fc600078e000c */
[----:B------:R-:W3:Y:S01]  /*1920*/  LDG.E.CONSTANT R17, desc[UR4][R16.64] ;  /* 0x0000000410117981 */ /* 0x000ee2000c1e9900 */
[----:B------:R-:W-:-:S03]  /*1930*/  IMAD.WIDE.U32 R12, R21, 0x4, R12 ;  /* 0x00000004150c7825 */ /* 0x000fc600078e000c */
[----:B------:R-:W3:Y:S04]  /*1940*/  LDG.E R5, desc[UR4][R10.64+0x4] ;  /* 0x000004040a057981 */ /* 0x000ee8000c1e1900 */
[----:B------:R-:W4:Y:S04]  /*1950*/  LDG.E.CONSTANT R14, desc[UR4][R14.64] ;  /* 0x000000040e0e7981 */ /* 0x000f28000c1e9900 */
[----:B------:R-:W4:Y:S04]  /*1960*/  LDG.E R8, desc[UR4][R10.64+0x8] ;  /* 0x000008040a087981 */ /* 0x000f28000c1e1900 */
[----:B------:R-:W4:Y:S04]  /*1970*/  LDG.E.CONSTANT R12, desc[UR4][R12.64] ;  /* 0x000000040c0c7981 */ /* 0x000f28000c1e9900 */
[----:B------:R-:W4:Y:S01]  /*1980*/  LDG.E R20, desc[UR4][R10.64+0xc] ;  /* 0x00000c040a147981 */ /* 0x000f22000c1e1900 */
[----:B------:R-:W-:Y:S01]  /*1990*/  IADD3 R7, PT, PT, R7, 0x4, RZ ;  /* 0x0000000407077810 */ /* 0x000fe20007ffe0ff */
[----:B--2--5:R-:W-:-:S04]  /*19a0*/  FFMA R6, -R18, R6, R9 ;  /* 0x0000000612067223 */ /* 0x024fc80000000109 */
[----:B---3--:R-:W-:-:S04]  /*19b0*/  FFMA R5, -R17, R5, R6 ;  /* 0x0000000511057223 */ /* 0x008fc80000000106 */
[----:B----4-:R-:W-:-:S04]  /*19c0*/  FFMA R5, -R14, R8, R5 ;  /* 0x000000080e057223 */ /* 0x010fc80000000105 */
[----:B------:R-:W-:-:S07]  /*19d0*/  FFMA R9, -R12, R20, R5 ;  /* 0x000000140c097223 */ /* 0x000fce0000000105 */
.L_x_588:
        /* <DEDUP_REMOVED lines=18> */
[----:B------:R-:W-:Y:S01]  /*1b00*/  @P0 IMAD.WIDE.U32 R10, R13, 0x4, R10 ;  /* 0x000000040d0a0825 */ /* 0x000fe200078e000a */
[----:B------:R-:W3:Y:S05]  /*1b10*/  @P0 LDG.E R12, desc[UR4][R6.64+0x8] ;  /* 0x00000804060c0981 */ /* 0x000eea000c1e1900 */
[----:B------:R-:W3:Y:S01]  /*1b20*/  @P0 LDG.E.CONSTANT R10, desc[UR4][R10.64] ;  /* 0x000000040a0a0981 */ /* 0x000ee2000c1e9900 */
[----:B--2---:R-:W-:-:S04]  /*1b30*/  FFMA R9, -R4, R8, R9 ;  /* 0x0000000804097223 */ /* 0x004fc80000000109 */
[----:B---3--:R-:W-:-:S07]  /*1b40*/  @P0 FFMA R9, -R10, R12, R9 ;  /* 0x0000000c0a090223 */ /* 0x008fce0000000109 */
.L_x_584:
[----:B------:R-:W0:Y:S08]  /*1b50*/  LDC R5, c[0x0][0x398] ;  /* 0x0000e600ff057b82 */ /* 0x000e300000000800 */
[----:B------:R-:W1:Y:S01]  /*1b60*/  LDC.64 R6, c[0x0][0x380] ;  /* 0x0000e000ff067b82 */ /* 0x000e620000000a00 */
[----:B0-----:R-:W-:-:S04]  /*1b70*/  IMAD R5, R0, R5, R0 ;  /* 0x0000000500057224 */ /* 0x001fc800078e0200 */
[----:B-1----:R-:W-:-:S05]  /*1b80*/  IMAD.WIDE.U32 R6, R5, 0x4, R6 ;  /* 0x0000000405067825 */ /* 0x002fca00078e0006 */
        /* <DEDUP_REMOVED lines=11> */
[----:B------:R-:W-:Y:S05]  /*1c40*/  CALL.REL.NOINC `($__internal_13_$__cuda_sm3x_div_rn_noftz_f32_slowpath) ;  /* 0x00000000002c7944 */ /* 0x000fea0003c00000 */
[----:B------:R-:W-:-:S07]  /*1c50*/  IMAD.MOV.U32 R11, RZ, RZ, R4 ;  /* 0x000000ffff0b7224 */ /* 0x000fce00078e0004 */
.L_x_589:
[----:B------:R-:W0:Y:S01]  /*1c60*/  LDC.64 R4, c[0x0][0x390] ;  /* 0x0000e400ff047b82 */ /* 0x000e220000000a00 */
[----:B------:R-:W1:Y:S01]  /*1c70*/  LDCU UR6, c[0x0][0x398] ;  /* 0x00007300ff0677ac */ /* 0x000e620008000800 */
[C---:B0-----:R-:W-:Y:S01]  /*1c80*/  IMAD.WIDE.U32 R4, R0.reuse, 0x4, R4 ;  /* 0x0000000400047825 */ /* 0x041fe200078e0004 */
[----:B------:R-:W-:-:S04]  /*1c90*/  IADD3 R0, PT, PT, R0, 0x1, RZ ;  /* 0x0000000100007810 */ /* 0x000fc80007ffe0ff */
[----:B-1----:R-:W-:Y:S01]  /*1ca0*/  ISETP.NE.AND P0, PT, R0, UR6, PT ;  /* 0x0000000600007c0c */ /* 0x002fe2000bf05270 */
[----:B------:R0:W-:-:S12]  /*1cb0*/  STG.E desc[UR4][R4.64], R11 ;  /* 0x0000000b04007986 */ /* 0x0001d8000c101904 */
[----:B0-----:R-:W-:Y:S05]  /*1cc0*/  @!P0 EXIT ;  /* 0x000000000000894d */ /* 0x001fea0003800000 */
[----:B------:R-:W-:Y:S02]  /*1cd0*/  IADD3 R3, PT, PT, R3, 0x1, RZ ;  /* 0x0000000103037810 */ /* 0x000fe40007ffe0ff */
[----:B------:R-:W-:Y:S01]  /*1ce0*/  IADD3 R2, PT, PT, R2, 0x1, RZ ;  /* 0x0000000102027810 */ /* 0x000fe20007ffe0ff */
[----:B------:R-:W-:Y:S06]  /*1cf0*/  BRA `(.L_x_590) ;  /* 0xfffffff000607947 */ /* 0x000fec000383ffff */
        .weak           $__internal_13_$__cuda_sm3x_div_rn_noftz_f32_slowpath
        .type           $__internal_13_$__cuda_sm3x_div_rn_noftz_f32_slowpath,@function
        .size           $__internal_13_$__cuda_sm3x_div_rn_noftz_f32_slowpath,(.L_x_627 - $__internal_13_$__cuda_sm3x_div_rn_noftz_f32_slowpath)
$__internal_13_$__cuda_sm3x_div_rn_noftz_f32_slowpath:
        /* <DEDUP_REMOVED lines=33> */
[----:B------:R-:W-:-:S04]  /*1f10*/  @!P1 FFMA R8, R4, 1.84467440737095516160e+19, RZ ;  /* 0x5f80000004089823 */ /* 0x000fc800000000ff */
[----:B------:R-:W-:-:S07]  /*1f20*/  @!P1 VIADD R7, R7, 0x40 ;  /* 0x0000004007079836 */ /* 0x000fce0000000000 */
.L_x_591:
[----:B------:R-:W-:-:S04]  /*1f30*/  LEA R9, R15, 0xc0800000, 0x17 ;  /* 0xc08000000f097811 */ /* 0x000fc800078eb8ff */
[----:B------:R-:W-:Y:S02]  /*1f40*/  IADD3 R9, PT, PT, -R9, R8, RZ ;  /* 0x0000000809097210 */ /* 0x000fe40007ffe1ff */
[----:B------:R-:W-:Y:S02]  /*1f50*/  IADD3 R8, PT, PT, R12, -0x7f, RZ ;  /* 0xffffff810c087810 */ /* 0x000fe40007ffe0ff */
[----:B------:R-:W0:Y:S01]  /*1f60*/  MUFU.RCP R10, R9 ;  /* 0x00000009000a7308 */ /* 0x000e220000001000 */
[----:B------:R-:W-:Y:S02]  /*1f70*/  FADD.FTZ R11, -R9, -RZ ;  /* 0x800000ff090b7221 */ /* 0x000fe40000010100 */
[C---:B------:R-:W-:Y:S01]  /*1f80*/  IMAD R4, R8.reuse, -0x800000, R5 ;  /* 0xff80000008047824 */ /* 0x040fe200078e0205 */
[----:B------:R-:W-:-:S04]  /*1f90*/  IADD3 R8, PT, PT, R8, 0x7f, -R15 ;  /* 0x0000007f08087810 */ /* 0x000fc80007ffe80f */
[----:B------:R-:W-:Y:S01]  /*1fa0*/  IADD3 R8, PT, PT, R8, R7, RZ ;  /* 0x0000000708087210 */ /* 0x000fe20007ffe0ff */
        /* <DEDUP_REMOVED lines=21> */
[CCC-:B------:R-:W-:Y:S01]  /*2100*/  FFMA.RM R8, R12.reuse, R10.reuse, R13.reuse ;  /* 0x0000000a0c087223 */ /* 0x1c0fe2000000400d */
[C---:B------:R-:W-:Y:S02]  /*2110*/  ISETP.NE.AND P2, PT, R9.reuse, RZ, PT ;  /* 0x000000ff0900720c */ /* 0x040fe40003f45270 */
[----:B------:R-:W-:Y:S02]  /*2120*/  ISETP.NE.AND P1, PT, R9, RZ, PT ;  /* 0x000000ff0900720c */ /* 0x000fe40003f25270 */
[----:B------:R-:W-:Y:S01]  /*2130*/  LOP3.LUT R7, R5, 0x7fffff, RZ, 0xc0, !PT ;  /* 0x007fffff05077812 */ /* 0x000fe200078ec0ff */
[----:B------:R-:W-:Y:S01]  /*2140*/  FFMA.RP R5, R12, R10, R13 ;  /* 0x0000000a0c057223 */ /* 0x000fe2000000800d */
[----:B------:R-:W-:Y:S02]  /*2150*/  IADD3 R10, PT, PT, R9, 0x20, RZ ;  /* 0x00000020090a7810 */ /* 0x000fe40007ffe0ff */
[----:B------:R-:W-:-:S02]  /*2160*/  LOP3.LUT R7, R7, 0x800000, RZ, 0xfc, !PT ;  /* 0x0080000007077812 */ /* 0x000fc400078efcff */
        /* <DEDUP_REMOVED lines=14> */
.L_x_597:
[----:B------:R-:W-:-:S04]  /*2250*/  LOP3.LUT R4, R4, 0x80000000, RZ, 0xc0, !PT ;  /* 0x8000000004047812 */ /* 0x000fc800078ec0ff */
[----:B------:R-:W-:Y:S01]  /*2260*/  LOP3.LUT R4, R4, 0x7f800000, RZ, 0xfc, !PT ;  /* 0x7f80000004047812 */ /* 0x000fe200078efcff */
[----:B------:R-:W-:Y:S06]  /*2270*/  BRA `(.L_x_598) ;  /* 0x0000000000287947 */ /* 0x000fec0003800000 */
.L_x_596:
[----:B------:R-:W-:Y:S01]  /*2280*/  LEA R4, R8, R4, 0x17 ;  /* 0x0000000408047211 */ /* 0x000fe200078eb8ff */
[----:B------:R-:W-:Y:S06]  /*2290*/  BRA `(.L_x_598) ;  /* 0x0000000000207947 */ /* 0x000fec0003800000 */
.L_x_595:
[----:B------:R-:W-:-:S04]  /*22a0*/  LOP3.LUT R4, R8, 0x80000000, R5, 0x48, !PT ;  /* 0x8000000008047812 */ /* 0x000fc800078e4805 */
[----:B------:R-:W-:Y:S01]  /*22b0*/  LOP3.LUT R4, R4, 0x7f800000, RZ, 0xfc, !PT ;  /* 0x7f80000004047812 */ /* 0x000fe200078efcff */
[----:B------:R-:W-:Y:S06]  /*22c0*/  BRA `(.L_x_598) ;  /* 0x0000000000147947 */ /* 0x000fec0003800000 */
.L_x_594:
[----:B------:R-:W-:Y:S01]  /*22d0*/  LOP3.LUT R4, R8, 0x80000000, R5, 0x48, !PT ;  /* 0x8000000008047812 */ /* 0x000fe200078e4805 */
[----:B------:R-:W-:Y:S06]  /*22e0*/  BRA `(.L_x_598) ;  /* 0x00000000000c7947 */ /* 0x000fec0003800000 */
.L_x_593:
[----:B------:R-:W0:Y:S01]  /*22f0*/  MUFU.RSQ R4, -QNAN ;  /* 0xffc0000000047908 */ /* 0x000e220000001400 */
[----:B------:R-:W-:Y:S05]  /*2300*/  BRA `(.L_x_598) ;  /* 0x0000000000047947 */ /* 0x000fea0003800000 */
.L_x_592:
[----:B------:R-:W-:-:S07]  /*2310*/  FADD.FTZ R4, R5, R4 ;  /* 0x0000000405047221 */ /* 0x000fce0000010000 */
.L_x_598:
[----:B------:R-:W-:-:S04]  /*2320*/  HFMA2 R7, -RZ, RZ, 0, 0 ;  /* 0x00000000ff077431 */ /* 0x000fc800000001ff */
[----:B0-----:R-:W-:Y:S05]  /*2330*/  RET.REL.NODEC R6 `(forward_sub_f32) ;  /* 0xffffffdc06307950 */ /* 0x001fea0003c3ffff */
.L_x_599:
        /* <DEDUP_REMOVED lines=12> */
.L_x_627:


//--------------------- .text.diagflat_f64        --------------------------
	.section	.text.diagflat_f64,"ax",@progbits
	.align	128
        .global         diagflat_f64
        .type           diagflat_f64,@function
        .size           diagflat_f64,(.L_x_654 - diagflat_f64)
        .other          diagflat_f64,@"STO_CUDA_ENTRY STV_DEFAULT"
diagflat_f64:
.text.diagflat_f64:
        /* <DEDUP_REMOVED lines=11> */
[----:B------:R-:W1:Y:S01]  /*00b0*/  LDCU.64 UR4, c[0x0][0x358] ;  /* 0x00006b00ff0477ac */ /* 0x000e620008000a00 */
[----:B------:R-:W-:Y:S05]  /*00c0*/  BSSY.RECONVERGENT B0, `(.L_x_600) ;  /* 0x000001b000007945 */ /* 0x000fea0003800200 */
[----:B0-----:R-:W0:Y:S02]  /*00d0*/  MUFU.RCP R0, R0 ;  /* 0x0000000000007308 */ /* 0x001e240000001000 */
[----:B0-----:R-:W-:-:S06]  /*00e0*/  IADD3 R2, PT, PT, R0, 0xffffffe, RZ ;  /* 0x0ffffffe00027810 */ /* 0x001fcc0007ffe0ff */
[----:B------:R0:W2:Y:S02]  /*00f0*/  F2I.FTZ.U32.TRUNC.NTZ R3, R2 ;  /* 0x0000000200037305 */ /* 0x0000a4000021f000 */
[----:B0-----:R-:W-:Y:S02]  /*0100*/  HFMA2 R2, -RZ, RZ, 0, 0 ;  /* 0x00000000ff027431 */ /* 0x001fe400000001ff */
[----:B--2---:R-:W-:-:S04]  /*0110*/  IMAD.MOV R5, RZ, RZ, -R3 ;  /* 0x000000ffff057224 */ /* 0x004fc800078e0a03 */
[----:B------:R-:W-:-:S04]  /*0120*/  IMAD R5, R5, UR6, RZ ;  /* 0x0000000605057c24 */ /* 0x000fc8000f8e02ff */
[----:B------:R-:W-:-:S06]  /*0130*/  IMAD.HI.U32 R4, R3, R5, R2 ;  /* 0x0000000503047227 */ /* 0x000fcc00078e0002 */
[----:B------:R-:W-:-:S04]  /*0140*/  IMAD.HI.U32 R9, R4, R7, RZ ;  /* 0x0000000704097227 */ /* 0x000fc800078e00ff */
[----:B------:R-:W-:-:S04]  /*0150*/  IMAD.MOV R4, RZ, RZ, -R9 ;  /* 0x000000ffff047224 */ /* 0x000fc800078e0a09 */
[----:B------:R-:W-:Y:S02]  /*0160*/  IMAD R3, R4, UR6, R7 ;  /* 0x0000000604037c24 */ /* 0x000fe4000f8e0207 */
[----:B------:R-:W0:Y:S03]  /*0170*/  LDC.64 R4, c[0x0][0x388] ;  /* 0x0000e200ff047b82 */ /* 0x000e260000000a00 */
[----:B------:R-:W-:-:S13]  /*0180*/  ISETP.GE.U32.AND P0, PT, R3, UR6, PT ;  /* 0x0000000603007c0c */ /* 0x000fda000bf06070 */
[----:B------:R-:W-:Y:S01]  /*0190*/  @P0 IADD3 R3, PT, PT, R3, -UR6, RZ ;  /* 0x8000000603030c10 */ /* 0x000fe2000fffe0ff */
[----:B------:R-:W-:-:S03]  /*01a0*/  @P0 VIADD R9, R9, 0x1 ;  /* 0x0000000109090836 */ /* 0x000fc60000000000 */
[----:B------:R-:W-:Y:S02]  /*01b0*/  ISETP.GE.U32.AND P1, PT, R3, UR6, PT ;  /* 0x0000000603007c0c */ /* 0x000fe4000bf26070 */
[----:B------:R-:W-:Y:S01]  /*01c0*/  CS2R R2, SRZ ;  /* 0x0000000000027805 */ /* 0x000fe2000001ff00 */
[----:B0-----:R-:W-:-:S10]  /*01d0*/  IMAD.WIDE.U32 R4, R7, 0x8, R4 ;  /* 0x0000000807047825 */ /* 0x001fd400078e0004 */
[----:B------:R-:W-:Y:S02]  /*01e0*/  @P1 IADD3 R9, PT, PT, R9, 0x1, RZ ;  /* 0x0000000109091810 */ /* 0x000fe40007ffe0ff */
[----:B------:R-:W-:-:S04]  /*01f0*/  @!P2 LOP3.LUT R9, RZ, UR6, RZ, 0x33, !PT ;  /* 0x00000006ff09ac12 */ /* 0x000fc8000f8e33ff */
[----:B------:R-:W-:-:S05]  /*0200*/  IADD3 R0, PT, PT, -R9, RZ, RZ ;  /* 0x000000ff09007210 */ /* 0x000fca0007ffe1ff */
[----:B------:R-:W-:-:S05]  /*0210*/  IMAD R0, R0, UR6, R7 ;  /* 0x0000000600007c24 */ /* 0x000fca000f8e0207 */
[----:B------:R-:W-:-:S13]  /*0220*/  ISETP.NE.AND P0, PT, R9, R0, PT ;  /* 0x000000000900720c */ /* 0x000fda0003f05270 */
[----:B-1----:R-:W-:Y:S05]  /*0230*/  @P0 BRA `(.L_x_601) ;  /* 0x00000000000c0947 */ /* 0x002fea0003800000 */
[----:B------:R-:W0:Y:S02]  /*0240*/  LDC.64 R2, c[0x0][0x380] ;  /* 0x0000e000ff027b82 */ /* 0x000e240000000a00 */
[----:B0-----:R-:W-:-:S06]  /*0250*/  IMAD.WIDE.U32 R2, R9, 0x8, R2 ;  /* 0x0000000809027825 */ /* 0x001fcc00078e0002 */
[----:B------:R-:W5:Y:S02]  /*0260*/  LDG.E.64.CONSTANT R2, desc[UR4][R2.64] ;  /* 0x0000000402027981 */ /* 0x000f64000c1e9b00 */
.L_x_601:
[----:B------:R-:W-:Y:S05]  /*0270*/  BSYNC.RECONVERGENT B0 ;  /* 0x0000000000007941 */ /* 0x000fea0003800200 */
.L_x_600:
[----:B-----5:R-:W-:Y:S01]  /*0280*/  STG.E.64 desc[UR4][R4.64], R2 ;  /* 0x0000000204007986 */ /* 0x020fe2000c101b04 */
[----:B------:R-:W-:Y:S05]  /*0290*/  EXIT ;  /* 0x000000000000794d */ /* 0x000fea0003800000 */
.L_x_602:
        /* <DEDUP_REMOVED lines=14> */
.L_x_654:


//--------------------- .text.diagflat_f32        --------------------------
	.section	.text.diagflat_f32,"ax",@progbits
	.align	128
        .global         diagflat_f32
        .type           diagflat_f32,@function
        .size           diagflat_f32,(.L_x_655 - diagflat_f32)
        .other          diagflat_f32,@"STO_CUDA_ENTRY STV_DEFAULT"
diagflat_f32:
.text.diagflat_f32:
        /* <DEDUP_REMOVED lines=22> */
[----:B------:R-:W-:Y:S02]  /*0160*/  IMAD R3, R4, UR6, R7 ;  /* 0x0000000604037c24 */ /* 0x000fe4000f8e0207 */
[----:B------:R-:W0:Y:S03]  /*0170*/  LDC.64 R4, c[0x0][0x388] ;  /* 0x0000e200ff047b82 */ /* 0x000e260000000a00 */
[----:B------:R-:W-:-:S13]  /*0180*/  ISETP.GE.U32.AND P0, PT, R3, UR6, PT ;  /* 0x0000000603007c0c */ /* 0x000fda000bf06070 */
[----:B------:R-:W-:Y:S01]  /*0190*/  @P0 VIADD R3, R3, -UR6 ;  /* 0x8000000603030c36 */ /* 0x000fe20008000000 */
[----:B------:R-:W-:-:S04]  /*01a0*/  @P0 IADD3 R9, PT, PT, R9, 0x1, RZ ;  /* 0x0000000109090810 */ /* 0x000fc80007ffe0ff */
[----:B------:R-:W-:Y:S01]  /*01b0*/  ISETP.GE.U32.AND P1, PT, R3, UR6, PT ;  /* 0x0000000603007c0c */ /* 0x000fe2000bf26070 */
[----:B------:R-:W-:Y:S02]  /*01c0*/  HFMA2 R3, -RZ, RZ, 0, 0 ;  /* 0x00000000ff037431 */ /* 0x000fe400000001ff */
[----:B0-----:R-:W-:-:S10]  /*01d0*/  IMAD.WIDE.U32 R4, R7, 0x4, R4 ;  /* 0x0000000407047825 */ /* 0x001fd400078e0004 */
[----:B------:R-:W-:Y:S01]  /*01e0*/  @P1 VIADD R9, R9, 0x1 ;  /* 0x0000000109091836 */ /* 0x000fe20000000000 */
[----:B------:R-:W-:-:S04]  /*01f0*/  @!P2 LOP3.LUT R9, RZ, UR6, RZ, 0x33, !PT ;  /* 0x00000006ff09ac12 */ /* 0x000fc8000f8e33ff */
[----:B------:R-:W-:-:S05]  /*0200*/  IADD3 R0, PT, PT, -R9, RZ, RZ ;  /* 0x000000ff09007210 */ /* 0x000fca0007ffe1ff */
[----:B------:R-:W-:-:S05]  /*0210*/  IMAD R0, R0, UR6, R7 ;  /* 0x0000000600007c24 */ /* 0x000fca000f8e0207 */
[----:B------:R-:W-:-:S13]  /*0220*/  ISETP.NE.AND P0, PT, R9, R0, PT ;  /* 0x000000000900720c */ /* 0x000fda0003f05270 */
[----:B-1----:R-:W-:Y:S05]  /*0230*/  @P0 BRA `(.L_x_604) ;  /* 0x00000000000c0947 */ /* 0x002fea0003800000 */
[----:B------:R-:W0:Y:S02]  /*0240*/  LDC.64 R2, c[0x0][0x380] ;  /* 0x0000e000ff027b82 */ /* 0x000e240000000a00 */
[----:B0-----:R-:W-:-:S06]  /*0250*/  IMAD.WIDE.U32 R2, R9, 0x4, R2 ;  /* 0x0000000409027825 */ /* 0x001fcc00078e0002 */
[----:B------:R0:W5:Y:S02]  /*0260*/  LDG.E.CONSTANT R3, desc[UR4][R2.64] ;  /* 0x0000000402037981 */ /* 0x000164000c1e9900 */
.L_x_604:
[----:B------:R-:W-:Y:S05]  /*0270*/  BSYNC.RECONVERGENT B0 ;  /* 0x0000000000007941 */ /* 0x000fea0003800200 */
.L_x_603:
[----:B-----5:R-:W-:Y:S01]  /*0280*/  STG.E desc[UR4][R4.64], R3 ;  /* 0x0000000304007986 */ /* 0x020fe2000c101904 */
[----:B------:R-:W-:Y:S05]  /*0290*/  EXIT ;  /* 0x000000000000794d */ /* 0x000fea0003800000 */
.L_x_605:
        /* <DEDUP_REMOVED lines=14> */
.L_x_655:


//--------------------- .text.diag_f64            --------------------------
	.section	.text.diag_f64,"ax",@progbits
	.align	128
        .global         diag_f64
        .type           diag_f64,@function
        .size           diag_f64,(.L_x_656 - diag_f64)
        .other          diag_f64,@"STO_CUDA_ENTRY STV_DEFAULT"
diag_f64:
.text.diag_f64:
        /* <DEDUP_REMOVED lines=9> */
[----:B------:R-:W1:Y:S01]  /*0090*/  LDCU UR6, c[0x0][0x394] ;  /* 0x00007280ff0677ac */ /* 0x000e620008000800 */
[----:B------:R-:W2:Y:S01]  /*00a0*/  LDCU.64 UR4, c[0x0][0x358] ;  /* 0x00006b00ff0477ac */ /* 0x000ea20008000a00 */
[----:B-1----:R-:W-:-:S04]  /*00b0*/  IMAD R5, R7, UR6, R7 ;  /* 0x0000000607057c24 */ /* 0x002fc8000f8e0207 */
[----:B0-----:R-:W-:Y:S02]  /*00c0*/  IMAD.WIDE.U32 R2, R5, 0x8, R2 ;  /* 0x0000000805027825 */ /* 0x001fe400078e0002 */
[----:B------:R-:W0:Y:S04]  /*00d0*/  LDC.64 R4, c[0x0][0x388] ;  /* 0x0000e200ff047b82 */ /* 0x000e280000000a00 */
[----:B--2---:R-:W2:Y:S01]  /*00e0*/  LDG.E.64.CONSTANT R2, desc[UR4][R2.64] ;  /* 0x0000000402027981 */ /* 0x004ea2000c1e9b00 */
[----:B0-----:R-:W-:-:S05]  /*00f0*/  IMAD.WIDE.U32 R4, R7, 0x8, R4 ;  /* 0x0000000807047825 */ /* 0x001fca00078e0004 */
[----:B--2---:R-:W-:Y:S01]  /*0100*/  STG.E.64 desc[UR4][R4.64], R2 ;  /* 0x0000000204007986 */ /* 0x004fe2000c101b04 */
[----:B------:R-:W-:Y:S05]  /*0110*/  EXIT ;  /* 0x000000000000794d */ /* 0x000fea0003800000 */
.L_x_606:
        /* <DEDUP_REMOVED lines=14> */
.L_x_656:


//--------------------- .text.diag_f32            --------------------------
	.section	.text.diag_f32,"ax",@progbits
	.align	128
        .global         diag_f32
        .type           diag_f32,@function
        .size           diag_f32,(.L_x_657 - diag_f32)
        .other          diag_f32,@"STO_CUDA_ENTRY STV_DEFAULT"
diag_f32:
.text.diag_f32:
        /* <DEDUP_REMOVED lines=14> */
[----:B--2---:R-:W2:Y:S01]  /*00e0*/  LDG.E.CONSTANT R3, desc[UR4][R2.64] ;  /* 0x0000000402037981 */ /* 0x004ea2000c1e9900 */
[----:B0-----:R-:W-:-:S05]  /*00f0*/  IMAD.WIDE.U32 R4, R7, 0x4, R4 ;  /* 0x0000000407047825 */ /* 0x001fca00078e0004 */
[----:B--2---:R-:W-:Y:S01]  /*0100*/  STG.E desc[UR4][R4.64], R3 ;  /* 0x0000000304007986 */ /* 0x004fe2000c101904 */
[----:B------:R-:W-:Y:S05]  /*0110*/  EXIT ;  /* 0x000000000000794d */ /* 0x000fea0003800000 */
.L_x_607:
        /* <DEDUP_REMOVED lines=14> */
.L_x_657:


//--------------------- .text.trace_f64           --------------------------
	.section	.text.trace_f64,"ax",@progbits
	.align	128
        .global         trace_f64
        .type           trace_f64,@function
        .size           trace_f64,(.L_x_658 - trace_f64)
        .other          trace_f64,@"STO_CUDA_ENTRY STV_DEFAULT"
trace_f64:
.text.trace_f64:
[----:B------:R-:W-:Y:S01]  /*0000*/  LDC R1, c[0x0][0x37c] ;  /* 0x0000df00ff017b82 */ /* 0x000fe20000000800 */
[----:B------:R-:W0:Y:S07]  /*0010*/  S2R R9, SR_TID.X ;  /* 0x0000000000097919 */ /* 0x000e2e0000002100 */
[----:B------:R-:W0:Y:S01]  /*0020*/  S2UR UR4, SR_CTAID.X ;  /* 0x00000000000479c3 */ /* 0x000e220000002500 */
[----:B------:R-:W1:Y:S01]  /*0030*/  LDCU UR5, c[0x0][0x390] ;  /* 0x00007200ff0577ac */ /* 0x000e620008000800 */
[----:B------:R-:W-:Y:S01]  /*0040*/  CS2R R2, SRZ ;  /* 0x0000000000027805 */ /* 0x000fe2000001ff00 */
[----:B------:R-:W2:Y:S05]  /*0050*/  LDCU.64 UR6, c[0x0][0x358] ;  /* 0x00006b00ff0677ac */ /* 0x000eaa0008000a00 */
[----:B------:R-:W0:Y:S02]  /*0060*/  LDC R6, c[0x0][0x360] ;  /* 0x0000d800ff067b82 */ /* 0x000e240000000800 */
[----:B0-----:R-:W-:-:S05]  /*0070*/  IMAD R0, R6, UR4, R9 ;  /* 0x0000000406007c24 */ /* 0x001fca000f8e0209 */
[----:B-1----:R-:W-:-:S13]  /*0080*/  ISETP.GE.U32.AND P0, PT, R0, UR5, PT ;  /* 0x0000000500007c0c */ /* 0x002fda000bf06070 */
[----:B------:R-:W0:Y:S08]  /*0090*/  @!P0 LDC R7, c[0x0][0x394] ;  /* 0x0000e500ff078b82 */ /* 0x000e300000000800 */
[----:B------:R-:W1:Y:S01]  /*00a0*/  @!P0 LDC.64 R4, c[0x0][0x380] ;  /* 0x0000e000ff048b82 */ /* 0x000e620000000a00 */
[----:B0-----:R-:W-:-:S04]  /*00b0*/  @!P0 IMAD R7, R0, R7, R0 ;  /* 0x0000000700078224 */ /* 0x001fc800078e0200 */
[----:B-1----:R-:W-:-:S05]  /*00c0*/  @!P0 IMAD.WIDE.U32 R4, R7, 0x8, R4 ;  /* 0x0000000807048825 */ /* 0x002fca00078e0004 */
[----:B--2---:R-:W2:Y:S01]  /*00d0*/  @!P0 LDG.E.64.CONSTANT R2, desc[UR6][R4.64] ;  /* 0x0000000604028981 */ /* 0x004ea2000c1e9b00 */
[----:B------:R-:W0:Y:S01]  /*00e0*/  S2UR UR5, SR_CgaCtaId ;  /* 0x00000000000579c3 */ /* 0x000e220000008800 */
[----:B------:R-:W-:Y:S01]  /*00f0*/  UMOV UR4, 0x400 ;  /* 0x0000040000047882 */ /* 0x000fe20000000000 */
[----:B------:R-:W-:Y:S02]  /*0100*/  ISETP.GE.U32.AND P1, PT, R6, 0x2, PT ;  /* 0x000000020600780c */ /* 0x000fe40003f26070 */
[----:B------:R-:W-:Y:S01]  /*0110*/  ISETP.NE.AND P0, PT, R9, RZ, PT ;  /* 0x000000ff0900720c */ /* 0x000fe20003f05270 */
[----:B0-----:R-:W-:-:S06]  /*0120*/  ULEA UR4, UR5, UR4, 0x18 ;  /* 0x0000000405047291 */ /* 0x001fcc000f8ec0ff */
[----:B------:R-:W-:-:S05]  /*0130*/  LEA R7, R9, UR4, 0x3 ;  /* 0x0000000409077c11 */ /* 0x000fca000f8e18ff */
[----:B--2---:R0:W-:Y:S01]  /*0140*/  STS.64 [R7], R2 ;  /* 0x0000000207007388 */ /* 0x0041e20000000a00 */
[----:B------:R-:W-:Y:S06]  /*0150*/  BAR.SYNC.DEFER_BLOCKING 0x0 ;  /* 0x0000000000007b1d */ /* 0x000fec0000010000 */
[----:B------:R-:W-:Y:S05]  /*0160*/  @!P1 BRA `(.L_x_608) ;  /* 0x00000000002c9947 */ /* 0x000fea0003800000 */
.L_x_609:
[----:B------:R-:W-:-:S04]  /*0170*/  SHF.R.U32.HI R8, RZ, 0x1, R6 ;  /* 0x00000001ff087819 */ /* 0x000fc80000011606 */
[----:B------:R-:W-:-:S13]  /*0180*/  ISETP.GE.U32.AND P1, PT, R9, R8, PT ;  /* 0x000000080900720c */ /* 0x000fda0003f26070 */
[----:B------:R-:W-:Y:S01]  /*0190*/  @!P1 IMAD R0, R8, 0x8, R7 ;  /* 0x0000000808009824 */ /* 0x000fe200078e0207 */
[----:B------:R-:W-:Y:S04]  /*01a0*/  @!P1 LDS.64 R4, [R7] ;  /* 0x0000000007049984 */ /* 0x000fe80000000a00 */
[----:B0-----:R-:W0:Y:S02]  /*01b0*/  @!P1 LDS.64 R2, [R0] ;  /* 0x0000000000029984 */ /* 0x001e240000000a00 */
[----:B0-----:R-:W-:-:S07]  /*01c0*/  @!P1 DADD R2, R2, R4 ;  /* 0x0000000002029229 */ /* 0x001fce0000000004 */
[----:B------:R1:W-:Y:S01]  /*01d0*/  @!P1 STS.64 [R7], R2 ;  /* 0x0000000207009388 */ /* 0x0003e20000000a00 */
[----:B------:R-:W-:Y:S01]  /*01e0*/  BAR.SYNC.DEFER_BLOCKING 0x0 ;  /* 0x0000000000007b1d */ /* 0x000fe20000010000 */
[----:B------:R-:W-:Y:S01]  /*01f0*/  ISETP.GT.U32.AND P1, PT, R6, 0x3, PT ;  /* 0x000000030600780c */ /* 0x000fe20003f24070 */
[----:B------:R-:W-:-:S12]  /*0200*/  IMAD.MOV.U32 R6, RZ, RZ, R8 ;  /* 0x000000ffff067224 */ /* 0x000fd800078e0008 */
[----:B-1----:R-:W-:Y:S05]  /*0210*/  @P1 BRA `(.L_x_609) ;  /* 0xfffffffc00d41947 */ /* 0x002fea000383ffff */
.L_x_608:
[----:B------:R-:W-:Y:S05]  /*0220*/  @P0 EXIT ;  /* 0x000000000000094d */ /* 0x000fea0003800000 */
[----:B------:R-:W1:Y:S01]  /*0230*/  S2UR UR5, SR_CgaCtaId ;  /* 0x00000000000579c3 */ /* 0x000e620000008800 */
[----:B------:R-:W-:-:S07]  /*0240*/  UMOV UR4, 0x400 ;  /* 0x0000040000047882 */ /* 0x000fce0000000000 */
[----:B------:R-:W2:Y:S01]  /*0250*/  LDC.64 R4, c[0x0][0x388] ;  /* 0x0000e200ff047b82 */ /* 0x000ea20000000a00 */
[----:B-1----:R-:W-:-:S09]  /*0260*/  ULEA UR4, UR5, UR4, 0x18 ;  /* 0x0000000405047291 */ /* 0x002fd2000f8ec0ff */
[----:B0-----:R-:W2:Y:S04]  /*0270*/  LDS.64 R2, [UR4] ;  /* 0x00000004ff027984 */ /* 0x001ea80008000a00 */
[----:B--2---:R-:W-:Y:S01]  /*0280*/  REDG.E.ADD.F64.RN.STRONG.GPU desc[UR6][R4.64], R2 ;  /* 0x00000002040079a6 */ /* 0x004fe2000c12ff06 */
[----:B------:R-:W-:Y:S05]  /*0290*/  EXIT ;  /* 0x000000000000794d */ /* 0x000fea0003800000 */
.L_x_610:
        /* <DEDUP_REMOVED lines=14> */
.L_x_658:


//--------------------- .text.trace_f32           --------------------------
	.section	.text.trace_f32,"ax",@progbits
	.align	128
        .global         trace_f32
        .type           trace_f32,@function
        .size           trace_f32,(.L_x_659 - trace_f32)
        .other          trace_f32,@"STO_CUDA_ENTRY STV_DEFAULT"
trace_f32:
.text.trace_f32:
        /* <DEDUP_REMOVED lines=8> */
[----:B------:R-:W0:Y:S08]  /*0080*/  @!P0 LDC R5, c[0x0][0x394] ;  /* 0x0000e500ff058b82 */ /* 0x000e300000000800 */
[----:B------:R-:W1:Y:S01]  /*0090*/  @!P0 LDC.64 R2, c[0x0][0x380] ;  /* 0x0000e000ff028b82 */ /* 0x000e620000000a00 */
[----:B0-----:R-:W-:Y:S02]  /*00a0*/  @!P0 IMAD R5, R0, R5, R0 ;  /* 0x0000000500058224 */ /* 0x001fe400078e0200 */
[----:B------:R-:W-:-:S02]  /*00b0*/  IMAD.MOV.U32 R0, RZ, RZ, RZ ;  /* 0x000000ffff007224 */ /* 0x000fc400078e00ff */
[----:B-1----:R-:W-:-:S05]  /*00c0*/  @!P0 IMAD.WIDE.U32 R2, R5, 0x4, R2 ;  /* 0x0000000405028825 */ /* 0x002fca00078e0002 */
[----:B--2---:R-:W2:Y:S01]  /*00d0*/  @!P0 LDG.E.CONSTANT R0, desc[UR6][R2.64] ;  /* 0x0000000602008981 */ /* 0x004ea2000c1e9900 */
[----:B------:R-:W0:Y:S01]  /*00e0*/  S2UR UR5, SR_CgaCtaId ;  /* 0x00000000000579c3 */ /* 0x000e220000008800 */
[----:B------:R-:W-:Y:S01]  /*00f0*/  UMOV UR4, 0x400 ;  /* 0x0000040000047882 */ /* 0x000fe20000000000 */
[----:B------:R-:W-:Y:S02]  /*0100*/  ISETP.GE.U32.AND P1, PT, R4, 0x2, PT ;  /* 0x000000020400780c */ /* 0x000fe40003f26070 */
[----:B------:R-:W-:Y:S01]  /*0110*/  ISETP.NE.AND P0, PT, R7, RZ, PT ;  /* 0x000000ff0700720c */ /* 0x000fe20003f05270 */
[----:B0-----:R-:W-:-:S06]  /*0120*/  ULEA UR4, UR5, UR4, 0x18 ;  /* 0x0000000405047291 */ /* 0x001fcc000f8ec0ff */
[----:B------:R-:W-:-:S05]  /*0130*/  LEA R5, R7, UR4, 0x2 ;  /* 0x0000000407057c11 */ /* 0x000fca000f8e10ff */
[----:B--2---:R0:W-:Y:S01]  /*0140*/  STS [R5], R0 ;  /* 0x0000000005007388 */ /* 0x0041e20000000800 */
[----:B------:R-:W-:Y:S06]  /*0150*/  BAR.SYNC.DEFER_BLOCKING 0x0 ;  /* 0x0000000000007b1d */ /* 0x000fec0000010000 */
[----:B------:R-:W-:Y:S05]  /*0160*/  @!P1 BRA `(.L_x_611) ;  /* 0x00000000002c9947 */ /* 0x000fea0003800000 */
.L_x_612:
[----:B------:R-:W-:-:S04]  /*0170*/  SHF.R.U32.HI R6, RZ, 0x1, R4 ;  /* 0x00000001ff067819 */ /* 0x000fc80000011604 */
[----:B------:R-:W-:-:S13]  /*0180*/  ISETP.GE.U32.AND P1, PT, R7, R6, PT ;  /* 0x000000060700720c */ /* 0x000fda0003f26070 */
[----:B0-----:R-:W-:Y:S01]  /*0190*/  @!P1 IMAD R0, R6, 0x4, R5 ;  /* 0x0000000406009824 */ /* 0x001fe200078e0205 */
[----:B------:R-:W-:Y:S05]  /*01a0*/  @!P1 LDS R3, [R5] ;  /* 0x0000000005039984 */ /* 0x000fea0000000800 */
[----:B------:R-:W0:Y:S02]  /*01b0*/  @!P1 LDS R0, [R0] ;  /* 0x0000000000009984 */ /* 0x000e240000000800 */
[----:B0-----:R-:W-:-:S05]  /*01c0*/  @!P1 FADD R2, R0, R3 ;  /* 0x0000000300029221 */ /* 0x001fca0000000000 */
[----:B------:R1:W-:Y:S01]  /*01d0*/  @!P1 STS [R5], R2 ;  /* 0x0000000205009388 */ /* 0x0003e20000000800 */
[----:B------:R-:W-:Y:S01]  /*01e0*/  BAR.SYNC.DEFER_BLOCKING 0x0 ;  /* 0x0000000000007b1d */ /* 0x000fe20000010000 */
[----:B------:R-:W-:Y:S01]  /*01f0*/  ISETP.GT.U32.AND P1, PT, R4, 0x3, PT ;  /* 0x000000030400780c */ /* 0x000fe20003f24070 */
[----:B------:R-:W-:-:S12]  /*0200*/  IMAD.MOV.U32 R4, RZ, RZ, R6 ;  /* 0x000000ffff047224 */ /* 0x000fd800078e0006 */
[----:B-1----:R-:W-:Y:S05]  /*0210*/  @P1 BRA `(.L_x_612) ;  /* 0xfffffffc00d41947 */ /* 0x002fea000383ffff */
.L_x_611:
[----:B------:R-:W-:Y:S05]  /*0220*/  @P0 EXIT ;  /* 0x000000000000094d */ /* 0x000fea0003800000 */
[----:B------:R-:W1:Y:S01]  /*0230*/  S2UR UR5, SR_CgaCtaId ;  /* 0x00000000000579c3 */ /* 0x000e620000008800 */
[----:B------:R-:W-:-:S07]  /*0240*/  UMOV UR4, 0x400 ;  /* 0x0000040000047882 */ /* 0x000fce0000000000 */
[----:B------:R-:W2:Y:S01]  /*0250*/  LDC.64 R2, c[0x0][0x388] ;  /* 0x0000e200ff027b82 */ /* 0x000ea20000000a00 */
[----:B-1----:R-:W-:-:S09]  /*0260*/  ULEA UR4, UR5, UR4, 0x18 ;  /* 0x0000000405047291 */ /* 0x002fd2000f8ec0ff */
[----:B0-----:R-:W2:Y:S04]  /*0270*/  LDS R5, [UR4] ;  /* 0x00000004ff057984 */ /* 0x001ea80008000800 */
[----:B--2---:R-:W-:Y:S01]  /*0280*/  REDG.E.ADD.F32.FTZ.RN.STRONG.GPU desc[UR6][R2.64], R5 ;  /* 0x00000005020079a6 */ /* 0x004fe2000c12f306 */
[----:B------:R-:W-:Y:S05]  /*0290*/  EXIT ;  /* 0x000000000000794d */ /* 0x000fea0003800000 */
.L_x_613:
        /* <DEDUP_REMOVED lines=14> */
.L_x_659:


//--------------------- .nv.shared.extract_column_f64 --------------------------
	.section	.nv.shared.extract_column_f64,"aw",@nobits
	.sectionflags	@""
	.align	16
	.zero		1024


//--------------------- .nv.shared.reserved.0     --------------------------
	.section	.nv.shared.reserved.0,"aw",@nobits
	.weak		__nv_reservedSMEM_offset_0_alias
	.size		__nv_reservedSMEM_offset_0_alias, 0, 64
	.other		__nv_reservedSMEM_offset_0_alias,@"STO_CUDA_RESERVED_SHARED STV_DEFAULT"
__nv_reservedSMEM_offset_0_alias:
	.zero		0
	.zero		64


//--------------------- .nv.shared.extract_column_f32 --------------------------
	.section	.nv.shared.extract_column_f32,"aw",@nobits
	.sectionflags	@""
	.align	16
	.zero		1024


//--------------------- .nv.shared.create_identity_f64 --------------------------
	.section	.nv.shared.create_identity_f64,"aw",@nobits
	.sectionflags	@""
	.align	16
	.zero		1024


//--------------------- .nv.shared.create_identity_f32 --------------------------
	.section	.nv.shared.create_identity_f32,"aw",@nobits
	.sectionflags	@""
	.align	16
	.zero		1024


//--------------------- .nv.shared.max_abs_f64    --------------------------
	.section	.nv.shared.max_abs_f64,"aw",@nobits
	.sectionflags	@""
	.align	16
	.zero		1024


//--------------------- .nv.shared.max_abs_f32    --------------------------
	.section	.nv.shared.max_abs_f32,"aw",@nobits
	.sectionflags	@""
	.align	16
	.zero		1024


//--------------------- .nv.shared.count_above_threshold_f64 --------------------------
	.section	.nv.shared.count_above_threshold_f64,"aw",@nobits
	.sectionflags	@""
	.align	16
	.zero		1024


//--------------------- .nv.shared.count_above_threshold_f32 --------------------------
	.section	.nv.shared.count_above_threshold_f32,"aw",@nobits
	.sectionflags	@""
	.align	16
	.zero		1024


//--------------------- .nv.shared.scatter_column_f64 --------------------------
	.section	.nv.shared.scatter_column_f64,"aw",@nobits
	.sectionflags	@""
	.align	16
	.zero		1024


//--------------------- .nv.shared.scatter_column_f32 --------------------------
	.section	.nv.shared.scatter_column_f32,"aw",@nobits
	.sectionflags	@""
	.align	16
	.zero		1024


//--------------------- .nv.shared.matrix_copy_f64 --------------------------
	.section	.nv.shared.matrix_copy_f64,"aw",@nobits
	.sectionflags	@""
	.align	16
	.zero		1024


//--------------------- .nv.shared.matrix_copy_f32 --------------------------
	.section	.nv.shared.matrix_copy_f32,"aw",@nobits
	.sectionflags	@""
	.align	16
	.zero		1024


//--------------------- .nv.shared.apply_lu_permutation_f64 --------------------------
	.section	.nv.shared.apply_lu_permutation_f64,"aw",@nobits
	.sectionflags	@""
	.align	16
	.zero		1024


//--------------------- .nv.shared.apply_lu_permutation_f32 --------------------------
	.section	.nv.shared.apply_lu_permutation_f32,"aw",@nobits
	.sectionflags	@""
	.align	16
	.zero		1024


//--------------------- .nv.shared.det_from_lu_f64 --------------------------
	.section	.nv.shared.det_from_lu_f64,"aw",@nobits
	.sectionflags	@""
	.align	16
	.zero		1024


//--------------------- .nv.shared.det_from_lu_f32 --------------------------
	.section	.nv.shared.det_from_lu_f32,"aw",@nobits
	.sectionflags	@""
	.align	16
	.zero		1024


//--------------------- .nv.shared.qr_decompose_f64 --------------------------
	.section	.nv.shared.qr_decompose_f64,"aw",@nobits
	.sectionflags	@""
	.align	16
	.zero		1024


//--------------------- .nv.shared.qr_decompose_f32 --------------------------
	.section	.nv.shared.qr_decompose_f32,"aw",@nobits
	.sectionflags	@""
	.align	16
	.zero		1024


//--------------------- .nv.shared.cholesky_decompose_f64 --------------------------
	.section	.nv.shared.cholesky_decompose_f64,"aw",@nobits
	.sectionflags	@""
	.align	16
	.zero		1024


//--------------------- .nv.shared.cholesky_decompose_f32 --------------------------
	.section	.nv.shared.cholesky_decompose_f32,"aw",@nobits
	.sectionflags	@""
	.align	16
	.zero		1024


//--------------------- .nv.shared.lu_decompose_f64 --------------------------
	.section	.nv.shared.lu_decompose_f64,"aw",@nobits
	.sectionflags	@""
	.align	16
	.zero		1024


//--------------------- .nv.shared.lu_decompose_f32 --------------------------
	.section	.nv.shared.lu_decompose_f32,"aw",@nobits
	.sectionflags	@""
	.align	16
	.zero		1024


//--------------------- .nv.shared.backward_sub_f64 --------------------------
	.section	.nv.shared.backward_sub_f64,"aw",@nobits
	.sectionflags	@""
	.align	16
	.zero		1024


//--------------------- .nv.shared.backward_sub_f32 --------------------------
	.section	.nv.shared.backward_sub_f32,"aw",@nobits
	.sectionflags	@""
	.align	16
	.zero		1024


//--------------------- .nv.shared.forward_sub_f64 --------------------------
	.section	.nv.shared.forward_sub_f64,"aw",@nobits
	.sectionflags	@""
	.align	16
	.zero		1024


//--------------------- .nv.shared.forward_sub_f32 --------------------------
	.section	.nv.shared.forward_sub_f32,"aw",@nobits
	.sectionflags	@""
	.align	16
	.zero		1024


//--------------------- .nv.shared.diagflat_f64   --------------------------
	.section	.nv.shared.diagflat_f64,"aw",@nobits
	.sectionflags	@""
	.align	16
	.zero		1024


//--------------------- .nv.shared.diagflat_f32   --------------------------
	.section	.nv.shared.diagflat_f32,"aw",@nobits
	.sectionflags	@""
	.align	16
	.zero		1024


//--------------------- .nv.shared.diag_f64       --------------------------
	.section	.nv.shared.diag_f64,"aw",@nobits
	.sectionflags	@""
	.align	16
	.zero		1024


//--------------------- .nv.shared.diag_f32       --------------------------
	.section	.nv.shared.diag_f32,"aw",@nobits
	.sectionflags	@""
	.align	16
	.zero		1024


//--------------------- .nv.shared.trace_f64      --------------------------
	.section	.nv.shared.trace_f64,"aw",@nobits
	.sectionflags	@""
	.align	16
	.zero		1024


//--------------------- .nv.shared.trace_f32      --------------------------
	.section	.nv.shared.trace_f32,"aw",@nobits
	.sectionflags	@""
	.align	16
	.zero		1024


//--------------------- .nv.constant0.extract_column_f64 --------------------------
	.section	.nv.constant0.extract_column_f64,"a",@progbits
	.sectionflags	@""
	.align	4
.nv.constant0.extract_column_f64:
	.zero		924


//--------------------- .nv.constant0.extract_column_f32 --------------------------
	.section	.nv.constant0.extract_column_f32,"a",@progbits
	.sectionflags	@""
	.align	4
.nv.constant0.extract_column_f32:
	.zero		924


//--------------------- .nv.constant0.create_identity_f64 --------------------------
	.section	.nv.constant0.create_identity_f64,"a",@progbits
	.sectionflags	@""
	.align	4
.nv.constant0.create_identity_f64:
	.zero		908


//--------------------- .nv.constant0.create_identity_f32 --------------------------
	.section	.nv.constant0.create_identity_f32,"a",@progbits
	.sectionflags	@""
	.align	4
.nv.constant0.create_identity_f32:
	.zero		908


//--------------------- .nv.constant0.max_abs_f64 --------------------------
	.section	.nv.constant0.max_abs_f64,"a",@progbits
	.sectionflags	@""
	.align	4
.nv.constant0.max_abs_f64:
	.zero		916


//--------------------- .nv.constant0.max_abs_f32 --------------------------
	.section	.nv.constant0.max_abs_f32,"a",@progbits
	.sectionflags	@""
	.align	4
.nv.constant0.max_abs_f32:
	.zero		916


//--------------------- .nv.constant0.count_above_threshold_f64 --------------------------
	.section	.nv.constant0.count_above_threshold_f64,"a",@progbits
	.sectionflags	@""
	.align	4
.nv.constant0.count_above_threshold_f64:
	.zero		928


//--------------------- .nv.constant0.count_above_threshold_f32 --------------------------
	.section	.nv.constant0.count_above_threshold_f32,"a",@progbits
	.sectionflags	@""
	.align	4
.nv.constant0.count_above_threshold_f32:
	.zero		920


//--------------------- .nv.constant0.scatter_column_f64 --------------------------
	.section	.nv.constant0.scatter_column_f64,"a",@progbits
	.sectionflags	@""
	.align	4
.nv.constant0.scatter_column_f64:
	.zero		920


//--------------------- .nv.constant0.scatter_column_f32 --------------------------
	.section	.nv.constant0.scatter_column_f32,"a",@progbits
	.sectionflags	@""
	.align	4
.nv.constant0.scatter_column_f32:
	.zero		920


//--------------------- .nv.constant0.matrix_copy_f64 --------------------------
	.section	.nv.constant0.matrix_copy_f64,"a",@progbits
	.sectionflags	@""
	.align	4
.nv.constant0.matrix_copy_f64:
	.zero		916


//--------------------- .nv.constant0.matrix_copy_f32 --------------------------
	.section	.nv.constant0.matrix_copy_f32,"a",@progbits
	.sectionflags	@""
	.align	4
.nv.constant0.matrix_copy_f32:
	.zero		916


//--------------------- .nv.constant0.apply_lu_permutation_f64 --------------------------
	.section	.nv.constant0.apply_lu_permutation_f64,"a",@progbits
	.sectionflags	@""
	.align	4
.nv.constant0.apply_lu_permutation_f64:
	.zero		924


//--------------------- .nv.constant0.apply_lu_permutation_f32 --------------------------
	.section	.nv.constant0.apply_lu_permutation_f32,"a",@progbits
	.sectionflags	@""
	.align	4
.nv.constant0.apply_lu_permutation_f32:
	.zero		924


//--------------------- .nv.constant0.det_from_lu_f64 --------------------------
	.section	.nv.constant0.det_from_lu_f64,"a",@progbits
	.sectionflags	@""
	.align	4
.nv.constant0.det_from_lu_f64:
	.zero		920


//--------------------- .nv.constant0.det_from_lu_f32 --------------------------
	.section	.nv.constant0.det_from_lu_f32,"a",@progbits
	.sectionflags	@""
	.align	4
.nv.constant0.det_from_lu_f32:
	.zero		920


//--------------------- .nv.constant0.qr_decompose_f64 --------------------------
	.section	.nv.constant0.qr_decompose_f64,"a",@progbits
	.sectionflags	@""
	.align	4
.nv.constant0.qr_decompose_f64:
	.zero		932


//--------------------- .nv.constant0.qr_decompose_f32 --------------------------
	.section	.nv.constant0.qr_decompose_f32,"a",@progbits
	.sectionflags	@""
	.align	4
.nv.constant0.qr_decompose_f32:
	.zero		932


//--------------------- .nv.constant0.cholesky_decompose_f64 --------------------------
	.section	.nv.constant0.cholesky_decompose_f64,"a",@progbits
	.sectionflags	@""
	.align	4
.nv.constant0.cholesky_decompose_f64:
	.zero		920


//--------------------- .nv.constant0.cholesky_decompose_f32 --------------------------
	.section	.nv.constant0.cholesky_decompose_f32,"a",@progbits
	.sectionflags	@""
	.align	4
.nv.constant0.cholesky_decompose_f32:
	.zero		920


//--------------------- .nv.constant0.lu_decompose_f64 --------------------------
	.section	.nv.constant0.lu_decompose_f64,"a",@progbits
	.sectionflags	@""
	.align	4
.nv.constant0.lu_decompose_f64:
	.zero		936


//--------------------- .nv.constant0.lu_decompose_f32 --------------------------
	.section	.nv.constant0.lu_decompose_f32,"a",@progbits
	.sectionflags	@""
	.align	4
.nv.constant0.lu_decompose_f32:
	.zero		936


//--------------------- .nv.constant0.backward_sub_f64 --------------------------
	.section	.nv.constant0.backward_sub_f64,"a",@progbits
	.sectionflags	@""
	.align	4
.nv.constant0.backward_sub_f64:
	.zero		924


//--------------------- .nv.constant0.backward_sub_f32 --------------------------
	.section	.nv.constant0.backward_sub_f32,"a",@progbits
	.sectionflags	@""
	.align	4
.nv.constant0.backward_sub_f32:
	.zero		924


//--------------------- .nv.constant0.forward_sub_f64 --------------------------
	.section	.nv.constant0.forward_sub_f64,"a",@progbits
	.sectionflags	@""
	.align	4
.nv.constant0.forward_sub_f64:
	.zero		928


//--------------------- .nv.constant0.forward_sub_f32 --------------------------
	.section	.nv.constant0.forward_sub_f32,"a",@progbits
	.sectionflags	@""
	.align	4
.nv.constant0.forward_sub_f32:
	.zero		928


//--------------------- .nv.constant0.diagflat_f64 --------------------------
	.section	.nv.constant0.diagflat_f64,"a",@progbits
	.sectionflags	@""
	.align	4
.nv.constant0.diagflat_f64:
	.zero		916


//--------------------- .nv.constant0.diagflat_f32 --------------------------
	.section	.nv.constant0.diagflat_f32,"a",@progbits
	.sectionflags	@""
	.align	4
.nv.constant0.diagflat_f32:
	.zero		916


//--------------------- .nv.constant0.diag_f64    --------------------------
	.section	.nv.constant0.diag_f64,"a",@progbits
	.sectionflags	@""
	.align	4
.nv.constant0.diag_f64:
	.zero		920


//--------------------- .nv.constant0.diag_f32    --------------------------
	.section	.nv.constant0.diag_f32,"a",@progbits
	.sectionflags	@""
	.align	4
.nv.constant0.diag_f32:
	.zero		920


//--------------------- .nv.constant0.trace_f64   --------------------------
	.section	.nv.constant0.trace_f64,"a",@progbits
	.sectionflags	@""
	.align	4
.nv.constant0.trace_f64:
	.zero		920


//--------------------- .nv.constant0.trace_f32   --------------------------
	.section	.nv.constant0.trace_f32,"a",@progbits
	.sectionflags	@""
	.align	4
.nv.constant0.trace_f32:
	.zero		920


//--------------------- SYMBOLS --------------------------

	.type		.nv.reservedSmem.offset0,@object
	.size		.nv.reservedSmem.offset0,0x4
	.type		.nv.reservedSmem.cap,@object
	.size		.nv.reservedSmem.cap,0x4
